//
// Generated by NVIDIA NVVM Compiler
//
// Compiler Build ID: CL-36424714
// Cuda compilation tools, release 13.0, V13.0.88
// Based on NVVM 20.0.0
//

.version 9.0
.target sm_100
.address_size 64

	// .globl	cdist_f32

.visible .entry cdist_f32(
	.param .u64 .ptr .align 1 cdist_f32_param_0,
	.param .u64 .ptr .align 1 cdist_f32_param_1,
	.param .u64 .ptr .align 1 cdist_f32_param_2,
	.param .u32 cdist_f32_param_3,
	.param .u32 cdist_f32_param_4,
	.param .u32 cdist_f32_param_5,
	.param .u32 cdist_f32_param_6,
	.param .f32 cdist_f32_param_7
)
{
	.reg .pred 	%p<230>;
	.reg .b32 	%r<291>;
	.reg .b32 	%f<1562>;
	.reg .b64 	%rd<124>;

	ld.param.u64 	%rd3, [cdist_f32_param_0];
	ld.param.u64 	%rd4, [cdist_f32_param_1];
	ld.param.u64 	%rd5, [cdist_f32_param_2];
	ld.param.u32 	%r163, [cdist_f32_param_3];
	ld.param.u32 	%r160, [cdist_f32_param_4];
	ld.param.u32 	%r161, [cdist_f32_param_5];
	ld.param.u32 	%r162, [cdist_f32_param_6];
	ld.param.f32 	%f222, [cdist_f32_param_7];
	mov.u32 	%r164, %ctaid.x;
	mov.u32 	%r165, %ntid.x;
	mov.u32 	%r166, %tid.x;
	mad.lo.s32 	%r1, %r164, %r165, %r166;
	mul.lo.s32 	%r167, %r160, %r163;
	setp.ge.u32 	%p1, %r1, %r167;
	mov.f32 	%f1561, 0f00000000;
	@%p1 bra 	$L__BB0_157;
	cvta.to.global.u64 	%rd6, %rd3;
	cvta.to.global.u64 	%rd7, %rd4;
	div.u32 	%r168, %r1, %r160;
	mul.lo.s32 	%r169, %r168, %r160;
	sub.s32 	%r170, %r1, %r169;
	mul.lo.s32 	%r171, %r168, %r161;
	mul.wide.u32 	%rd8, %r171, 4;
	add.s64 	%rd1, %rd6, %rd8;
	mul.lo.s32 	%r172, %r170, %r161;
	mul.wide.u32 	%rd9, %r172, 4;
	add.s64 	%rd2, %rd7, %rd9;
	setp.gt.s32 	%p2, %r162, 3;
	@%p2 bra 	$L__BB0_33;
	setp.gt.s32 	%p9, %r162, 1;
	@%p9 bra 	$L__BB0_18;
	setp.eq.s32 	%p12, %r162, 0;
	@%p12 bra 	$L__BB0_128;
	setp.eq.s32 	%p13, %r162, 1;
	@%p13 bra 	$L__BB0_5;
	bra.uni 	$L__BB0_156;
$L__BB0_5:
	setp.eq.s32 	%p212, %r161, 0;
	@%p212 bra 	$L__BB0_156;
	add.s32 	%r227, %r161, -1;
	and.b32  	%r21, %r161, 15;
	setp.lt.u32 	%p213, %r227, 15;
	mov.f32 	%f1561, 0f00000000;
	mov.b32 	%r276, 0;
	@%p213 bra 	$L__BB0_9;
	and.b32  	%r276, %r161, -16;
	neg.s32 	%r239, %r276;
	mov.f32 	%f1561, 0f00000000;
	mov.b32 	%r240, 0;
$L__BB0_8:
	.pragma "nounroll";
	mul.wide.u32 	%rd97, %r240, 4;
	add.s64 	%rd98, %rd1, %rd97;
	ld.global.nc.f32 	%f1197, [%rd98];
	add.s64 	%rd99, %rd2, %rd97;
	ld.global.nc.f32 	%f1198, [%rd99];
	sub.f32 	%f1199, %f1197, %f1198;
	fma.rn.f32 	%f1200, %f1199, %f1199, %f1561;
	ld.global.nc.f32 	%f1201, [%rd98+4];
	ld.global.nc.f32 	%f1202, [%rd99+4];
	sub.f32 	%f1203, %f1201, %f1202;
	fma.rn.f32 	%f1204, %f1203, %f1203, %f1200;
	ld.global.nc.f32 	%f1205, [%rd98+8];
	ld.global.nc.f32 	%f1206, [%rd99+8];
	sub.f32 	%f1207, %f1205, %f1206;
	fma.rn.f32 	%f1208, %f1207, %f1207, %f1204;
	ld.global.nc.f32 	%f1209, [%rd98+12];
	ld.global.nc.f32 	%f1210, [%rd99+12];
	sub.f32 	%f1211, %f1209, %f1210;
	fma.rn.f32 	%f1212, %f1211, %f1211, %f1208;
	ld.global.nc.f32 	%f1213, [%rd98+16];
	ld.global.nc.f32 	%f1214, [%rd99+16];
	sub.f32 	%f1215, %f1213, %f1214;
	fma.rn.f32 	%f1216, %f1215, %f1215, %f1212;
	ld.global.nc.f32 	%f1217, [%rd98+20];
	ld.global.nc.f32 	%f1218, [%rd99+20];
	sub.f32 	%f1219, %f1217, %f1218;
	fma.rn.f32 	%f1220, %f1219, %f1219, %f1216;
	ld.global.nc.f32 	%f1221, [%rd98+24];
	ld.global.nc.f32 	%f1222, [%rd99+24];
	sub.f32 	%f1223, %f1221, %f1222;
	fma.rn.f32 	%f1224, %f1223, %f1223, %f1220;
	ld.global.nc.f32 	%f1225, [%rd98+28];
	ld.global.nc.f32 	%f1226, [%rd99+28];
	sub.f32 	%f1227, %f1225, %f1226;
	fma.rn.f32 	%f1228, %f1227, %f1227, %f1224;
	ld.global.nc.f32 	%f1229, [%rd98+32];
	ld.global.nc.f32 	%f1230, [%rd99+32];
	sub.f32 	%f1231, %f1229, %f1230;
	fma.rn.f32 	%f1232, %f1231, %f1231, %f1228;
	ld.global.nc.f32 	%f1233, [%rd98+36];
	ld.global.nc.f32 	%f1234, [%rd99+36];
	sub.f32 	%f1235, %f1233, %f1234;
	fma.rn.f32 	%f1236, %f1235, %f1235, %f1232;
	ld.global.nc.f32 	%f1237, [%rd98+40];
	ld.global.nc.f32 	%f1238, [%rd99+40];
	sub.f32 	%f1239, %f1237, %f1238;
	fma.rn.f32 	%f1240, %f1239, %f1239, %f1236;
	ld.global.nc.f32 	%f1241, [%rd98+44];
	ld.global.nc.f32 	%f1242, [%rd99+44];
	sub.f32 	%f1243, %f1241, %f1242;
	fma.rn.f32 	%f1244, %f1243, %f1243, %f1240;
	ld.global.nc.f32 	%f1245, [%rd98+48];
	ld.global.nc.f32 	%f1246, [%rd99+48];
	sub.f32 	%f1247, %f1245, %f1246;
	fma.rn.f32 	%f1248, %f1247, %f1247, %f1244;
	ld.global.nc.f32 	%f1249, [%rd98+52];
	ld.global.nc.f32 	%f1250, [%rd99+52];
	sub.f32 	%f1251, %f1249, %f1250;
	fma.rn.f32 	%f1252, %f1251, %f1251, %f1248;
	ld.global.nc.f32 	%f1253, [%rd98+56];
	ld.global.nc.f32 	%f1254, [%rd99+56];
	sub.f32 	%f1255, %f1253, %f1254;
	fma.rn.f32 	%f1256, %f1255, %f1255, %f1252;
	ld.global.nc.f32 	%f1257, [%rd98+60];
	ld.global.nc.f32 	%f1258, [%rd99+60];
	sub.f32 	%f1259, %f1257, %f1258;
	fma.rn.f32 	%f1561, %f1259, %f1259, %f1256;
	add.s32 	%r240, %r240, 16;
	add.s32 	%r239, %r239, 16;
	setp.eq.s32 	%p214, %r239, 0;
	@%p214 bra 	$L__BB0_9;
	bra.uni 	$L__BB0_8;
$L__BB0_9:
	setp.eq.s32 	%p215, %r21, 0;
	@%p215 bra 	$L__BB0_156;
	and.b32  	%r125, %r161, 7;
	setp.lt.u32 	%p216, %r21, 8;
	@%p216 bra 	$L__BB0_12;
	mul.wide.u32 	%rd100, %r276, 4;
	add.s64 	%rd101, %rd1, %rd100;
	ld.global.nc.f32 	%f1261, [%rd101];
	add.s64 	%rd102, %rd2, %rd100;
	ld.global.nc.f32 	%f1262, [%rd102];
	sub.f32 	%f1263, %f1261, %f1262;
	fma.rn.f32 	%f1264, %f1263, %f1263, %f1561;
	ld.global.nc.f32 	%f1265, [%rd101+4];
	ld.global.nc.f32 	%f1266, [%rd102+4];
	sub.f32 	%f1267, %f1265, %f1266;
	fma.rn.f32 	%f1268, %f1267, %f1267, %f1264;
	ld.global.nc.f32 	%f1269, [%rd101+8];
	ld.global.nc.f32 	%f1270, [%rd102+8];
	sub.f32 	%f1271, %f1269, %f1270;
	fma.rn.f32 	%f1272, %f1271, %f1271, %f1268;
	ld.global.nc.f32 	%f1273, [%rd101+12];
	ld.global.nc.f32 	%f1274, [%rd102+12];
	sub.f32 	%f1275, %f1273, %f1274;
	fma.rn.f32 	%f1276, %f1275, %f1275, %f1272;
	ld.global.nc.f32 	%f1277, [%rd101+16];
	ld.global.nc.f32 	%f1278, [%rd102+16];
	sub.f32 	%f1279, %f1277, %f1278;
	fma.rn.f32 	%f1280, %f1279, %f1279, %f1276;
	ld.global.nc.f32 	%f1281, [%rd101+20];
	ld.global.nc.f32 	%f1282, [%rd102+20];
	sub.f32 	%f1283, %f1281, %f1282;
	fma.rn.f32 	%f1284, %f1283, %f1283, %f1280;
	ld.global.nc.f32 	%f1285, [%rd101+24];
	ld.global.nc.f32 	%f1286, [%rd102+24];
	sub.f32 	%f1287, %f1285, %f1286;
	fma.rn.f32 	%f1288, %f1287, %f1287, %f1284;
	ld.global.nc.f32 	%f1289, [%rd101+28];
	ld.global.nc.f32 	%f1290, [%rd102+28];
	sub.f32 	%f1291, %f1289, %f1290;
	fma.rn.f32 	%f1561, %f1291, %f1291, %f1288;
	add.s32 	%r276, %r276, 8;
$L__BB0_12:
	setp.eq.s32 	%p217, %r125, 0;
	@%p217 bra 	$L__BB0_156;
	and.b32  	%r128, %r161, 3;
	setp.lt.u32 	%p218, %r125, 4;
	@%p218 bra 	$L__BB0_15;
	mul.wide.u32 	%rd103, %r276, 4;
	add.s64 	%rd104, %rd1, %rd103;
	ld.global.nc.f32 	%f1293, [%rd104];
	add.s64 	%rd105, %rd2, %rd103;
	ld.global.nc.f32 	%f1294, [%rd105];
	sub.f32 	%f1295, %f1293, %f1294;
	fma.rn.f32 	%f1296, %f1295, %f1295, %f1561;
	ld.global.nc.f32 	%f1297, [%rd104+4];
	ld.global.nc.f32 	%f1298, [%rd105+4];
	sub.f32 	%f1299, %f1297, %f1298;
	fma.rn.f32 	%f1300, %f1299, %f1299, %f1296;
	ld.global.nc.f32 	%f1301, [%rd104+8];
	ld.global.nc.f32 	%f1302, [%rd105+8];
	sub.f32 	%f1303, %f1301, %f1302;
	fma.rn.f32 	%f1304, %f1303, %f1303, %f1300;
	ld.global.nc.f32 	%f1305, [%rd104+12];
	ld.global.nc.f32 	%f1306, [%rd105+12];
	sub.f32 	%f1307, %f1305, %f1306;
	fma.rn.f32 	%f1561, %f1307, %f1307, %f1304;
	add.s32 	%r276, %r276, 4;
$L__BB0_15:
	setp.eq.s32 	%p219, %r128, 0;
	@%p219 bra 	$L__BB0_156;
	neg.s32 	%r279, %r128;
$L__BB0_17:
	.pragma "nounroll";
	mul.wide.u32 	%rd106, %r276, 4;
	add.s64 	%rd107, %rd1, %rd106;
	ld.global.nc.f32 	%f1308, [%rd107];
	add.s64 	%rd108, %rd2, %rd106;
	ld.global.nc.f32 	%f1309, [%rd108];
	sub.f32 	%f1310, %f1308, %f1309;
	fma.rn.f32 	%f1561, %f1310, %f1310, %f1561;
	add.s32 	%r276, %r276, 1;
	add.s32 	%r279, %r279, 1;
	setp.eq.s32 	%p220, %r279, 0;
	@%p220 bra 	$L__BB0_156;
	bra.uni 	$L__BB0_17;
$L__BB0_18:
	setp.eq.s32 	%p10, %r162, 2;
	@%p10 bra 	$L__BB0_115;
	setp.eq.s32 	%p11, %r162, 3;
	@%p11 bra 	$L__BB0_20;
	bra.uni 	$L__BB0_156;
$L__BB0_20:
	setp.eq.s32 	%p165, %r161, 0;
	@%p165 bra 	$L__BB0_156;
	add.s32 	%r221, %r161, -1;
	and.b32  	%r15, %r161, 15;
	setp.lt.u32 	%p166, %r221, 15;
	mov.f32 	%f1561, 0f00000000;
	mov.b32 	%r286, 0;
	@%p166 bra 	$L__BB0_24;
	and.b32  	%r286, %r161, -16;
	neg.s32 	%r243, %r286;
	mov.f32 	%f1561, 0f00000000;
	mov.b32 	%r244, 0;
$L__BB0_23:
	.pragma "nounroll";
	mul.wide.u32 	%rd73, %r244, 4;
	add.s64 	%rd74, %rd1, %rd73;
	ld.global.nc.f32 	%f903, [%rd74];
	add.s64 	%rd75, %rd2, %rd73;
	ld.global.nc.f32 	%f904, [%rd75];
	sub.f32 	%f905, %f903, %f904;
	abs.f32 	%f906, %f905;
	setp.gt.f32 	%p167, %f906, %f1561;
	selp.f32 	%f907, %f906, %f1561, %p167;
	ld.global.nc.f32 	%f908, [%rd74+4];
	ld.global.nc.f32 	%f909, [%rd75+4];
	sub.f32 	%f910, %f908, %f909;
	abs.f32 	%f911, %f910;
	setp.gt.f32 	%p168, %f911, %f907;
	selp.f32 	%f912, %f911, %f907, %p168;
	ld.global.nc.f32 	%f913, [%rd74+8];
	ld.global.nc.f32 	%f914, [%rd75+8];
	sub.f32 	%f915, %f913, %f914;
	abs.f32 	%f916, %f915;
	setp.gt.f32 	%p169, %f916, %f912;
	selp.f32 	%f917, %f916, %f912, %p169;
	ld.global.nc.f32 	%f918, [%rd74+12];
	ld.global.nc.f32 	%f919, [%rd75+12];
	sub.f32 	%f920, %f918, %f919;
	abs.f32 	%f921, %f920;
	setp.gt.f32 	%p170, %f921, %f917;
	selp.f32 	%f922, %f921, %f917, %p170;
	ld.global.nc.f32 	%f923, [%rd74+16];
	ld.global.nc.f32 	%f924, [%rd75+16];
	sub.f32 	%f925, %f923, %f924;
	abs.f32 	%f926, %f925;
	setp.gt.f32 	%p171, %f926, %f922;
	selp.f32 	%f927, %f926, %f922, %p171;
	ld.global.nc.f32 	%f928, [%rd74+20];
	ld.global.nc.f32 	%f929, [%rd75+20];
	sub.f32 	%f930, %f928, %f929;
	abs.f32 	%f931, %f930;
	setp.gt.f32 	%p172, %f931, %f927;
	selp.f32 	%f932, %f931, %f927, %p172;
	ld.global.nc.f32 	%f933, [%rd74+24];
	ld.global.nc.f32 	%f934, [%rd75+24];
	sub.f32 	%f935, %f933, %f934;
	abs.f32 	%f936, %f935;
	setp.gt.f32 	%p173, %f936, %f932;
	selp.f32 	%f937, %f936, %f932, %p173;
	ld.global.nc.f32 	%f938, [%rd74+28];
	ld.global.nc.f32 	%f939, [%rd75+28];
	sub.f32 	%f940, %f938, %f939;
	abs.f32 	%f941, %f940;
	setp.gt.f32 	%p174, %f941, %f937;
	selp.f32 	%f942, %f941, %f937, %p174;
	ld.global.nc.f32 	%f943, [%rd74+32];
	ld.global.nc.f32 	%f944, [%rd75+32];
	sub.f32 	%f945, %f943, %f944;
	abs.f32 	%f946, %f945;
	setp.gt.f32 	%p175, %f946, %f942;
	selp.f32 	%f947, %f946, %f942, %p175;
	ld.global.nc.f32 	%f948, [%rd74+36];
	ld.global.nc.f32 	%f949, [%rd75+36];
	sub.f32 	%f950, %f948, %f949;
	abs.f32 	%f951, %f950;
	setp.gt.f32 	%p176, %f951, %f947;
	selp.f32 	%f952, %f951, %f947, %p176;
	ld.global.nc.f32 	%f953, [%rd74+40];
	ld.global.nc.f32 	%f954, [%rd75+40];
	sub.f32 	%f955, %f953, %f954;
	abs.f32 	%f956, %f955;
	setp.gt.f32 	%p177, %f956, %f952;
	selp.f32 	%f957, %f956, %f952, %p177;
	ld.global.nc.f32 	%f958, [%rd74+44];
	ld.global.nc.f32 	%f959, [%rd75+44];
	sub.f32 	%f960, %f958, %f959;
	abs.f32 	%f961, %f960;
	setp.gt.f32 	%p178, %f961, %f957;
	selp.f32 	%f962, %f961, %f957, %p178;
	ld.global.nc.f32 	%f963, [%rd74+48];
	ld.global.nc.f32 	%f964, [%rd75+48];
	sub.f32 	%f965, %f963, %f964;
	abs.f32 	%f966, %f965;
	setp.gt.f32 	%p179, %f966, %f962;
	selp.f32 	%f967, %f966, %f962, %p179;
	ld.global.nc.f32 	%f968, [%rd74+52];
	ld.global.nc.f32 	%f969, [%rd75+52];
	sub.f32 	%f970, %f968, %f969;
	abs.f32 	%f971, %f970;
	setp.gt.f32 	%p180, %f971, %f967;
	selp.f32 	%f972, %f971, %f967, %p180;
	ld.global.nc.f32 	%f973, [%rd74+56];
	ld.global.nc.f32 	%f974, [%rd75+56];
	sub.f32 	%f975, %f973, %f974;
	abs.f32 	%f976, %f975;
	setp.gt.f32 	%p181, %f976, %f972;
	selp.f32 	%f977, %f976, %f972, %p181;
	ld.global.nc.f32 	%f978, [%rd74+60];
	ld.global.nc.f32 	%f979, [%rd75+60];
	sub.f32 	%f980, %f978, %f979;
	abs.f32 	%f981, %f980;
	setp.gt.f32 	%p182, %f981, %f977;
	selp.f32 	%f1561, %f981, %f977, %p182;
	add.s32 	%r244, %r244, 16;
	add.s32 	%r243, %r243, 16;
	setp.eq.s32 	%p183, %r243, 0;
	@%p183 bra 	$L__BB0_24;
	bra.uni 	$L__BB0_23;
$L__BB0_24:
	setp.eq.s32 	%p184, %r15, 0;
	@%p184 bra 	$L__BB0_156;
	and.b32  	%r149, %r161, 7;
	setp.lt.u32 	%p185, %r15, 8;
	@%p185 bra 	$L__BB0_27;
	mul.wide.u32 	%rd76, %r286, 4;
	add.s64 	%rd77, %rd1, %rd76;
	ld.global.nc.f32 	%f983, [%rd77];
	add.s64 	%rd78, %rd2, %rd76;
	ld.global.nc.f32 	%f984, [%rd78];
	sub.f32 	%f985, %f983, %f984;
	abs.f32 	%f986, %f985;
	setp.gt.f32 	%p186, %f986, %f1561;
	selp.f32 	%f987, %f986, %f1561, %p186;
	ld.global.nc.f32 	%f988, [%rd77+4];
	ld.global.nc.f32 	%f989, [%rd78+4];
	sub.f32 	%f990, %f988, %f989;
	abs.f32 	%f991, %f990;
	setp.gt.f32 	%p187, %f991, %f987;
	selp.f32 	%f992, %f991, %f987, %p187;
	ld.global.nc.f32 	%f993, [%rd77+8];
	ld.global.nc.f32 	%f994, [%rd78+8];
	sub.f32 	%f995, %f993, %f994;
	abs.f32 	%f996, %f995;
	setp.gt.f32 	%p188, %f996, %f992;
	selp.f32 	%f997, %f996, %f992, %p188;
	ld.global.nc.f32 	%f998, [%rd77+12];
	ld.global.nc.f32 	%f999, [%rd78+12];
	sub.f32 	%f1000, %f998, %f999;
	abs.f32 	%f1001, %f1000;
	setp.gt.f32 	%p189, %f1001, %f997;
	selp.f32 	%f1002, %f1001, %f997, %p189;
	ld.global.nc.f32 	%f1003, [%rd77+16];
	ld.global.nc.f32 	%f1004, [%rd78+16];
	sub.f32 	%f1005, %f1003, %f1004;
	abs.f32 	%f1006, %f1005;
	setp.gt.f32 	%p190, %f1006, %f1002;
	selp.f32 	%f1007, %f1006, %f1002, %p190;
	ld.global.nc.f32 	%f1008, [%rd77+20];
	ld.global.nc.f32 	%f1009, [%rd78+20];
	sub.f32 	%f1010, %f1008, %f1009;
	abs.f32 	%f1011, %f1010;
	setp.gt.f32 	%p191, %f1011, %f1007;
	selp.f32 	%f1012, %f1011, %f1007, %p191;
	ld.global.nc.f32 	%f1013, [%rd77+24];
	ld.global.nc.f32 	%f1014, [%rd78+24];
	sub.f32 	%f1015, %f1013, %f1014;
	abs.f32 	%f1016, %f1015;
	setp.gt.f32 	%p192, %f1016, %f1012;
	selp.f32 	%f1017, %f1016, %f1012, %p192;
	ld.global.nc.f32 	%f1018, [%rd77+28];
	ld.global.nc.f32 	%f1019, [%rd78+28];
	sub.f32 	%f1020, %f1018, %f1019;
	abs.f32 	%f1021, %f1020;
	setp.gt.f32 	%p193, %f1021, %f1017;
	selp.f32 	%f1561, %f1021, %f1017, %p193;
	add.s32 	%r286, %r286, 8;
$L__BB0_27:
	setp.eq.s32 	%p194, %r149, 0;
	@%p194 bra 	$L__BB0_156;
	and.b32  	%r152, %r161, 3;
	setp.lt.u32 	%p195, %r149, 4;
	@%p195 bra 	$L__BB0_30;
	mul.wide.u32 	%rd79, %r286, 4;
	add.s64 	%rd80, %rd1, %rd79;
	ld.global.nc.f32 	%f1023, [%rd80];
	add.s64 	%rd81, %rd2, %rd79;
	ld.global.nc.f32 	%f1024, [%rd81];
	sub.f32 	%f1025, %f1023, %f1024;
	abs.f32 	%f1026, %f1025;
	setp.gt.f32 	%p196, %f1026, %f1561;
	selp.f32 	%f1027, %f1026, %f1561, %p196;
	ld.global.nc.f32 	%f1028, [%rd80+4];
	ld.global.nc.f32 	%f1029, [%rd81+4];
	sub.f32 	%f1030, %f1028, %f1029;
	abs.f32 	%f1031, %f1030;
	setp.gt.f32 	%p197, %f1031, %f1027;
	selp.f32 	%f1032, %f1031, %f1027, %p197;
	ld.global.nc.f32 	%f1033, [%rd80+8];
	ld.global.nc.f32 	%f1034, [%rd81+8];
	sub.f32 	%f1035, %f1033, %f1034;
	abs.f32 	%f1036, %f1035;
	setp.gt.f32 	%p198, %f1036, %f1032;
	selp.f32 	%f1037, %f1036, %f1032, %p198;
	ld.global.nc.f32 	%f1038, [%rd80+12];
	ld.global.nc.f32 	%f1039, [%rd81+12];
	sub.f32 	%f1040, %f1038, %f1039;
	abs.f32 	%f1041, %f1040;
	setp.gt.f32 	%p199, %f1041, %f1037;
	selp.f32 	%f1561, %f1041, %f1037, %p199;
	add.s32 	%r286, %r286, 4;
$L__BB0_30:
	setp.eq.s32 	%p200, %r152, 0;
	@%p200 bra 	$L__BB0_156;
	neg.s32 	%r289, %r152;
$L__BB0_32:
	.pragma "nounroll";
	mul.wide.u32 	%rd82, %r286, 4;
	add.s64 	%rd83, %rd1, %rd82;
	ld.global.nc.f32 	%f1042, [%rd83];
	add.s64 	%rd84, %rd2, %rd82;
	ld.global.nc.f32 	%f1043, [%rd84];
	sub.f32 	%f1044, %f1042, %f1043;
	abs.f32 	%f1045, %f1044;
	setp.gt.f32 	%p201, %f1045, %f1561;
	selp.f32 	%f1561, %f1045, %f1561, %p201;
	add.s32 	%r286, %r286, 1;
	add.s32 	%r289, %r289, 1;
	setp.ne.s32 	%p202, %r289, 0;
	@%p202 bra 	$L__BB0_32;
	bra.uni 	$L__BB0_156;
$L__BB0_33:
	setp.gt.s32 	%p3, %r162, 5;
	@%p3 bra 	$L__BB0_51;
	setp.eq.s32 	%p7, %r162, 4;
	@%p7 bra 	$L__BB0_110;
	setp.eq.s32 	%p8, %r162, 5;
	@%p8 bra 	$L__BB0_36;
	bra.uni 	$L__BB0_156;
$L__BB0_36:
	setp.eq.s32 	%p111, %r161, 0;
	mov.f32 	%f1466, 0f00000000;
	mov.f32 	%f1470, %f1466;
	@%p111 bra 	$L__BB0_49;
	add.s32 	%r188, %r161, -1;
	and.b32  	%r11, %r161, 7;
	setp.lt.u32 	%p112, %r188, 7;
	mov.f32 	%f1468, 0f00000000;
	mov.b32 	%r249, 0;
	mov.f32 	%f1467, %f1468;
	mov.f32 	%f1466, %f1468;
	@%p112 bra 	$L__BB0_40;
	and.b32  	%r249, %r161, -8;
	neg.s32 	%r247, %r249;
	mov.f32 	%f1468, 0f00000000;
	mov.b32 	%r248, 0;
$L__BB0_39:
	.pragma "nounroll";
	mul.wide.u32 	%rd58, %r248, 4;
	add.s64 	%rd59, %rd1, %rd58;
	ld.global.nc.f32 	%f700, [%rd59];
	add.s64 	%rd60, %rd2, %rd58;
	ld.global.nc.f32 	%f701, [%rd60];
	fma.rn.f32 	%f702, %f700, %f701, %f1466;
	fma.rn.f32 	%f703, %f700, %f700, %f1467;
	fma.rn.f32 	%f704, %f701, %f701, %f1468;
	ld.global.nc.f32 	%f705, [%rd59+4];
	ld.global.nc.f32 	%f706, [%rd60+4];
	fma.rn.f32 	%f707, %f705, %f706, %f702;
	fma.rn.f32 	%f708, %f705, %f705, %f703;
	fma.rn.f32 	%f709, %f706, %f706, %f704;
	ld.global.nc.f32 	%f710, [%rd59+8];
	ld.global.nc.f32 	%f711, [%rd60+8];
	fma.rn.f32 	%f712, %f710, %f711, %f707;
	fma.rn.f32 	%f713, %f710, %f710, %f708;
	fma.rn.f32 	%f714, %f711, %f711, %f709;
	ld.global.nc.f32 	%f715, [%rd59+12];
	ld.global.nc.f32 	%f716, [%rd60+12];
	fma.rn.f32 	%f717, %f715, %f716, %f712;
	fma.rn.f32 	%f718, %f715, %f715, %f713;
	fma.rn.f32 	%f719, %f716, %f716, %f714;
	ld.global.nc.f32 	%f720, [%rd59+16];
	ld.global.nc.f32 	%f721, [%rd60+16];
	fma.rn.f32 	%f722, %f720, %f721, %f717;
	fma.rn.f32 	%f723, %f720, %f720, %f718;
	fma.rn.f32 	%f724, %f721, %f721, %f719;
	ld.global.nc.f32 	%f725, [%rd59+20];
	ld.global.nc.f32 	%f726, [%rd60+20];
	fma.rn.f32 	%f727, %f725, %f726, %f722;
	fma.rn.f32 	%f728, %f725, %f725, %f723;
	fma.rn.f32 	%f729, %f726, %f726, %f724;
	ld.global.nc.f32 	%f730, [%rd59+24];
	ld.global.nc.f32 	%f731, [%rd60+24];
	fma.rn.f32 	%f732, %f730, %f731, %f727;
	fma.rn.f32 	%f733, %f730, %f730, %f728;
	fma.rn.f32 	%f734, %f731, %f731, %f729;
	ld.global.nc.f32 	%f735, [%rd59+28];
	ld.global.nc.f32 	%f736, [%rd60+28];
	fma.rn.f32 	%f1466, %f735, %f736, %f732;
	fma.rn.f32 	%f1467, %f735, %f735, %f733;
	fma.rn.f32 	%f1468, %f736, %f736, %f734;
	add.s32 	%r248, %r248, 8;
	add.s32 	%r247, %r247, 8;
	setp.ne.s32 	%p113, %r247, 0;
	@%p113 bra 	$L__BB0_39;
$L__BB0_40:
	setp.eq.s32 	%p114, %r11, 0;
	@%p114 bra 	$L__BB0_48;
	and.b32  	%r64, %r161, 3;
	setp.lt.u32 	%p115, %r11, 4;
	@%p115 bra 	$L__BB0_43;
	mul.wide.u32 	%rd61, %r249, 4;
	add.s64 	%rd62, %rd1, %rd61;
	ld.global.nc.f32 	%f738, [%rd62];
	add.s64 	%rd63, %rd2, %rd61;
	ld.global.nc.f32 	%f739, [%rd63];
	fma.rn.f32 	%f740, %f738, %f739, %f1466;
	fma.rn.f32 	%f741, %f738, %f738, %f1467;
	fma.rn.f32 	%f742, %f739, %f739, %f1468;
	ld.global.nc.f32 	%f743, [%rd62+4];
	ld.global.nc.f32 	%f744, [%rd63+4];
	fma.rn.f32 	%f745, %f743, %f744, %f740;
	fma.rn.f32 	%f746, %f743, %f743, %f741;
	fma.rn.f32 	%f747, %f744, %f744, %f742;
	ld.global.nc.f32 	%f748, [%rd62+8];
	ld.global.nc.f32 	%f749, [%rd63+8];
	fma.rn.f32 	%f750, %f748, %f749, %f745;
	fma.rn.f32 	%f751, %f748, %f748, %f746;
	fma.rn.f32 	%f752, %f749, %f749, %f747;
	ld.global.nc.f32 	%f753, [%rd62+12];
	ld.global.nc.f32 	%f754, [%rd63+12];
	fma.rn.f32 	%f1466, %f753, %f754, %f750;
	fma.rn.f32 	%f1467, %f753, %f753, %f751;
	fma.rn.f32 	%f1468, %f754, %f754, %f752;
	add.s32 	%r249, %r249, 4;
$L__BB0_43:
	setp.eq.s32 	%p116, %r64, 0;
	@%p116 bra 	$L__BB0_48;
	setp.eq.s32 	%p117, %r64, 1;
	@%p117 bra 	$L__BB0_46;
	mul.wide.u32 	%rd64, %r249, 4;
	add.s64 	%rd65, %rd1, %rd64;
	ld.global.nc.f32 	%f756, [%rd65];
	add.s64 	%rd66, %rd2, %rd64;
	ld.global.nc.f32 	%f757, [%rd66];
	fma.rn.f32 	%f758, %f756, %f757, %f1466;
	fma.rn.f32 	%f759, %f756, %f756, %f1467;
	fma.rn.f32 	%f760, %f757, %f757, %f1468;
	ld.global.nc.f32 	%f761, [%rd65+4];
	ld.global.nc.f32 	%f762, [%rd66+4];
	fma.rn.f32 	%f1466, %f761, %f762, %f758;
	fma.rn.f32 	%f1467, %f761, %f761, %f759;
	fma.rn.f32 	%f1468, %f762, %f762, %f760;
	add.s32 	%r249, %r249, 2;
$L__BB0_46:
	and.b32  	%r190, %r161, 1;
	setp.eq.b32 	%p118, %r190, 1;
	not.pred 	%p119, %p118;
	@%p119 bra 	$L__BB0_48;
	mul.wide.u32 	%rd67, %r249, 4;
	add.s64 	%rd68, %rd1, %rd67;
	ld.global.nc.f32 	%f763, [%rd68];
	add.s64 	%rd69, %rd2, %rd67;
	ld.global.nc.f32 	%f764, [%rd69];
	fma.rn.f32 	%f1466, %f763, %f764, %f1466;
	fma.rn.f32 	%f1467, %f763, %f763, %f1467;
	fma.rn.f32 	%f1468, %f764, %f764, %f1468;
$L__BB0_48:
	mul.f32 	%f1470, %f1467, %f1468;
$L__BB0_49:
	sqrt.rn.f32 	%f81, %f1470;
	setp.eq.f32 	%p120, %f81, 0f00000000;
	@%p120 bra 	$L__BB0_156;
	div.rn.f32 	%f766, %f1466, %f81;
	mov.f32 	%f767, 0f3F800000;
	sub.f32 	%f1561, %f767, %f766;
	bra.uni 	$L__BB0_156;
$L__BB0_51:
	setp.eq.s32 	%p4, %r162, 6;
	@%p4 bra 	$L__BB0_82;
	setp.eq.s32 	%p5, %r162, 7;
	@%p5 bra 	$L__BB0_68;
	setp.ne.s32 	%p6, %r162, 8;
	@%p6 bra 	$L__BB0_156;
	setp.eq.s32 	%p14, %r161, 0;
	mov.f32 	%f1538, 0f00000000;
	mov.f32 	%f1539, %f1538;
	@%p14 bra 	$L__BB0_66;
	add.s32 	%r174, %r161, -1;
	and.b32  	%r2, %r161, 7;
	setp.lt.u32 	%p15, %r174, 7;
	mov.f32 	%f1539, 0f00000000;
	mov.b32 	%r273, 0;
	mov.f32 	%f1538, %f1539;
	@%p15 bra 	$L__BB0_58;
	and.b32  	%r273, %r161, -8;
	neg.s32 	%r271, %r273;
	mov.f32 	%f1539, 0f00000000;
	mov.b32 	%r272, 0;
$L__BB0_57:
	.pragma "nounroll";
	mul.wide.u32 	%rd10, %r272, 4;
	add.s64 	%rd11, %rd1, %rd10;
	ld.global.nc.f32 	%f228, [%rd11];
	add.s64 	%rd12, %rd2, %rd10;
	ld.global.nc.f32 	%f229, [%rd12];
	setp.neu.f32 	%p16, %f228, 0f00000000;
	setp.neu.f32 	%p17, %f229, 0f00000000;
	add.f32 	%f231, %f1538, 0f3F800000;
	selp.f32 	%f232, %f231, %f1538, %p17;
	selp.f32 	%f233, %f232, %f1538, %p16;
	add.f32 	%f234, %f1539, 0f3F800000;
	selp.f32 	%f235, %f234, %f1539, %p17;
	selp.f32 	%f236, %f234, %f235, %p16;
	ld.global.nc.f32 	%f237, [%rd11+4];
	ld.global.nc.f32 	%f238, [%rd12+4];
	setp.neu.f32 	%p18, %f237, 0f00000000;
	setp.neu.f32 	%p19, %f238, 0f00000000;
	add.f32 	%f240, %f233, 0f3F800000;
	selp.f32 	%f241, %f240, %f233, %p19;
	selp.f32 	%f242, %f241, %f233, %p18;
	add.f32 	%f243, %f236, 0f3F800000;
	selp.f32 	%f244, %f243, %f236, %p19;
	selp.f32 	%f245, %f243, %f244, %p18;
	ld.global.nc.f32 	%f246, [%rd11+8];
	ld.global.nc.f32 	%f247, [%rd12+8];
	setp.neu.f32 	%p20, %f246, 0f00000000;
	setp.neu.f32 	%p21, %f247, 0f00000000;
	add.f32 	%f249, %f242, 0f3F800000;
	selp.f32 	%f250, %f249, %f242, %p21;
	selp.f32 	%f251, %f250, %f242, %p20;
	add.f32 	%f252, %f245, 0f3F800000;
	selp.f32 	%f253, %f252, %f245, %p21;
	selp.f32 	%f254, %f252, %f253, %p20;
	ld.global.nc.f32 	%f255, [%rd11+12];
	ld.global.nc.f32 	%f256, [%rd12+12];
	setp.neu.f32 	%p22, %f255, 0f00000000;
	setp.neu.f32 	%p23, %f256, 0f00000000;
	add.f32 	%f258, %f251, 0f3F800000;
	selp.f32 	%f259, %f258, %f251, %p23;
	selp.f32 	%f260, %f259, %f251, %p22;
	add.f32 	%f261, %f254, 0f3F800000;
	selp.f32 	%f262, %f261, %f254, %p23;
	selp.f32 	%f263, %f261, %f262, %p22;
	ld.global.nc.f32 	%f264, [%rd11+16];
	ld.global.nc.f32 	%f265, [%rd12+16];
	setp.neu.f32 	%p24, %f264, 0f00000000;
	setp.neu.f32 	%p25, %f265, 0f00000000;
	add.f32 	%f267, %f260, 0f3F800000;
	selp.f32 	%f268, %f267, %f260, %p25;
	selp.f32 	%f269, %f268, %f260, %p24;
	add.f32 	%f270, %f263, 0f3F800000;
	selp.f32 	%f271, %f270, %f263, %p25;
	selp.f32 	%f272, %f270, %f271, %p24;
	ld.global.nc.f32 	%f273, [%rd11+20];
	ld.global.nc.f32 	%f274, [%rd12+20];
	setp.neu.f32 	%p26, %f273, 0f00000000;
	setp.neu.f32 	%p27, %f274, 0f00000000;
	add.f32 	%f276, %f269, 0f3F800000;
	selp.f32 	%f277, %f276, %f269, %p27;
	selp.f32 	%f278, %f277, %f269, %p26;
	add.f32 	%f279, %f272, 0f3F800000;
	selp.f32 	%f280, %f279, %f272, %p27;
	selp.f32 	%f281, %f279, %f280, %p26;
	ld.global.nc.f32 	%f282, [%rd11+24];
	ld.global.nc.f32 	%f283, [%rd12+24];
	setp.neu.f32 	%p28, %f282, 0f00000000;
	setp.neu.f32 	%p29, %f283, 0f00000000;
	add.f32 	%f285, %f278, 0f3F800000;
	selp.f32 	%f286, %f285, %f278, %p29;
	selp.f32 	%f287, %f286, %f278, %p28;
	add.f32 	%f288, %f281, 0f3F800000;
	selp.f32 	%f289, %f288, %f281, %p29;
	selp.f32 	%f290, %f288, %f289, %p28;
	ld.global.nc.f32 	%f291, [%rd11+28];
	ld.global.nc.f32 	%f292, [%rd12+28];
	setp.neu.f32 	%p30, %f291, 0f00000000;
	setp.neu.f32 	%p31, %f292, 0f00000000;
	add.f32 	%f294, %f287, 0f3F800000;
	selp.f32 	%f295, %f294, %f287, %p31;
	selp.f32 	%f1538, %f295, %f287, %p30;
	add.f32 	%f296, %f290, 0f3F800000;
	selp.f32 	%f297, %f296, %f290, %p31;
	selp.f32 	%f1539, %f296, %f297, %p30;
	add.s32 	%r272, %r272, 8;
	add.s32 	%r271, %r271, 8;
	setp.ne.s32 	%p32, %r271, 0;
	@%p32 bra 	$L__BB0_57;
$L__BB0_58:
	setp.eq.s32 	%p33, %r2, 0;
	@%p33 bra 	$L__BB0_66;
	and.b32  	%r119, %r161, 3;
	setp.lt.u32 	%p34, %r2, 4;
	@%p34 bra 	$L__BB0_61;
	mul.wide.u32 	%rd13, %r273, 4;
	add.s64 	%rd14, %rd1, %rd13;
	ld.global.nc.f32 	%f299, [%rd14];
	add.s64 	%rd15, %rd2, %rd13;
	ld.global.nc.f32 	%f300, [%rd15];
	setp.neu.f32 	%p35, %f299, 0f00000000;
	setp.neu.f32 	%p36, %f300, 0f00000000;
	add.f32 	%f302, %f1538, 0f3F800000;
	selp.f32 	%f303, %f302, %f1538, %p36;
	selp.f32 	%f304, %f303, %f1538, %p35;
	add.f32 	%f305, %f1539, 0f3F800000;
	selp.f32 	%f306, %f305, %f1539, %p36;
	selp.f32 	%f307, %f305, %f306, %p35;
	ld.global.nc.f32 	%f308, [%rd14+4];
	ld.global.nc.f32 	%f309, [%rd15+4];
	setp.neu.f32 	%p37, %f308, 0f00000000;
	setp.neu.f32 	%p38, %f309, 0f00000000;
	add.f32 	%f311, %f304, 0f3F800000;
	selp.f32 	%f312, %f311, %f304, %p38;
	selp.f32 	%f313, %f312, %f304, %p37;
	add.f32 	%f314, %f307, 0f3F800000;
	selp.f32 	%f315, %f314, %f307, %p38;
	selp.f32 	%f316, %f314, %f315, %p37;
	ld.global.nc.f32 	%f317, [%rd14+8];
	ld.global.nc.f32 	%f318, [%rd15+8];
	setp.neu.f32 	%p39, %f317, 0f00000000;
	setp.neu.f32 	%p40, %f318, 0f00000000;
	add.f32 	%f320, %f313, 0f3F800000;
	selp.f32 	%f321, %f320, %f313, %p40;
	selp.f32 	%f322, %f321, %f313, %p39;
	add.f32 	%f323, %f316, 0f3F800000;
	selp.f32 	%f324, %f323, %f316, %p40;
	selp.f32 	%f325, %f323, %f324, %p39;
	ld.global.nc.f32 	%f326, [%rd14+12];
	ld.global.nc.f32 	%f327, [%rd15+12];
	setp.neu.f32 	%p41, %f326, 0f00000000;
	setp.neu.f32 	%p42, %f327, 0f00000000;
	add.f32 	%f329, %f322, 0f3F800000;
	selp.f32 	%f330, %f329, %f322, %p42;
	selp.f32 	%f1538, %f330, %f322, %p41;
	add.f32 	%f331, %f325, 0f3F800000;
	selp.f32 	%f332, %f331, %f325, %p42;
	selp.f32 	%f1539, %f331, %f332, %p41;
	add.s32 	%r273, %r273, 4;
$L__BB0_61:
	setp.eq.s32 	%p43, %r119, 0;
	@%p43 bra 	$L__BB0_66;
	setp.eq.s32 	%p44, %r119, 1;
	@%p44 bra 	$L__BB0_64;
	mul.wide.u32 	%rd16, %r273, 4;
	add.s64 	%rd17, %rd1, %rd16;
	ld.global.nc.f32 	%f334, [%rd17];
	add.s64 	%rd18, %rd2, %rd16;
	ld.global.nc.f32 	%f335, [%rd18];
	setp.neu.f32 	%p45, %f334, 0f00000000;
	setp.neu.f32 	%p46, %f335, 0f00000000;
	add.f32 	%f337, %f1538, 0f3F800000;
	selp.f32 	%f338, %f337, %f1538, %p46;
	selp.f32 	%f339, %f338, %f1538, %p45;
	add.f32 	%f340, %f1539, 0f3F800000;
	selp.f32 	%f341, %f340, %f1539, %p46;
	selp.f32 	%f342, %f340, %f341, %p45;
	ld.global.nc.f32 	%f343, [%rd17+4];
	ld.global.nc.f32 	%f344, [%rd18+4];
	setp.neu.f32 	%p47, %f343, 0f00000000;
	setp.neu.f32 	%p48, %f344, 0f00000000;
	add.f32 	%f346, %f339, 0f3F800000;
	selp.f32 	%f347, %f346, %f339, %p48;
	selp.f32 	%f1538, %f347, %f339, %p47;
	add.f32 	%f348, %f342, 0f3F800000;
	selp.f32 	%f349, %f348, %f342, %p48;
	selp.f32 	%f1539, %f348, %f349, %p47;
	add.s32 	%r273, %r273, 2;
$L__BB0_64:
	and.b32  	%r176, %r161, 1;
	setp.eq.b32 	%p49, %r176, 1;
	not.pred 	%p50, %p49;
	@%p50 bra 	$L__BB0_66;
	mul.wide.u32 	%rd19, %r273, 4;
	add.s64 	%rd20, %rd1, %rd19;
	ld.global.nc.f32 	%f350, [%rd20];
	add.s64 	%rd21, %rd2, %rd19;
	ld.global.nc.f32 	%f351, [%rd21];
	setp.neu.f32 	%p51, %f350, 0f00000000;
	setp.neu.f32 	%p52, %f351, 0f00000000;
	add.f32 	%f353, %f1538, 0f3F800000;
	selp.f32 	%f354, %f353, %f1538, %p52;
	selp.f32 	%f1538, %f354, %f1538, %p51;
	add.f32 	%f355, %f1539, 0f3F800000;
	selp.f32 	%f356, %f355, %f1539, %p52;
	selp.f32 	%f1539, %f355, %f356, %p51;
$L__BB0_66:
	setp.eq.f32 	%p53, %f1539, 0f00000000;
	@%p53 bra 	$L__BB0_156;
	div.rn.f32 	%f358, %f1538, %f1539;
	mov.f32 	%f359, 0f3F800000;
	sub.f32 	%f1561, %f359, %f358;
	bra.uni 	$L__BB0_156;
$L__BB0_68:
	setp.eq.s32 	%p54, %r161, 0;
	mov.f32 	%f1523, 0f00000000;
	@%p54 bra 	$L__BB0_81;
	add.s32 	%r178, %r161, -1;
	and.b32  	%r5, %r161, 15;
	setp.lt.u32 	%p55, %r178, 15;
	mov.f32 	%f1523, 0f00000000;
	mov.b32 	%r266, 0;
	@%p55 bra 	$L__BB0_72;
	and.b32  	%r266, %r161, -16;
	neg.s32 	%r264, %r266;
	mov.f32 	%f1523, 0f00000000;
	mov.b32 	%r265, 0;
$L__BB0_71:
	.pragma "nounroll";
	mul.wide.u32 	%rd22, %r265, 4;
	add.s64 	%rd23, %rd1, %rd22;
	ld.global.nc.f32 	%f364, [%rd23];
	add.s64 	%rd24, %rd2, %rd22;
	ld.global.nc.f32 	%f365, [%rd24];
	setp.neu.f32 	%p56, %f364, %f365;
	add.f32 	%f366, %f1523, 0f3F800000;
	selp.f32 	%f367, %f366, %f1523, %p56;
	ld.global.nc.f32 	%f368, [%rd23+4];
	ld.global.nc.f32 	%f369, [%rd24+4];
	setp.neu.f32 	%p57, %f368, %f369;
	add.f32 	%f370, %f367, 0f3F800000;
	selp.f32 	%f371, %f370, %f367, %p57;
	ld.global.nc.f32 	%f372, [%rd23+8];
	ld.global.nc.f32 	%f373, [%rd24+8];
	setp.neu.f32 	%p58, %f372, %f373;
	add.f32 	%f374, %f371, 0f3F800000;
	selp.f32 	%f375, %f374, %f371, %p58;
	ld.global.nc.f32 	%f376, [%rd23+12];
	ld.global.nc.f32 	%f377, [%rd24+12];
	setp.neu.f32 	%p59, %f376, %f377;
	add.f32 	%f378, %f375, 0f3F800000;
	selp.f32 	%f379, %f378, %f375, %p59;
	ld.global.nc.f32 	%f380, [%rd23+16];
	ld.global.nc.f32 	%f381, [%rd24+16];
	setp.neu.f32 	%p60, %f380, %f381;
	add.f32 	%f382, %f379, 0f3F800000;
	selp.f32 	%f383, %f382, %f379, %p60;
	ld.global.nc.f32 	%f384, [%rd23+20];
	ld.global.nc.f32 	%f385, [%rd24+20];
	setp.neu.f32 	%p61, %f384, %f385;
	add.f32 	%f386, %f383, 0f3F800000;
	selp.f32 	%f387, %f386, %f383, %p61;
	ld.global.nc.f32 	%f388, [%rd23+24];
	ld.global.nc.f32 	%f389, [%rd24+24];
	setp.neu.f32 	%p62, %f388, %f389;
	add.f32 	%f390, %f387, 0f3F800000;
	selp.f32 	%f391, %f390, %f387, %p62;
	ld.global.nc.f32 	%f392, [%rd23+28];
	ld.global.nc.f32 	%f393, [%rd24+28];
	setp.neu.f32 	%p63, %f392, %f393;
	add.f32 	%f394, %f391, 0f3F800000;
	selp.f32 	%f395, %f394, %f391, %p63;
	ld.global.nc.f32 	%f396, [%rd23+32];
	ld.global.nc.f32 	%f397, [%rd24+32];
	setp.neu.f32 	%p64, %f396, %f397;
	add.f32 	%f398, %f395, 0f3F800000;
	selp.f32 	%f399, %f398, %f395, %p64;
	ld.global.nc.f32 	%f400, [%rd23+36];
	ld.global.nc.f32 	%f401, [%rd24+36];
	setp.neu.f32 	%p65, %f400, %f401;
	add.f32 	%f402, %f399, 0f3F800000;
	selp.f32 	%f403, %f402, %f399, %p65;
	ld.global.nc.f32 	%f404, [%rd23+40];
	ld.global.nc.f32 	%f405, [%rd24+40];
	setp.neu.f32 	%p66, %f404, %f405;
	add.f32 	%f406, %f403, 0f3F800000;
	selp.f32 	%f407, %f406, %f403, %p66;
	ld.global.nc.f32 	%f408, [%rd23+44];
	ld.global.nc.f32 	%f409, [%rd24+44];
	setp.neu.f32 	%p67, %f408, %f409;
	add.f32 	%f410, %f407, 0f3F800000;
	selp.f32 	%f411, %f410, %f407, %p67;
	ld.global.nc.f32 	%f412, [%rd23+48];
	ld.global.nc.f32 	%f413, [%rd24+48];
	setp.neu.f32 	%p68, %f412, %f413;
	add.f32 	%f414, %f411, 0f3F800000;
	selp.f32 	%f415, %f414, %f411, %p68;
	ld.global.nc.f32 	%f416, [%rd23+52];
	ld.global.nc.f32 	%f417, [%rd24+52];
	setp.neu.f32 	%p69, %f416, %f417;
	add.f32 	%f418, %f415, 0f3F800000;
	selp.f32 	%f419, %f418, %f415, %p69;
	ld.global.nc.f32 	%f420, [%rd23+56];
	ld.global.nc.f32 	%f421, [%rd24+56];
	setp.neu.f32 	%p70, %f420, %f421;
	add.f32 	%f422, %f419, 0f3F800000;
	selp.f32 	%f423, %f422, %f419, %p70;
	ld.global.nc.f32 	%f424, [%rd23+60];
	ld.global.nc.f32 	%f425, [%rd24+60];
	setp.neu.f32 	%p71, %f424, %f425;
	add.f32 	%f426, %f423, 0f3F800000;
	selp.f32 	%f1523, %f426, %f423, %p71;
	add.s32 	%r265, %r265, 16;
	add.s32 	%r264, %r264, 16;
	setp.ne.s32 	%p72, %r264, 0;
	@%p72 bra 	$L__BB0_71;
$L__BB0_72:
	setp.eq.s32 	%p73, %r5, 0;
	@%p73 bra 	$L__BB0_81;
	and.b32  	%r103, %r161, 7;
	setp.lt.u32 	%p74, %r5, 8;
	@%p74 bra 	$L__BB0_75;
	mul.wide.u32 	%rd25, %r266, 4;
	add.s64 	%rd26, %rd1, %rd25;
	ld.global.nc.f32 	%f428, [%rd26];
	add.s64 	%rd27, %rd2, %rd25;
	ld.global.nc.f32 	%f429, [%rd27];
	setp.neu.f32 	%p75, %f428, %f429;
	add.f32 	%f430, %f1523, 0f3F800000;
	selp.f32 	%f431, %f430, %f1523, %p75;
	ld.global.nc.f32 	%f432, [%rd26+4];
	ld.global.nc.f32 	%f433, [%rd27+4];
	setp.neu.f32 	%p76, %f432, %f433;
	add.f32 	%f434, %f431, 0f3F800000;
	selp.f32 	%f435, %f434, %f431, %p76;
	ld.global.nc.f32 	%f436, [%rd26+8];
	ld.global.nc.f32 	%f437, [%rd27+8];
	setp.neu.f32 	%p77, %f436, %f437;
	add.f32 	%f438, %f435, 0f3F800000;
	selp.f32 	%f439, %f438, %f435, %p77;
	ld.global.nc.f32 	%f440, [%rd26+12];
	ld.global.nc.f32 	%f441, [%rd27+12];
	setp.neu.f32 	%p78, %f440, %f441;
	add.f32 	%f442, %f439, 0f3F800000;
	selp.f32 	%f443, %f442, %f439, %p78;
	ld.global.nc.f32 	%f444, [%rd26+16];
	ld.global.nc.f32 	%f445, [%rd27+16];
	setp.neu.f32 	%p79, %f444, %f445;
	add.f32 	%f446, %f443, 0f3F800000;
	selp.f32 	%f447, %f446, %f443, %p79;
	ld.global.nc.f32 	%f448, [%rd26+20];
	ld.global.nc.f32 	%f449, [%rd27+20];
	setp.neu.f32 	%p80, %f448, %f449;
	add.f32 	%f450, %f447, 0f3F800000;
	selp.f32 	%f451, %f450, %f447, %p80;
	ld.global.nc.f32 	%f452, [%rd26+24];
	ld.global.nc.f32 	%f453, [%rd27+24];
	setp.neu.f32 	%p81, %f452, %f453;
	add.f32 	%f454, %f451, 0f3F800000;
	selp.f32 	%f455, %f454, %f451, %p81;
	ld.global.nc.f32 	%f456, [%rd26+28];
	ld.global.nc.f32 	%f457, [%rd27+28];
	setp.neu.f32 	%p82, %f456, %f457;
	add.f32 	%f458, %f455, 0f3F800000;
	selp.f32 	%f1523, %f458, %f455, %p82;
	add.s32 	%r266, %r266, 8;
$L__BB0_75:
	setp.eq.s32 	%p83, %r103, 0;
	@%p83 bra 	$L__BB0_81;
	and.b32  	%r106, %r161, 3;
	setp.lt.u32 	%p84, %r103, 4;
	@%p84 bra 	$L__BB0_78;
	mul.wide.u32 	%rd28, %r266, 4;
	add.s64 	%rd29, %rd1, %rd28;
	ld.global.nc.f32 	%f460, [%rd29];
	add.s64 	%rd30, %rd2, %rd28;
	ld.global.nc.f32 	%f461, [%rd30];
	setp.neu.f32 	%p85, %f460, %f461;
	add.f32 	%f462, %f1523, 0f3F800000;
	selp.f32 	%f463, %f462, %f1523, %p85;
	ld.global.nc.f32 	%f464, [%rd29+4];
	ld.global.nc.f32 	%f465, [%rd30+4];
	setp.neu.f32 	%p86, %f464, %f465;
	add.f32 	%f466, %f463, 0f3F800000;
	selp.f32 	%f467, %f466, %f463, %p86;
	ld.global.nc.f32 	%f468, [%rd29+8];
	ld.global.nc.f32 	%f469, [%rd30+8];
	setp.neu.f32 	%p87, %f468, %f469;
	add.f32 	%f470, %f467, 0f3F800000;
	selp.f32 	%f471, %f470, %f467, %p87;
	ld.global.nc.f32 	%f472, [%rd29+12];
	ld.global.nc.f32 	%f473, [%rd30+12];
	setp.neu.f32 	%p88, %f472, %f473;
	add.f32 	%f474, %f471, 0f3F800000;
	selp.f32 	%f1523, %f474, %f471, %p88;
	add.s32 	%r266, %r266, 4;
$L__BB0_78:
	setp.eq.s32 	%p89, %r106, 0;
	@%p89 bra 	$L__BB0_81;
	neg.s32 	%r269, %r106;
$L__BB0_80:
	.pragma "nounroll";
	mul.wide.u32 	%rd31, %r266, 4;
	add.s64 	%rd32, %rd1, %rd31;
	ld.global.nc.f32 	%f475, [%rd32];
	add.s64 	%rd33, %rd2, %rd31;
	ld.global.nc.f32 	%f476, [%rd33];
	setp.neu.f32 	%p90, %f475, %f476;
	add.f32 	%f477, %f1523, 0f3F800000;
	selp.f32 	%f1523, %f477, %f1523, %p90;
	add.s32 	%r266, %r266, 1;
	add.s32 	%r269, %r269, 1;
	setp.ne.s32 	%p91, %r269, 0;
	@%p91 bra 	$L__BB0_80;
$L__BB0_81:
	cvt.rn.f32.u32 	%f478, %r161;
	div.rn.f32 	%f1561, %f1523, %f478;
	bra.uni 	$L__BB0_156;
$L__BB0_82:
	setp.eq.s32 	%p92, %r161, 0;
	mov.f32 	%f1487, 0f00000000;
	mov.f32 	%f1488, %f1487;
	@%p92 bra 	$L__BB0_95;
	add.s32 	%r181, %r161, -1;
	and.b32  	%r8, %r161, 15;
	setp.lt.u32 	%p93, %r181, 15;
	mov.f32 	%f1488, 0f00000000;
	mov.b32 	%r254, 0;
	mov.f32 	%f1487, %f1488;
	@%p93 bra 	$L__BB0_86;
	and.b32  	%r254, %r161, -16;
	neg.s32 	%r252, %r254;
	mov.f32 	%f1488, 0f00000000;
	mov.b32 	%r253, 0;
$L__BB0_85:
	.pragma "nounroll";
	mul.wide.u32 	%rd34, %r253, 4;
	add.s64 	%rd35, %rd1, %rd34;
	ld.global.nc.f32 	%f483, [%rd35];
	add.f32 	%f484, %f1488, %f483;
	add.s64 	%rd36, %rd2, %rd34;
	ld.global.nc.f32 	%f485, [%rd36];
	add.f32 	%f486, %f1487, %f485;
	ld.global.nc.f32 	%f487, [%rd35+4];
	add.f32 	%f488, %f484, %f487;
	ld.global.nc.f32 	%f489, [%rd36+4];
	add.f32 	%f490, %f486, %f489;
	ld.global.nc.f32 	%f491, [%rd35+8];
	add.f32 	%f492, %f488, %f491;
	ld.global.nc.f32 	%f493, [%rd36+8];
	add.f32 	%f494, %f490, %f493;
	ld.global.nc.f32 	%f495, [%rd35+12];
	add.f32 	%f496, %f492, %f495;
	ld.global.nc.f32 	%f497, [%rd36+12];
	add.f32 	%f498, %f494, %f497;
	ld.global.nc.f32 	%f499, [%rd35+16];
	add.f32 	%f500, %f496, %f499;
	ld.global.nc.f32 	%f501, [%rd36+16];
	add.f32 	%f502, %f498, %f501;
	ld.global.nc.f32 	%f503, [%rd35+20];
	add.f32 	%f504, %f500, %f503;
	ld.global.nc.f32 	%f505, [%rd36+20];
	add.f32 	%f506, %f502, %f505;
	ld.global.nc.f32 	%f507, [%rd35+24];
	add.f32 	%f508, %f504, %f507;
	ld.global.nc.f32 	%f509, [%rd36+24];
	add.f32 	%f510, %f506, %f509;
	ld.global.nc.f32 	%f511, [%rd35+28];
	add.f32 	%f512, %f508, %f511;
	ld.global.nc.f32 	%f513, [%rd36+28];
	add.f32 	%f514, %f510, %f513;
	ld.global.nc.f32 	%f515, [%rd35+32];
	add.f32 	%f516, %f512, %f515;
	ld.global.nc.f32 	%f517, [%rd36+32];
	add.f32 	%f518, %f514, %f517;
	ld.global.nc.f32 	%f519, [%rd35+36];
	add.f32 	%f520, %f516, %f519;
	ld.global.nc.f32 	%f521, [%rd36+36];
	add.f32 	%f522, %f518, %f521;
	ld.global.nc.f32 	%f523, [%rd35+40];
	add.f32 	%f524, %f520, %f523;
	ld.global.nc.f32 	%f525, [%rd36+40];
	add.f32 	%f526, %f522, %f525;
	ld.global.nc.f32 	%f527, [%rd35+44];
	add.f32 	%f528, %f524, %f527;
	ld.global.nc.f32 	%f529, [%rd36+44];
	add.f32 	%f530, %f526, %f529;
	ld.global.nc.f32 	%f531, [%rd35+48];
	add.f32 	%f532, %f528, %f531;
	ld.global.nc.f32 	%f533, [%rd36+48];
	add.f32 	%f534, %f530, %f533;
	ld.global.nc.f32 	%f535, [%rd35+52];
	add.f32 	%f536, %f532, %f535;
	ld.global.nc.f32 	%f537, [%rd36+52];
	add.f32 	%f538, %f534, %f537;
	ld.global.nc.f32 	%f539, [%rd35+56];
	add.f32 	%f540, %f536, %f539;
	ld.global.nc.f32 	%f541, [%rd36+56];
	add.f32 	%f542, %f538, %f541;
	ld.global.nc.f32 	%f543, [%rd35+60];
	add.f32 	%f1488, %f540, %f543;
	ld.global.nc.f32 	%f544, [%rd36+60];
	add.f32 	%f1487, %f542, %f544;
	add.s32 	%r253, %r253, 16;
	add.s32 	%r252, %r252, 16;
	setp.ne.s32 	%p94, %r252, 0;
	@%p94 bra 	$L__BB0_85;
$L__BB0_86:
	setp.eq.s32 	%p95, %r8, 0;
	@%p95 bra 	$L__BB0_95;
	and.b32  	%r74, %r161, 7;
	setp.lt.u32 	%p96, %r8, 8;
	@%p96 bra 	$L__BB0_89;
	mul.wide.u32 	%rd37, %r254, 4;
	add.s64 	%rd38, %rd1, %rd37;
	ld.global.nc.f32 	%f546, [%rd38];
	add.f32 	%f547, %f1488, %f546;
	add.s64 	%rd39, %rd2, %rd37;
	ld.global.nc.f32 	%f548, [%rd39];
	add.f32 	%f549, %f1487, %f548;
	ld.global.nc.f32 	%f550, [%rd38+4];
	add.f32 	%f551, %f547, %f550;
	ld.global.nc.f32 	%f552, [%rd39+4];
	add.f32 	%f553, %f549, %f552;
	ld.global.nc.f32 	%f554, [%rd38+8];
	add.f32 	%f555, %f551, %f554;
	ld.global.nc.f32 	%f556, [%rd39+8];
	add.f32 	%f557, %f553, %f556;
	ld.global.nc.f32 	%f558, [%rd38+12];
	add.f32 	%f559, %f555, %f558;
	ld.global.nc.f32 	%f560, [%rd39+12];
	add.f32 	%f561, %f557, %f560;
	ld.global.nc.f32 	%f562, [%rd38+16];
	add.f32 	%f563, %f559, %f562;
	ld.global.nc.f32 	%f564, [%rd39+16];
	add.f32 	%f565, %f561, %f564;
	ld.global.nc.f32 	%f566, [%rd38+20];
	add.f32 	%f567, %f563, %f566;
	ld.global.nc.f32 	%f568, [%rd39+20];
	add.f32 	%f569, %f565, %f568;
	ld.global.nc.f32 	%f570, [%rd38+24];
	add.f32 	%f571, %f567, %f570;
	ld.global.nc.f32 	%f572, [%rd39+24];
	add.f32 	%f573, %f569, %f572;
	ld.global.nc.f32 	%f574, [%rd38+28];
	add.f32 	%f1488, %f571, %f574;
	ld.global.nc.f32 	%f575, [%rd39+28];
	add.f32 	%f1487, %f573, %f575;
	add.s32 	%r254, %r254, 8;
$L__BB0_89:
	setp.eq.s32 	%p97, %r74, 0;
	@%p97 bra 	$L__BB0_95;
	and.b32  	%r77, %r161, 3;
	setp.lt.u32 	%p98, %r74, 4;
	@%p98 bra 	$L__BB0_92;
	mul.wide.u32 	%rd40, %r254, 4;
	add.s64 	%rd41, %rd1, %rd40;
	ld.global.nc.f32 	%f577, [%rd41];
	add.f32 	%f578, %f1488, %f577;
	add.s64 	%rd42, %rd2, %rd40;
	ld.global.nc.f32 	%f579, [%rd42];
	add.f32 	%f580, %f1487, %f579;
	ld.global.nc.f32 	%f581, [%rd41+4];
	add.f32 	%f582, %f578, %f581;
	ld.global.nc.f32 	%f583, [%rd42+4];
	add.f32 	%f584, %f580, %f583;
	ld.global.nc.f32 	%f585, [%rd41+8];
	add.f32 	%f586, %f582, %f585;
	ld.global.nc.f32 	%f587, [%rd42+8];
	add.f32 	%f588, %f584, %f587;
	ld.global.nc.f32 	%f589, [%rd41+12];
	add.f32 	%f1488, %f586, %f589;
	ld.global.nc.f32 	%f590, [%rd42+12];
	add.f32 	%f1487, %f588, %f590;
	add.s32 	%r254, %r254, 4;
$L__BB0_92:
	setp.eq.s32 	%p99, %r77, 0;
	@%p99 bra 	$L__BB0_95;
	neg.s32 	%r257, %r77;
$L__BB0_94:
	.pragma "nounroll";
	mul.wide.u32 	%rd43, %r254, 4;
	add.s64 	%rd44, %rd1, %rd43;
	ld.global.nc.f32 	%f591, [%rd44];
	add.f32 	%f1488, %f1488, %f591;
	add.s64 	%rd45, %rd2, %rd43;
	ld.global.nc.f32 	%f592, [%rd45];
	add.f32 	%f1487, %f1487, %f592;
	add.s32 	%r254, %r254, 1;
	add.s32 	%r257, %r257, 1;
	setp.ne.s32 	%p100, %r257, 0;
	@%p100 bra 	$L__BB0_94;
$L__BB0_95:
	setp.eq.s32 	%p101, %r161, 0;
	cvt.rn.f32.u32 	%f594, %r161;
	div.rn.f32 	%f109, %f1488, %f594;
	div.rn.f32 	%f110, %f1487, %f594;
	mov.f32 	%f1510, 0f00000000;
	mov.f32 	%f1514, %f1510;
	@%p101 bra 	$L__BB0_108;
	add.s32 	%r184, %r161, -1;
	and.b32  	%r85, %r161, 7;
	setp.lt.u32 	%p102, %r184, 7;
	mov.f32 	%f1512, 0f00000000;
	mov.b32 	%r262, 0;
	mov.f32 	%f1511, %f1512;
	mov.f32 	%f1510, %f1512;
	@%p102 bra 	$L__BB0_99;
	and.b32  	%r262, %r161, -8;
	neg.s32 	%r259, %r262;
	mov.f32 	%f1512, 0f00000000;
	mov.b32 	%r260, 0;
$L__BB0_98:
	.pragma "nounroll";
	mul.wide.u32 	%rd46, %r260, 4;
	add.s64 	%rd47, %rd1, %rd46;
	ld.global.nc.f32 	%f598, [%rd47];
	sub.f32 	%f599, %f598, %f109;
	add.s64 	%rd48, %rd2, %rd46;
	ld.global.nc.f32 	%f600, [%rd48];
	sub.f32 	%f601, %f600, %f110;
	fma.rn.f32 	%f602, %f599, %f601, %f1510;
	fma.rn.f32 	%f603, %f599, %f599, %f1511;
	fma.rn.f32 	%f604, %f601, %f601, %f1512;
	ld.global.nc.f32 	%f605, [%rd47+4];
	sub.f32 	%f606, %f605, %f109;
	ld.global.nc.f32 	%f607, [%rd48+4];
	sub.f32 	%f608, %f607, %f110;
	fma.rn.f32 	%f609, %f606, %f608, %f602;
	fma.rn.f32 	%f610, %f606, %f606, %f603;
	fma.rn.f32 	%f611, %f608, %f608, %f604;
	ld.global.nc.f32 	%f612, [%rd47+8];
	sub.f32 	%f613, %f612, %f109;
	ld.global.nc.f32 	%f614, [%rd48+8];
	sub.f32 	%f615, %f614, %f110;
	fma.rn.f32 	%f616, %f613, %f615, %f609;
	fma.rn.f32 	%f617, %f613, %f613, %f610;
	fma.rn.f32 	%f618, %f615, %f615, %f611;
	ld.global.nc.f32 	%f619, [%rd47+12];
	sub.f32 	%f620, %f619, %f109;
	ld.global.nc.f32 	%f621, [%rd48+12];
	sub.f32 	%f622, %f621, %f110;
	fma.rn.f32 	%f623, %f620, %f622, %f616;
	fma.rn.f32 	%f624, %f620, %f620, %f617;
	fma.rn.f32 	%f625, %f622, %f622, %f618;
	ld.global.nc.f32 	%f626, [%rd47+16];
	sub.f32 	%f627, %f626, %f109;
	ld.global.nc.f32 	%f628, [%rd48+16];
	sub.f32 	%f629, %f628, %f110;
	fma.rn.f32 	%f630, %f627, %f629, %f623;
	fma.rn.f32 	%f631, %f627, %f627, %f624;
	fma.rn.f32 	%f632, %f629, %f629, %f625;
	ld.global.nc.f32 	%f633, [%rd47+20];
	sub.f32 	%f634, %f633, %f109;
	ld.global.nc.f32 	%f635, [%rd48+20];
	sub.f32 	%f636, %f635, %f110;
	fma.rn.f32 	%f637, %f634, %f636, %f630;
	fma.rn.f32 	%f638, %f634, %f634, %f631;
	fma.rn.f32 	%f639, %f636, %f636, %f632;
	ld.global.nc.f32 	%f640, [%rd47+24];
	sub.f32 	%f641, %f640, %f109;
	ld.global.nc.f32 	%f642, [%rd48+24];
	sub.f32 	%f643, %f642, %f110;
	fma.rn.f32 	%f644, %f641, %f643, %f637;
	fma.rn.f32 	%f645, %f641, %f641, %f638;
	fma.rn.f32 	%f646, %f643, %f643, %f639;
	ld.global.nc.f32 	%f647, [%rd47+28];
	sub.f32 	%f648, %f647, %f109;
	ld.global.nc.f32 	%f649, [%rd48+28];
	sub.f32 	%f650, %f649, %f110;
	fma.rn.f32 	%f1510, %f648, %f650, %f644;
	fma.rn.f32 	%f1511, %f648, %f648, %f645;
	fma.rn.f32 	%f1512, %f650, %f650, %f646;
	add.s32 	%r260, %r260, 8;
	add.s32 	%r259, %r259, 8;
	setp.ne.s32 	%p103, %r259, 0;
	@%p103 bra 	$L__BB0_98;
$L__BB0_99:
	setp.eq.s32 	%p104, %r85, 0;
	@%p104 bra 	$L__BB0_107;
	and.b32  	%r93, %r161, 3;
	setp.lt.u32 	%p105, %r85, 4;
	@%p105 bra 	$L__BB0_102;
	mul.wide.u32 	%rd49, %r262, 4;
	add.s64 	%rd50, %rd1, %rd49;
	ld.global.nc.f32 	%f652, [%rd50];
	sub.f32 	%f653, %f652, %f109;
	add.s64 	%rd51, %rd2, %rd49;
	ld.global.nc.f32 	%f654, [%rd51];
	sub.f32 	%f655, %f654, %f110;
	fma.rn.f32 	%f656, %f653, %f655, %f1510;
	fma.rn.f32 	%f657, %f653, %f653, %f1511;
	fma.rn.f32 	%f658, %f655, %f655, %f1512;
	ld.global.nc.f32 	%f659, [%rd50+4];
	sub.f32 	%f660, %f659, %f109;
	ld.global.nc.f32 	%f661, [%rd51+4];
	sub.f32 	%f662, %f661, %f110;
	fma.rn.f32 	%f663, %f660, %f662, %f656;
	fma.rn.f32 	%f664, %f660, %f660, %f657;
	fma.rn.f32 	%f665, %f662, %f662, %f658;
	ld.global.nc.f32 	%f666, [%rd50+8];
	sub.f32 	%f667, %f666, %f109;
	ld.global.nc.f32 	%f668, [%rd51+8];
	sub.f32 	%f669, %f668, %f110;
	fma.rn.f32 	%f670, %f667, %f669, %f663;
	fma.rn.f32 	%f671, %f667, %f667, %f664;
	fma.rn.f32 	%f672, %f669, %f669, %f665;
	ld.global.nc.f32 	%f673, [%rd50+12];
	sub.f32 	%f674, %f673, %f109;
	ld.global.nc.f32 	%f675, [%rd51+12];
	sub.f32 	%f676, %f675, %f110;
	fma.rn.f32 	%f1510, %f674, %f676, %f670;
	fma.rn.f32 	%f1511, %f674, %f674, %f671;
	fma.rn.f32 	%f1512, %f676, %f676, %f672;
	add.s32 	%r262, %r262, 4;
$L__BB0_102:
	setp.eq.s32 	%p106, %r93, 0;
	@%p106 bra 	$L__BB0_107;
	setp.eq.s32 	%p107, %r93, 1;
	@%p107 bra 	$L__BB0_105;
	mul.wide.u32 	%rd52, %r262, 4;
	add.s64 	%rd53, %rd1, %rd52;
	ld.global.nc.f32 	%f678, [%rd53];
	sub.f32 	%f679, %f678, %f109;
	add.s64 	%rd54, %rd2, %rd52;
	ld.global.nc.f32 	%f680, [%rd54];
	sub.f32 	%f681, %f680, %f110;
	fma.rn.f32 	%f682, %f679, %f681, %f1510;
	fma.rn.f32 	%f683, %f679, %f679, %f1511;
	fma.rn.f32 	%f684, %f681, %f681, %f1512;
	ld.global.nc.f32 	%f685, [%rd53+4];
	sub.f32 	%f686, %f685, %f109;
	ld.global.nc.f32 	%f687, [%rd54+4];
	sub.f32 	%f688, %f687, %f110;
	fma.rn.f32 	%f1510, %f686, %f688, %f682;
	fma.rn.f32 	%f1511, %f686, %f686, %f683;
	fma.rn.f32 	%f1512, %f688, %f688, %f684;
	add.s32 	%r262, %r262, 2;
$L__BB0_105:
	and.b32  	%r186, %r161, 1;
	setp.eq.b32 	%p108, %r186, 1;
	not.pred 	%p109, %p108;
	@%p109 bra 	$L__BB0_107;
	mul.wide.u32 	%rd55, %r262, 4;
	add.s64 	%rd56, %rd1, %rd55;
	ld.global.nc.f32 	%f689, [%rd56];
	sub.f32 	%f690, %f689, %f109;
	add.s64 	%rd57, %rd2, %rd55;
	ld.global.nc.f32 	%f691, [%rd57];
	sub.f32 	%f692, %f691, %f110;
	fma.rn.f32 	%f1510, %f690, %f692, %f1510;
	fma.rn.f32 	%f1511, %f690, %f690, %f1511;
	fma.rn.f32 	%f1512, %f692, %f692, %f1512;
$L__BB0_107:
	mul.f32 	%f1514, %f1511, %f1512;
$L__BB0_108:
	sqrt.rn.f32 	%f150, %f1514;
	setp.eq.f32 	%p110, %f150, 0f00000000;
	@%p110 bra 	$L__BB0_156;
	div.rn.f32 	%f694, %f1510, %f150;
	mov.f32 	%f695, 0f3F800000;
	sub.f32 	%f1561, %f695, %f694;
	bra.uni 	$L__BB0_156;
$L__BB0_110:
	setp.eq.s32 	%p121, %r161, 0;
	mov.f32 	%f1444, 0f00000000;
	@%p121 bra 	$L__BB0_148;
	mul.f32 	%f770, %f222, 0f3F000000;
	cvt.rzi.f32.f32 	%f771, %f770;
	add.f32 	%f772, %f771, %f771;
	sub.f32 	%f773, %f222, %f772;
	abs.f32 	%f1, %f773;
	abs.f32 	%f2, %f222;
	cvt.rmi.f32.f32 	%f3, %f222;
	neg.s32 	%r245, %r161;
	mov.f32 	%f1444, 0f00000000;
	mov.b32 	%r246, 0;
$L__BB0_112:
	setp.eq.f32 	%p122, %f222, 0f00000000;
	mul.wide.u32 	%rd70, %r246, 4;
	add.s64 	%rd71, %rd1, %rd70;
	ld.global.nc.f32 	%f775, [%rd71];
	add.s64 	%rd72, %rd2, %rd70;
	ld.global.nc.f32 	%f776, [%rd72];
	sub.f32 	%f777, %f775, %f776;
	abs.f32 	%f25, %f777;
	abs.f32 	%f26, %f25;
	setp.lt.f32 	%p123, %f26, 0f00800000;
	mul.f32 	%f778, %f26, 0f4B800000;
	selp.f32 	%f779, %f778, %f26, %p123;
	selp.f32 	%f780, 0fC1C00000, 0f00000000, %p123;
	mov.b32 	%r192, %f779;
	add.s32 	%r193, %r192, -1060439283;
	and.b32  	%r194, %r193, -8388608;
	sub.s32 	%r195, %r192, %r194;
	mov.b32 	%f781, %r195;
	cvt.rn.f32.s32 	%f782, %r194;
	fma.rn.f32 	%f783, %f782, 0f34000000, %f780;
	add.f32 	%f784, %f781, 0fBF800000;
	add.f32 	%f785, %f781, 0f3F800000;
	rcp.approx.ftz.f32 	%f786, %f785;
	add.f32 	%f787, %f784, %f784;
	mul.f32 	%f788, %f787, %f786;
	mul.f32 	%f789, %f788, %f788;
	sub.f32 	%f790, %f784, %f788;
	add.f32 	%f791, %f790, %f790;
	neg.f32 	%f792, %f788;
	fma.rn.f32 	%f793, %f792, %f784, %f791;
	mul.rn.f32 	%f794, %f786, %f793;
	fma.rn.f32 	%f795, %f789, 0f3A2C32E4, 0f3B52E7DB;
	fma.rn.f32 	%f796, %f795, %f789, 0f3C93BB73;
	fma.rn.f32 	%f797, %f796, %f789, 0f3DF6384F;
	mul.rn.f32 	%f798, %f797, %f789;
	fma.rn.f32 	%f799, %f788, 0f3FB8AA3B, %f783;
	sub.f32 	%f800, %f783, %f799;
	fma.rn.f32 	%f801, %f788, 0f3FB8AA3B, %f800;
	fma.rn.f32 	%f802, %f794, 0f3FB8AA3B, %f801;
	fma.rn.f32 	%f803, %f788, 0f32A55E34, %f802;
	mul.f32 	%f804, %f798, 0f40400000;
	fma.rn.f32 	%f805, %f804, %f794, %f803;
	fma.rn.f32 	%f806, %f798, %f788, %f805;
	add.rn.f32 	%f807, %f799, %f806;
	neg.f32 	%f808, %f799;
	add.rn.f32 	%f809, %f807, %f808;
	neg.f32 	%f810, %f809;
	add.rn.f32 	%f811, %f806, %f810;
	mul.rn.f32 	%f812, %f807, %f222;
	neg.f32 	%f813, %f812;
	fma.rn.f32 	%f814, %f807, %f222, %f813;
	fma.rn.f32 	%f815, %f811, %f222, %f814;
	cvt.rni.f32.f32 	%f816, %f812;
	sub.f32 	%f817, %f812, %f816;
	add.f32 	%f818, %f817, %f815;
	fma.rn.f32 	%f819, %f818, 0f391FCB8E, 0f3AAF85ED;
	fma.rn.f32 	%f820, %f819, %f818, 0f3C1D9856;
	fma.rn.f32 	%f821, %f820, %f818, 0f3D6357BB;
	fma.rn.f32 	%f822, %f821, %f818, 0f3E75FDEC;
	fma.rn.f32 	%f823, %f822, %f818, 0f3F317218;
	fma.rn.f32 	%f824, %f823, %f818, 0f3F800000;
	cvt.rzi.s32.f32 	%r196, %f816;
	setp.gt.f32 	%p124, %f816, 0f00000000;
	selp.b32 	%r197, 0, -2097152000, %p124;
	add.s32 	%r198, %r197, 2130706432;
	mov.b32 	%f825, %r198;
	mul.f32 	%f826, %f824, %f825;
	shl.b32 	%r199, %r196, 23;
	sub.s32 	%r200, %r199, %r197;
	mov.b32 	%f827, %r200;
	mul.f32 	%f828, %f826, %f827;
	abs.f32 	%f829, %f812;
	setp.gt.f32 	%p125, %f829, 0f43180000;
	setp.lt.f32 	%p126, %f812, 0f00000000;
	selp.f32 	%f830, 0f00000000, 0f7F800000, %p126;
	selp.f32 	%f27, %f830, %f828, %p125;
	setp.eq.f32 	%p127, %f25, 0f3F800000;
	or.pred  	%p128, %p122, %p127;
	mov.f32 	%f1443, 0f3F800000;
	@%p128 bra 	$L__BB0_147;
	setp.num.f32 	%p129, %f2, %f2;
	setp.num.f32 	%p130, %f26, %f26;
	and.pred  	%p131, %p130, %p129;
	@%p131 bra 	$L__BB0_142;
	add.rn.f32 	%f1443, %f25, %f222;
	bra.uni 	$L__BB0_147;
$L__BB0_115:
	setp.eq.s32 	%p203, %r161, 0;
	@%p203 bra 	$L__BB0_156;
	add.s32 	%r224, %r161, -1;
	and.b32  	%r18, %r161, 15;
	setp.lt.u32 	%p204, %r224, 15;
	mov.f32 	%f1561, 0f00000000;
	mov.b32 	%r281, 0;
	@%p204 bra 	$L__BB0_119;
	and.b32  	%r281, %r161, -16;
	neg.s32 	%r241, %r281;
	mov.f32 	%f1561, 0f00000000;
	mov.b32 	%r242, 0;
$L__BB0_118:
	.pragma "nounroll";
	mul.wide.u32 	%rd85, %r242, 4;
	add.s64 	%rd86, %rd1, %rd85;
	ld.global.nc.f32 	%f1050, [%rd86];
	add.s64 	%rd87, %rd2, %rd85;
	ld.global.nc.f32 	%f1051, [%rd87];
	sub.f32 	%f1052, %f1050, %f1051;
	abs.f32 	%f1053, %f1052;
	add.f32 	%f1054, %f1561, %f1053;
	ld.global.nc.f32 	%f1055, [%rd86+4];
	ld.global.nc.f32 	%f1056, [%rd87+4];
	sub.f32 	%f1057, %f1055, %f1056;
	abs.f32 	%f1058, %f1057;
	add.f32 	%f1059, %f1054, %f1058;
	ld.global.nc.f32 	%f1060, [%rd86+8];
	ld.global.nc.f32 	%f1061, [%rd87+8];
	sub.f32 	%f1062, %f1060, %f1061;
	abs.f32 	%f1063, %f1062;
	add.f32 	%f1064, %f1059, %f1063;
	ld.global.nc.f32 	%f1065, [%rd86+12];
	ld.global.nc.f32 	%f1066, [%rd87+12];
	sub.f32 	%f1067, %f1065, %f1066;
	abs.f32 	%f1068, %f1067;
	add.f32 	%f1069, %f1064, %f1068;
	ld.global.nc.f32 	%f1070, [%rd86+16];
	ld.global.nc.f32 	%f1071, [%rd87+16];
	sub.f32 	%f1072, %f1070, %f1071;
	abs.f32 	%f1073, %f1072;
	add.f32 	%f1074, %f1069, %f1073;
	ld.global.nc.f32 	%f1075, [%rd86+20];
	ld.global.nc.f32 	%f1076, [%rd87+20];
	sub.f32 	%f1077, %f1075, %f1076;
	abs.f32 	%f1078, %f1077;
	add.f32 	%f1079, %f1074, %f1078;
	ld.global.nc.f32 	%f1080, [%rd86+24];
	ld.global.nc.f32 	%f1081, [%rd87+24];
	sub.f32 	%f1082, %f1080, %f1081;
	abs.f32 	%f1083, %f1082;
	add.f32 	%f1084, %f1079, %f1083;
	ld.global.nc.f32 	%f1085, [%rd86+28];
	ld.global.nc.f32 	%f1086, [%rd87+28];
	sub.f32 	%f1087, %f1085, %f1086;
	abs.f32 	%f1088, %f1087;
	add.f32 	%f1089, %f1084, %f1088;
	ld.global.nc.f32 	%f1090, [%rd86+32];
	ld.global.nc.f32 	%f1091, [%rd87+32];
	sub.f32 	%f1092, %f1090, %f1091;
	abs.f32 	%f1093, %f1092;
	add.f32 	%f1094, %f1089, %f1093;
	ld.global.nc.f32 	%f1095, [%rd86+36];
	ld.global.nc.f32 	%f1096, [%rd87+36];
	sub.f32 	%f1097, %f1095, %f1096;
	abs.f32 	%f1098, %f1097;
	add.f32 	%f1099, %f1094, %f1098;
	ld.global.nc.f32 	%f1100, [%rd86+40];
	ld.global.nc.f32 	%f1101, [%rd87+40];
	sub.f32 	%f1102, %f1100, %f1101;
	abs.f32 	%f1103, %f1102;
	add.f32 	%f1104, %f1099, %f1103;
	ld.global.nc.f32 	%f1105, [%rd86+44];
	ld.global.nc.f32 	%f1106, [%rd87+44];
	sub.f32 	%f1107, %f1105, %f1106;
	abs.f32 	%f1108, %f1107;
	add.f32 	%f1109, %f1104, %f1108;
	ld.global.nc.f32 	%f1110, [%rd86+48];
	ld.global.nc.f32 	%f1111, [%rd87+48];
	sub.f32 	%f1112, %f1110, %f1111;
	abs.f32 	%f1113, %f1112;
	add.f32 	%f1114, %f1109, %f1113;
	ld.global.nc.f32 	%f1115, [%rd86+52];
	ld.global.nc.f32 	%f1116, [%rd87+52];
	sub.f32 	%f1117, %f1115, %f1116;
	abs.f32 	%f1118, %f1117;
	add.f32 	%f1119, %f1114, %f1118;
	ld.global.nc.f32 	%f1120, [%rd86+56];
	ld.global.nc.f32 	%f1121, [%rd87+56];
	sub.f32 	%f1122, %f1120, %f1121;
	abs.f32 	%f1123, %f1122;
	add.f32 	%f1124, %f1119, %f1123;
	ld.global.nc.f32 	%f1125, [%rd86+60];
	ld.global.nc.f32 	%f1126, [%rd87+60];
	sub.f32 	%f1127, %f1125, %f1126;
	abs.f32 	%f1128, %f1127;
	add.f32 	%f1561, %f1124, %f1128;
	add.s32 	%r242, %r242, 16;
	add.s32 	%r241, %r241, 16;
	setp.eq.s32 	%p205, %r241, 0;
	@%p205 bra 	$L__BB0_119;
	bra.uni 	$L__BB0_118;
$L__BB0_119:
	setp.eq.s32 	%p206, %r18, 0;
	@%p206 bra 	$L__BB0_156;
	and.b32  	%r137, %r161, 7;
	setp.lt.u32 	%p207, %r18, 8;
	@%p207 bra 	$L__BB0_122;
	mul.wide.u32 	%rd88, %r281, 4;
	add.s64 	%rd89, %rd1, %rd88;
	ld.global.nc.f32 	%f1130, [%rd89];
	add.s64 	%rd90, %rd2, %rd88;
	ld.global.nc.f32 	%f1131, [%rd90];
	sub.f32 	%f1132, %f1130, %f1131;
	abs.f32 	%f1133, %f1132;
	add.f32 	%f1134, %f1561, %f1133;
	ld.global.nc.f32 	%f1135, [%rd89+4];
	ld.global.nc.f32 	%f1136, [%rd90+4];
	sub.f32 	%f1137, %f1135, %f1136;
	abs.f32 	%f1138, %f1137;
	add.f32 	%f1139, %f1134, %f1138;
	ld.global.nc.f32 	%f1140, [%rd89+8];
	ld.global.nc.f32 	%f1141, [%rd90+8];
	sub.f32 	%f1142, %f1140, %f1141;
	abs.f32 	%f1143, %f1142;
	add.f32 	%f1144, %f1139, %f1143;
	ld.global.nc.f32 	%f1145, [%rd89+12];
	ld.global.nc.f32 	%f1146, [%rd90+12];
	sub.f32 	%f1147, %f1145, %f1146;
	abs.f32 	%f1148, %f1147;
	add.f32 	%f1149, %f1144, %f1148;
	ld.global.nc.f32 	%f1150, [%rd89+16];
	ld.global.nc.f32 	%f1151, [%rd90+16];
	sub.f32 	%f1152, %f1150, %f1151;
	abs.f32 	%f1153, %f1152;
	add.f32 	%f1154, %f1149, %f1153;
	ld.global.nc.f32 	%f1155, [%rd89+20];
	ld.global.nc.f32 	%f1156, [%rd90+20];
	sub.f32 	%f1157, %f1155, %f1156;
	abs.f32 	%f1158, %f1157;
	add.f32 	%f1159, %f1154, %f1158;
	ld.global.nc.f32 	%f1160, [%rd89+24];
	ld.global.nc.f32 	%f1161, [%rd90+24];
	sub.f32 	%f1162, %f1160, %f1161;
	abs.f32 	%f1163, %f1162;
	add.f32 	%f1164, %f1159, %f1163;
	ld.global.nc.f32 	%f1165, [%rd89+28];
	ld.global.nc.f32 	%f1166, [%rd90+28];
	sub.f32 	%f1167, %f1165, %f1166;
	abs.f32 	%f1168, %f1167;
	add.f32 	%f1561, %f1164, %f1168;
	add.s32 	%r281, %r281, 8;
$L__BB0_122:
	setp.eq.s32 	%p208, %r137, 0;
	@%p208 bra 	$L__BB0_156;
	and.b32  	%r140, %r161, 3;
	setp.lt.u32 	%p209, %r137, 4;
	@%p209 bra 	$L__BB0_125;
	mul.wide.u32 	%rd91, %r281, 4;
	add.s64 	%rd92, %rd1, %rd91;
	ld.global.nc.f32 	%f1170, [%rd92];
	add.s64 	%rd93, %rd2, %rd91;
	ld.global.nc.f32 	%f1171, [%rd93];
	sub.f32 	%f1172, %f1170, %f1171;
	abs.f32 	%f1173, %f1172;
	add.f32 	%f1174, %f1561, %f1173;
	ld.global.nc.f32 	%f1175, [%rd92+4];
	ld.global.nc.f32 	%f1176, [%rd93+4];
	sub.f32 	%f1177, %f1175, %f1176;
	abs.f32 	%f1178, %f1177;
	add.f32 	%f1179, %f1174, %f1178;
	ld.global.nc.f32 	%f1180, [%rd92+8];
	ld.global.nc.f32 	%f1181, [%rd93+8];
	sub.f32 	%f1182, %f1180, %f1181;
	abs.f32 	%f1183, %f1182;
	add.f32 	%f1184, %f1179, %f1183;
	ld.global.nc.f32 	%f1185, [%rd92+12];
	ld.global.nc.f32 	%f1186, [%rd93+12];
	sub.f32 	%f1187, %f1185, %f1186;
	abs.f32 	%f1188, %f1187;
	add.f32 	%f1561, %f1184, %f1188;
	add.s32 	%r281, %r281, 4;
$L__BB0_125:
	setp.eq.s32 	%p210, %r140, 0;
	@%p210 bra 	$L__BB0_156;
	neg.s32 	%r284, %r140;
$L__BB0_127:
	.pragma "nounroll";
	mul.wide.u32 	%rd94, %r281, 4;
	add.s64 	%rd95, %rd1, %rd94;
	ld.global.nc.f32 	%f1189, [%rd95];
	add.s64 	%rd96, %rd2, %rd94;
	ld.global.nc.f32 	%f1190, [%rd96];
	sub.f32 	%f1191, %f1189, %f1190;
	abs.f32 	%f1192, %f1191;
	add.f32 	%f1561, %f1561, %f1192;
	add.s32 	%r281, %r281, 1;
	add.s32 	%r284, %r284, 1;
	setp.eq.s32 	%p211, %r284, 0;
	@%p211 bra 	$L__BB0_156;
	bra.uni 	$L__BB0_127;
$L__BB0_128:
	setp.eq.s32 	%p221, %r161, 0;
	mov.f32 	%f1438, 0f00000000;
	@%p221 bra 	$L__BB0_141;
	add.s32 	%r230, %r161, -1;
	and.b32  	%r24, %r161, 15;
	setp.lt.u32 	%p222, %r230, 15;
	mov.f32 	%f1438, 0f00000000;
	mov.b32 	%r235, 0;
	@%p222 bra 	$L__BB0_132;
	and.b32  	%r235, %r161, -16;
	neg.s32 	%r232, %r235;
	mov.f32 	%f1438, 0f00000000;
	mov.b32 	%r233, 0;
$L__BB0_131:
	.pragma "nounroll";
	mul.wide.u32 	%rd109, %r233, 4;
	add.s64 	%rd110, %rd1, %rd109;
	ld.global.nc.f32 	%f1315, [%rd110];
	add.s64 	%rd111, %rd2, %rd109;
	ld.global.nc.f32 	%f1316, [%rd111];
	sub.f32 	%f1317, %f1315, %f1316;
	fma.rn.f32 	%f1318, %f1317, %f1317, %f1438;
	ld.global.nc.f32 	%f1319, [%rd110+4];
	ld.global.nc.f32 	%f1320, [%rd111+4];
	sub.f32 	%f1321, %f1319, %f1320;
	fma.rn.f32 	%f1322, %f1321, %f1321, %f1318;
	ld.global.nc.f32 	%f1323, [%rd110+8];
	ld.global.nc.f32 	%f1324, [%rd111+8];
	sub.f32 	%f1325, %f1323, %f1324;
	fma.rn.f32 	%f1326, %f1325, %f1325, %f1322;
	ld.global.nc.f32 	%f1327, [%rd110+12];
	ld.global.nc.f32 	%f1328, [%rd111+12];
	sub.f32 	%f1329, %f1327, %f1328;
	fma.rn.f32 	%f1330, %f1329, %f1329, %f1326;
	ld.global.nc.f32 	%f1331, [%rd110+16];
	ld.global.nc.f32 	%f1332, [%rd111+16];
	sub.f32 	%f1333, %f1331, %f1332;
	fma.rn.f32 	%f1334, %f1333, %f1333, %f1330;
	ld.global.nc.f32 	%f1335, [%rd110+20];
	ld.global.nc.f32 	%f1336, [%rd111+20];
	sub.f32 	%f1337, %f1335, %f1336;
	fma.rn.f32 	%f1338, %f1337, %f1337, %f1334;
	ld.global.nc.f32 	%f1339, [%rd110+24];
	ld.global.nc.f32 	%f1340, [%rd111+24];
	sub.f32 	%f1341, %f1339, %f1340;
	fma.rn.f32 	%f1342, %f1341, %f1341, %f1338;
	ld.global.nc.f32 	%f1343, [%rd110+28];
	ld.global.nc.f32 	%f1344, [%rd111+28];
	sub.f32 	%f1345, %f1343, %f1344;
	fma.rn.f32 	%f1346, %f1345, %f1345, %f1342;
	ld.global.nc.f32 	%f1347, [%rd110+32];
	ld.global.nc.f32 	%f1348, [%rd111+32];
	sub.f32 	%f1349, %f1347, %f1348;
	fma.rn.f32 	%f1350, %f1349, %f1349, %f1346;
	ld.global.nc.f32 	%f1351, [%rd110+36];
	ld.global.nc.f32 	%f1352, [%rd111+36];
	sub.f32 	%f1353, %f1351, %f1352;
	fma.rn.f32 	%f1354, %f1353, %f1353, %f1350;
	ld.global.nc.f32 	%f1355, [%rd110+40];
	ld.global.nc.f32 	%f1356, [%rd111+40];
	sub.f32 	%f1357, %f1355, %f1356;
	fma.rn.f32 	%f1358, %f1357, %f1357, %f1354;
	ld.global.nc.f32 	%f1359, [%rd110+44];
	ld.global.nc.f32 	%f1360, [%rd111+44];
	sub.f32 	%f1361, %f1359, %f1360;
	fma.rn.f32 	%f1362, %f1361, %f1361, %f1358;
	ld.global.nc.f32 	%f1363, [%rd110+48];
	ld.global.nc.f32 	%f1364, [%rd111+48];
	sub.f32 	%f1365, %f1363, %f1364;
	fma.rn.f32 	%f1366, %f1365, %f1365, %f1362;
	ld.global.nc.f32 	%f1367, [%rd110+52];
	ld.global.nc.f32 	%f1368, [%rd111+52];
	sub.f32 	%f1369, %f1367, %f1368;
	fma.rn.f32 	%f1370, %f1369, %f1369, %f1366;
	ld.global.nc.f32 	%f1371, [%rd110+56];
	ld.global.nc.f32 	%f1372, [%rd111+56];
	sub.f32 	%f1373, %f1371, %f1372;
	fma.rn.f32 	%f1374, %f1373, %f1373, %f1370;
	ld.global.nc.f32 	%f1375, [%rd110+60];
	ld.global.nc.f32 	%f1376, [%rd111+60];
	sub.f32 	%f1377, %f1375, %f1376;
	fma.rn.f32 	%f1438, %f1377, %f1377, %f1374;
	add.s32 	%r233, %r233, 16;
	add.s32 	%r232, %r232, 16;
	setp.ne.s32 	%p223, %r232, 0;
	@%p223 bra 	$L__BB0_131;
$L__BB0_132:
	setp.eq.s32 	%p224, %r24, 0;
	@%p224 bra 	$L__BB0_141;
	and.b32  	%r32, %r161, 7;
	setp.lt.u32 	%p225, %r24, 8;
	@%p225 bra 	$L__BB0_135;
	mul.wide.u32 	%rd112, %r235, 4;
	add.s64 	%rd113, %rd1, %rd112;
	ld.global.nc.f32 	%f1379, [%rd113];
	add.s64 	%rd114, %rd2, %rd112;
	ld.global.nc.f32 	%f1380, [%rd114];
	sub.f32 	%f1381, %f1379, %f1380;
	fma.rn.f32 	%f1382, %f1381, %f1381, %f1438;
	ld.global.nc.f32 	%f1383, [%rd113+4];
	ld.global.nc.f32 	%f1384, [%rd114+4];
	sub.f32 	%f1385, %f1383, %f1384;
	fma.rn.f32 	%f1386, %f1385, %f1385, %f1382;
	ld.global.nc.f32 	%f1387, [%rd113+8];
	ld.global.nc.f32 	%f1388, [%rd114+8];
	sub.f32 	%f1389, %f1387, %f1388;
	fma.rn.f32 	%f1390, %f1389, %f1389, %f1386;
	ld.global.nc.f32 	%f1391, [%rd113+12];
	ld.global.nc.f32 	%f1392, [%rd114+12];
	sub.f32 	%f1393, %f1391, %f1392;
	fma.rn.f32 	%f1394, %f1393, %f1393, %f1390;
	ld.global.nc.f32 	%f1395, [%rd113+16];
	ld.global.nc.f32 	%f1396, [%rd114+16];
	sub.f32 	%f1397, %f1395, %f1396;
	fma.rn.f32 	%f1398, %f1397, %f1397, %f1394;
	ld.global.nc.f32 	%f1399, [%rd113+20];
	ld.global.nc.f32 	%f1400, [%rd114+20];
	sub.f32 	%f1401, %f1399, %f1400;
	fma.rn.f32 	%f1402, %f1401, %f1401, %f1398;
	ld.global.nc.f32 	%f1403, [%rd113+24];
	ld.global.nc.f32 	%f1404, [%rd114+24];
	sub.f32 	%f1405, %f1403, %f1404;
	fma.rn.f32 	%f1406, %f1405, %f1405, %f1402;
	ld.global.nc.f32 	%f1407, [%rd113+28];
	ld.global.nc.f32 	%f1408, [%rd114+28];
	sub.f32 	%f1409, %f1407, %f1408;
	fma.rn.f32 	%f1438, %f1409, %f1409, %f1406;
	add.s32 	%r235, %r235, 8;
$L__BB0_135:
	setp.eq.s32 	%p226, %r32, 0;
	@%p226 bra 	$L__BB0_141;
	and.b32  	%r35, %r161, 3;
	setp.lt.u32 	%p227, %r32, 4;
	@%p227 bra 	$L__BB0_138;
	mul.wide.u32 	%rd115, %r235, 4;
	add.s64 	%rd116, %rd1, %rd115;
	ld.global.nc.f32 	%f1411, [%rd116];
	add.s64 	%rd117, %rd2, %rd115;
	ld.global.nc.f32 	%f1412, [%rd117];
	sub.f32 	%f1413, %f1411, %f1412;
	fma.rn.f32 	%f1414, %f1413, %f1413, %f1438;
	ld.global.nc.f32 	%f1415, [%rd116+4];
	ld.global.nc.f32 	%f1416, [%rd117+4];
	sub.f32 	%f1417, %f1415, %f1416;
	fma.rn.f32 	%f1418, %f1417, %f1417, %f1414;
	ld.global.nc.f32 	%f1419, [%rd116+8];
	ld.global.nc.f32 	%f1420, [%rd117+8];
	sub.f32 	%f1421, %f1419, %f1420;
	fma.rn.f32 	%f1422, %f1421, %f1421, %f1418;
	ld.global.nc.f32 	%f1423, [%rd116+12];
	ld.global.nc.f32 	%f1424, [%rd117+12];
	sub.f32 	%f1425, %f1423, %f1424;
	fma.rn.f32 	%f1438, %f1425, %f1425, %f1422;
	add.s32 	%r235, %r235, 4;
$L__BB0_138:
	setp.eq.s32 	%p228, %r35, 0;
	@%p228 bra 	$L__BB0_141;
	neg.s32 	%r237, %r35;
$L__BB0_140:
	.pragma "nounroll";
	mul.wide.u32 	%rd118, %r235, 4;
	add.s64 	%rd119, %rd1, %rd118;
	ld.global.nc.f32 	%f1426, [%rd119];
	add.s64 	%rd120, %rd2, %rd118;
	ld.global.nc.f32 	%f1427, [%rd120];
	sub.f32 	%f1428, %f1426, %f1427;
	fma.rn.f32 	%f1438, %f1428, %f1428, %f1438;
	add.s32 	%r235, %r235, 1;
	add.s32 	%r237, %r237, 1;
	setp.ne.s32 	%p229, %r237, 0;
	@%p229 bra 	$L__BB0_140;
$L__BB0_141:
	sqrt.rn.f32 	%f1561, %f1438;
	bra.uni 	$L__BB0_156;
$L__BB0_142:
	setp.neu.f32 	%p132, %f25, 0f00000000;
	setp.neu.f32 	%p133, %f26, 0f7F800000;
	and.pred  	%p134, %p132, %p133;
	@%p134 bra 	$L__BB0_144;
	setp.lt.f32 	%p141, %f222, 0f00000000;
	setp.neu.f32 	%p142, %f1, 0f3F800000;
	add.f32 	%f834, %f25, %f25;
	mov.b32 	%r201, %f834;
	xor.b32  	%r202, %r201, 2139095040;
	selp.b32 	%r203, %r202, %r201, %p141;
	and.b32  	%r204, %r203, 2147483647;
	selp.b32 	%r205, %r204, %r203, %p142;
	mov.b32 	%f1443, %r205;
	bra.uni 	$L__BB0_147;
$L__BB0_144:
	setp.eq.f32 	%p135, %f2, 0f7F800000;
	setp.eq.f32 	%p136, %f25, 0fBF800000;
	and.pred  	%p137, %p136, %p135;
	@%p137 bra 	$L__BB0_147;
	setp.geu.f32 	%p138, %f25, 0f00000000;
	mov.f32 	%f1443, %f27;
	@%p138 bra 	$L__BB0_147;
	setp.neu.f32 	%p139, %f222, %f3;
	setp.neu.f32 	%p140, %f1, 0f3F800000;
	neg.f32 	%f832, %f27;
	selp.f32 	%f833, %f27, %f832, %p140;
	selp.f32 	%f1443, 0f7FFFFFFF, %f833, %p139;
$L__BB0_147:
	add.f32 	%f1444, %f1444, %f1443;
	add.s32 	%r246, %r246, 1;
	add.s32 	%r245, %r245, 1;
	setp.ne.s32 	%p143, %r245, 0;
	@%p143 bra 	$L__BB0_112;
$L__BB0_148:
	rcp.rn.f32 	%f34, %f222;
	mul.f32 	%f836, %f34, 0f3F000000;
	cvt.rzi.f32.f32 	%f837, %f836;
	add.f32 	%f838, %f837, %f837;
	sub.f32 	%f839, %f34, %f838;
	abs.f32 	%f35, %f839;
	abs.f32 	%f36, %f1444;
	setp.lt.f32 	%p144, %f36, 0f00800000;
	mul.f32 	%f840, %f36, 0f4B800000;
	selp.f32 	%f841, %f840, %f36, %p144;
	selp.f32 	%f842, 0fC1C00000, 0f00000000, %p144;
	mov.b32 	%r206, %f841;
	add.s32 	%r207, %r206, -1060439283;
	and.b32  	%r208, %r207, -8388608;
	sub.s32 	%r209, %r206, %r208;
	mov.b32 	%f843, %r209;
	cvt.rn.f32.s32 	%f844, %r208;
	fma.rn.f32 	%f845, %f844, 0f34000000, %f842;
	add.f32 	%f846, %f843, 0fBF800000;
	add.f32 	%f847, %f843, 0f3F800000;
	rcp.approx.ftz.f32 	%f848, %f847;
	add.f32 	%f849, %f846, %f846;
	mul.f32 	%f850, %f849, %f848;
	mul.f32 	%f851, %f850, %f850;
	sub.f32 	%f852, %f846, %f850;
	add.f32 	%f853, %f852, %f852;
	neg.f32 	%f854, %f850;
	fma.rn.f32 	%f855, %f854, %f846, %f853;
	mul.rn.f32 	%f856, %f848, %f855;
	fma.rn.f32 	%f857, %f851, 0f3A2C32E4, 0f3B52E7DB;
	fma.rn.f32 	%f858, %f857, %f851, 0f3C93BB73;
	fma.rn.f32 	%f859, %f858, %f851, 0f3DF6384F;
	mul.rn.f32 	%f860, %f859, %f851;
	fma.rn.f32 	%f861, %f850, 0f3FB8AA3B, %f845;
	sub.f32 	%f862, %f845, %f861;
	fma.rn.f32 	%f863, %f850, 0f3FB8AA3B, %f862;
	fma.rn.f32 	%f864, %f856, 0f3FB8AA3B, %f863;
	fma.rn.f32 	%f865, %f850, 0f32A55E34, %f864;
	mul.f32 	%f866, %f860, 0f40400000;
	fma.rn.f32 	%f867, %f866, %f856, %f865;
	fma.rn.f32 	%f868, %f860, %f850, %f867;
	add.rn.f32 	%f869, %f861, %f868;
	neg.f32 	%f870, %f861;
	add.rn.f32 	%f871, %f869, %f870;
	neg.f32 	%f872, %f871;
	add.rn.f32 	%f873, %f868, %f872;
	mul.rn.f32 	%f874, %f869, %f34;
	neg.f32 	%f875, %f874;
	fma.rn.f32 	%f876, %f869, %f34, %f875;
	fma.rn.f32 	%f877, %f873, %f34, %f876;
	cvt.rni.f32.f32 	%f878, %f874;
	sub.f32 	%f879, %f874, %f878;
	add.f32 	%f880, %f879, %f877;
	fma.rn.f32 	%f881, %f880, 0f391FCB8E, 0f3AAF85ED;
	fma.rn.f32 	%f882, %f881, %f880, 0f3C1D9856;
	fma.rn.f32 	%f883, %f882, %f880, 0f3D6357BB;
	fma.rn.f32 	%f884, %f883, %f880, 0f3E75FDEC;
	fma.rn.f32 	%f885, %f884, %f880, 0f3F317218;
	fma.rn.f32 	%f886, %f885, %f880, 0f3F800000;
	cvt.rzi.s32.f32 	%r210, %f878;
	setp.gt.f32 	%p145, %f878, 0f00000000;
	selp.b32 	%r211, 0, -2097152000, %p145;
	add.s32 	%r212, %r211, 2130706432;
	mov.b32 	%f887, %r212;
	mul.f32 	%f888, %f886, %f887;
	shl.b32 	%r213, %r210, 23;
	sub.s32 	%r214, %r213, %r211;
	mov.b32 	%f889, %r214;
	mul.f32 	%f890, %f888, %f889;
	abs.f32 	%f891, %f874;
	setp.gt.f32 	%p146, %f891, 0f43180000;
	setp.lt.f32 	%p147, %f874, 0f00000000;
	selp.f32 	%f892, 0f00000000, 0f7F800000, %p147;
	selp.f32 	%f37, %f892, %f890, %p146;
	setp.eq.f32 	%p148, %f1444, 0f3F800000;
	setp.eq.f32 	%p149, %f34, 0f00000000;
	or.pred  	%p150, %p149, %p148;
	mov.f32 	%f1561, 0f3F800000;
	@%p150 bra 	$L__BB0_156;
	setp.num.f32 	%p151, %f36, %f36;
	abs.f32 	%f893, %f34;
	setp.num.f32 	%p152, %f893, %f893;
	and.pred  	%p153, %p151, %p152;
	@%p153 bra 	$L__BB0_151;
	add.rn.f32 	%f1561, %f1444, %f34;
	bra.uni 	$L__BB0_156;
$L__BB0_151:
	setp.neu.f32 	%p154, %f1444, 0f00000000;
	setp.neu.f32 	%p155, %f36, 0f7F800000;
	and.pred  	%p156, %p154, %p155;
	@%p156 bra 	$L__BB0_153;
	setp.neu.f32 	%p163, %f35, 0f3F800000;
	add.f32 	%f898, %f1444, %f1444;
	mov.b32 	%r215, %f898;
	setp.lt.f32 	%p164, %f34, 0f00000000;
	xor.b32  	%r216, %r215, 2139095040;
	selp.b32 	%r217, %r216, %r215, %p164;
	and.b32  	%r218, %r217, 2147483647;
	selp.b32 	%r219, %r218, %r217, %p163;
	mov.b32 	%f1561, %r219;
	bra.uni 	$L__BB0_156;
$L__BB0_153:
	setp.eq.f32 	%p157, %f1444, 0fBF800000;
	setp.eq.f32 	%p158, %f893, 0f7F800000;
	and.pred  	%p159, %p157, %p158;
	@%p159 bra 	$L__BB0_156;
	setp.geu.f32 	%p160, %f1444, 0f00000000;
	mov.f32 	%f1561, %f37;
	@%p160 bra 	$L__BB0_156;
	setp.neu.f32 	%p161, %f35, 0f3F800000;
	neg.f32 	%f895, %f37;
	selp.f32 	%f896, %f37, %f895, %p161;
	cvt.rmi.f32.f32 	%f897, %f34;
	setp.neu.f32 	%p162, %f34, %f897;
	selp.f32 	%f1561, 0f7FFFFFFF, %f896, %p162;
$L__BB0_156:
	cvta.to.global.u64 	%rd121, %rd5;
	mul.wide.u32 	%rd122, %r1, 4;
	add.s64 	%rd123, %rd121, %rd122;
	st.global.f32 	[%rd123], %f1561;
$L__BB0_157:
	ret;

}
	// .globl	pdist_f32
.visible .entry pdist_f32(
	.param .u64 .ptr .align 1 pdist_f32_param_0,
	.param .u64 .ptr .align 1 pdist_f32_param_1,
	.param .u32 pdist_f32_param_2,
	.param .u32 pdist_f32_param_3,
	.param .u32 pdist_f32_param_4,
	.param .f32 pdist_f32_param_5
)
{
	.reg .pred 	%p<231>;
	.reg .b32 	%r<368>;
	.reg .b32 	%f<1568>;
	.reg .b64 	%rd<257>;

	ld.param.u32 	%r171, [pdist_f32_param_2];
	mov.u32 	%r174, %ctaid.x;
	mov.u32 	%r175, %ntid.x;
	mov.u32 	%r176, %tid.x;
	mad.lo.s32 	%r1, %r174, %r175, %r176;
	add.s32 	%r177, %r171, -1;
	mul.lo.s32 	%r178, %r177, %r171;
	shr.u32 	%r179, %r178, 1;
	setp.ge.u32 	%p1, %r1, %r179;
	@%p1 bra 	$L__BB1_159;
	ld.param.u32 	%r242, [pdist_f32_param_3];
	ld.param.u32 	%r240, [pdist_f32_param_2];
	mad.lo.s32 	%r305, %r242, %r1, %r242;
	sub.s32 	%r181, 2, %r240;
	mul.lo.s32 	%r322, %r242, %r181;
	mov.b32 	%r320, 0;
	mov.u32 	%r306, %r305;
	mov.u32 	%r307, %r305;
	mov.u32 	%r308, %r305;
	mov.u32 	%r309, %r305;
	mov.u32 	%r310, %r305;
	mov.u32 	%r311, %r305;
	mov.u32 	%r312, %r305;
	mov.u32 	%r313, %r305;
	mov.u32 	%r314, %r305;
	mov.u32 	%r315, %r305;
	mov.u32 	%r316, %r305;
	mov.u32 	%r317, %r305;
	mov.u32 	%r318, %r305;
	mov.u32 	%r319, %r305;
	mov.u32 	%r321, %r305;
	mov.u32 	%r323, %r320;
	mov.u32 	%r324, %r320;
$L__BB1_2:
	mov.u32 	%r23, %r324;
	mov.u32 	%r22, %r323;
	mov.u32 	%r20, %r321;
	mov.u32 	%r19, %r320;
	mov.u32 	%r18, %r319;
	mov.u32 	%r17, %r318;
	mov.u32 	%r16, %r317;
	mov.u32 	%r15, %r316;
	mov.u32 	%r14, %r315;
	mov.u32 	%r13, %r314;
	mov.u32 	%r12, %r313;
	mov.u32 	%r11, %r312;
	mov.u32 	%r10, %r311;
	mov.u32 	%r9, %r310;
	mov.u32 	%r8, %r309;
	mov.u32 	%r7, %r308;
	mov.u32 	%r6, %r307;
	mov.u32 	%r5, %r306;
	mov.u32 	%r4, %r305;
	ld.param.u32 	%r243, [pdist_f32_param_3];
	ld.param.u32 	%r241, [pdist_f32_param_2];
	not.b32 	%r182, %r22;
	add.s32 	%r183, %r241, %r182;
	add.s32 	%r324, %r183, %r23;
	mov.u32 	%r184, %ctaid.x;
	mov.u32 	%r185, %ntid.x;
	mov.u32 	%r186, %tid.x;
	mad.lo.s32 	%r25, %r184, %r185, %r186;
	setp.le.u32 	%p2, %r324, %r25;
	add.s32 	%r323, %r22, 1;
	add.s32 	%r27, %r322, %r243;
	add.s32 	%r321, %r20, %r322;
	add.s32 	%r320, %r19, %r243;
	add.s32 	%r319, %r18, %r322;
	add.s32 	%r318, %r17, %r322;
	add.s32 	%r317, %r16, %r322;
	add.s32 	%r316, %r15, %r322;
	add.s32 	%r315, %r14, %r322;
	add.s32 	%r314, %r13, %r322;
	add.s32 	%r313, %r12, %r322;
	add.s32 	%r312, %r11, %r322;
	add.s32 	%r311, %r10, %r322;
	add.s32 	%r310, %r9, %r322;
	add.s32 	%r309, %r8, %r322;
	add.s32 	%r308, %r7, %r322;
	add.s32 	%r307, %r6, %r322;
	add.s32 	%r306, %r5, %r322;
	add.s32 	%r305, %r4, %r322;
	mov.f32 	%f1567, 0f00000000;
	mov.u32 	%r322, %r27;
	@%p2 bra 	$L__BB1_2;
	ld.param.u32 	%r293, [pdist_f32_param_4];
	ld.param.u32 	%r244, [pdist_f32_param_3];
	ld.param.u64 	%rd223, [pdist_f32_param_0];
	add.s32 	%r187, %r323, %r25;
	sub.s32 	%r188, %r187, %r23;
	mul.lo.s32 	%r189, %r22, %r244;
	cvta.to.global.u64 	%rd1, %rd223;
	mul.wide.u32 	%rd102, %r189, 4;
	add.s64 	%rd2, %rd1, %rd102;
	mul.lo.s32 	%r190, %r188, %r244;
	mul.wide.u32 	%rd103, %r190, 4;
	add.s64 	%rd3, %rd1, %rd103;
	setp.gt.s32 	%p3, %r293, 3;
	@%p3 bra 	$L__BB1_35;
	ld.param.u32 	%r300, [pdist_f32_param_4];
	setp.gt.s32 	%p10, %r300, 1;
	@%p10 bra 	$L__BB1_20;
	ld.param.u32 	%r303, [pdist_f32_param_4];
	setp.eq.s32 	%p13, %r303, 0;
	@%p13 bra 	$L__BB1_130;
	ld.param.u32 	%r304, [pdist_f32_param_4];
	setp.eq.s32 	%p14, %r304, 1;
	@%p14 bra 	$L__BB1_7;
	bra.uni 	$L__BB1_158;
$L__BB1_7:
	ld.param.u32 	%r283, [pdist_f32_param_3];
	setp.eq.s32 	%p213, %r283, 0;
	@%p213 bra 	$L__BB1_158;
	ld.param.u32 	%r284, [pdist_f32_param_3];
	add.s32 	%r237, %r284, -1;
	and.b32  	%r64, %r284, 15;
	setp.lt.u32 	%p214, %r237, 15;
	mov.f32 	%f1567, 0f00000000;
	mov.b32 	%r356, 0;
	@%p214 bra 	$L__BB1_11;
	ld.param.u32 	%r285, [pdist_f32_param_3];
	and.b32  	%r356, %r285, -16;
	neg.s32 	%r330, %r356;
	add.s64 	%rd194, %rd1, 32;
	mul.wide.u32 	%rd195, %r19, 4;
	add.s64 	%rd230, %rd194, %rd195;
	mul.wide.u32 	%rd196, %r16, 4;
	add.s64 	%rd229, %rd194, %rd196;
	mov.f32 	%f1567, 0f00000000;
$L__BB1_10:
	.pragma "nounroll";
	ld.global.f32 	%f1197, [%rd230+-32];
	ld.global.f32 	%f1198, [%rd229+-32];
	sub.f32 	%f1199, %f1197, %f1198;
	fma.rn.f32 	%f1200, %f1199, %f1199, %f1567;
	ld.global.f32 	%f1201, [%rd230+-28];
	ld.global.f32 	%f1202, [%rd229+-28];
	sub.f32 	%f1203, %f1201, %f1202;
	fma.rn.f32 	%f1204, %f1203, %f1203, %f1200;
	ld.global.f32 	%f1205, [%rd230+-24];
	ld.global.f32 	%f1206, [%rd229+-24];
	sub.f32 	%f1207, %f1205, %f1206;
	fma.rn.f32 	%f1208, %f1207, %f1207, %f1204;
	ld.global.f32 	%f1209, [%rd230+-20];
	ld.global.f32 	%f1210, [%rd229+-20];
	sub.f32 	%f1211, %f1209, %f1210;
	fma.rn.f32 	%f1212, %f1211, %f1211, %f1208;
	ld.global.f32 	%f1213, [%rd230+-16];
	ld.global.f32 	%f1214, [%rd229+-16];
	sub.f32 	%f1215, %f1213, %f1214;
	fma.rn.f32 	%f1216, %f1215, %f1215, %f1212;
	ld.global.f32 	%f1217, [%rd230+-12];
	ld.global.f32 	%f1218, [%rd229+-12];
	sub.f32 	%f1219, %f1217, %f1218;
	fma.rn.f32 	%f1220, %f1219, %f1219, %f1216;
	ld.global.f32 	%f1221, [%rd230+-8];
	ld.global.f32 	%f1222, [%rd229+-8];
	sub.f32 	%f1223, %f1221, %f1222;
	fma.rn.f32 	%f1224, %f1223, %f1223, %f1220;
	ld.global.f32 	%f1225, [%rd230+-4];
	ld.global.f32 	%f1226, [%rd229+-4];
	sub.f32 	%f1227, %f1225, %f1226;
	fma.rn.f32 	%f1228, %f1227, %f1227, %f1224;
	ld.global.f32 	%f1229, [%rd230];
	ld.global.f32 	%f1230, [%rd229];
	sub.f32 	%f1231, %f1229, %f1230;
	fma.rn.f32 	%f1232, %f1231, %f1231, %f1228;
	ld.global.f32 	%f1233, [%rd230+4];
	ld.global.f32 	%f1234, [%rd229+4];
	sub.f32 	%f1235, %f1233, %f1234;
	fma.rn.f32 	%f1236, %f1235, %f1235, %f1232;
	ld.global.f32 	%f1237, [%rd230+8];
	ld.global.f32 	%f1238, [%rd229+8];
	sub.f32 	%f1239, %f1237, %f1238;
	fma.rn.f32 	%f1240, %f1239, %f1239, %f1236;
	ld.global.f32 	%f1241, [%rd230+12];
	ld.global.f32 	%f1242, [%rd229+12];
	sub.f32 	%f1243, %f1241, %f1242;
	fma.rn.f32 	%f1244, %f1243, %f1243, %f1240;
	ld.global.f32 	%f1245, [%rd230+16];
	ld.global.f32 	%f1246, [%rd229+16];
	sub.f32 	%f1247, %f1245, %f1246;
	fma.rn.f32 	%f1248, %f1247, %f1247, %f1244;
	ld.global.f32 	%f1249, [%rd230+20];
	ld.global.f32 	%f1250, [%rd229+20];
	sub.f32 	%f1251, %f1249, %f1250;
	fma.rn.f32 	%f1252, %f1251, %f1251, %f1248;
	ld.global.f32 	%f1253, [%rd230+24];
	ld.global.f32 	%f1254, [%rd229+24];
	sub.f32 	%f1255, %f1253, %f1254;
	fma.rn.f32 	%f1256, %f1255, %f1255, %f1252;
	ld.global.f32 	%f1257, [%rd230+28];
	ld.global.f32 	%f1258, [%rd229+28];
	sub.f32 	%f1259, %f1257, %f1258;
	fma.rn.f32 	%f1567, %f1259, %f1259, %f1256;
	add.s32 	%r330, %r330, 16;
	add.s64 	%rd230, %rd230, 64;
	add.s64 	%rd229, %rd229, 64;
	setp.eq.s32 	%p215, %r330, 0;
	@%p215 bra 	$L__BB1_11;
	bra.uni 	$L__BB1_10;
$L__BB1_11:
	setp.eq.s32 	%p216, %r64, 0;
	@%p216 bra 	$L__BB1_158;
	ld.param.u32 	%r286, [pdist_f32_param_3];
	and.b32  	%r142, %r286, 7;
	setp.lt.u32 	%p217, %r64, 8;
	@%p217 bra 	$L__BB1_14;
	mul.wide.u32 	%rd197, %r356, 4;
	add.s64 	%rd198, %rd2, %rd197;
	ld.global.f32 	%f1261, [%rd198];
	add.s64 	%rd199, %rd3, %rd197;
	ld.global.f32 	%f1262, [%rd199];
	sub.f32 	%f1263, %f1261, %f1262;
	fma.rn.f32 	%f1264, %f1263, %f1263, %f1567;
	ld.global.f32 	%f1265, [%rd198+4];
	ld.global.f32 	%f1266, [%rd199+4];
	sub.f32 	%f1267, %f1265, %f1266;
	fma.rn.f32 	%f1268, %f1267, %f1267, %f1264;
	ld.global.f32 	%f1269, [%rd198+8];
	ld.global.f32 	%f1270, [%rd199+8];
	sub.f32 	%f1271, %f1269, %f1270;
	fma.rn.f32 	%f1272, %f1271, %f1271, %f1268;
	ld.global.f32 	%f1273, [%rd198+12];
	ld.global.f32 	%f1274, [%rd199+12];
	sub.f32 	%f1275, %f1273, %f1274;
	fma.rn.f32 	%f1276, %f1275, %f1275, %f1272;
	ld.global.f32 	%f1277, [%rd198+16];
	ld.global.f32 	%f1278, [%rd199+16];
	sub.f32 	%f1279, %f1277, %f1278;
	fma.rn.f32 	%f1280, %f1279, %f1279, %f1276;
	ld.global.f32 	%f1281, [%rd198+20];
	ld.global.f32 	%f1282, [%rd199+20];
	sub.f32 	%f1283, %f1281, %f1282;
	fma.rn.f32 	%f1284, %f1283, %f1283, %f1280;
	ld.global.f32 	%f1285, [%rd198+24];
	ld.global.f32 	%f1286, [%rd199+24];
	sub.f32 	%f1287, %f1285, %f1286;
	fma.rn.f32 	%f1288, %f1287, %f1287, %f1284;
	ld.global.f32 	%f1289, [%rd198+28];
	ld.global.f32 	%f1290, [%rd199+28];
	sub.f32 	%f1291, %f1289, %f1290;
	fma.rn.f32 	%f1567, %f1291, %f1291, %f1288;
	add.s32 	%r356, %r356, 8;
$L__BB1_14:
	setp.eq.s32 	%p218, %r142, 0;
	@%p218 bra 	$L__BB1_158;
	ld.param.u32 	%r287, [pdist_f32_param_3];
	and.b32  	%r145, %r287, 3;
	setp.lt.u32 	%p219, %r142, 4;
	@%p219 bra 	$L__BB1_17;
	mul.wide.u32 	%rd200, %r356, 4;
	add.s64 	%rd201, %rd2, %rd200;
	ld.global.f32 	%f1293, [%rd201];
	add.s64 	%rd202, %rd3, %rd200;
	ld.global.f32 	%f1294, [%rd202];
	sub.f32 	%f1295, %f1293, %f1294;
	fma.rn.f32 	%f1296, %f1295, %f1295, %f1567;
	ld.global.f32 	%f1297, [%rd201+4];
	ld.global.f32 	%f1298, [%rd202+4];
	sub.f32 	%f1299, %f1297, %f1298;
	fma.rn.f32 	%f1300, %f1299, %f1299, %f1296;
	ld.global.f32 	%f1301, [%rd201+8];
	ld.global.f32 	%f1302, [%rd202+8];
	sub.f32 	%f1303, %f1301, %f1302;
	fma.rn.f32 	%f1304, %f1303, %f1303, %f1300;
	ld.global.f32 	%f1305, [%rd201+12];
	ld.global.f32 	%f1306, [%rd202+12];
	sub.f32 	%f1307, %f1305, %f1306;
	fma.rn.f32 	%f1567, %f1307, %f1307, %f1304;
	add.s32 	%r356, %r356, 4;
$L__BB1_17:
	setp.eq.s32 	%p220, %r145, 0;
	@%p220 bra 	$L__BB1_158;
	mul.wide.u32 	%rd203, %r356, 4;
	add.s64 	%rd204, %rd1, %rd203;
	mul.wide.u32 	%rd205, %r17, 4;
	add.s64 	%rd252, %rd204, %rd205;
	mul.wide.u32 	%rd206, %r19, 4;
	add.s64 	%rd251, %rd204, %rd206;
	neg.s32 	%r359, %r145;
$L__BB1_19:
	.pragma "nounroll";
	ld.global.f32 	%f1308, [%rd251];
	ld.global.f32 	%f1309, [%rd252];
	sub.f32 	%f1310, %f1308, %f1309;
	fma.rn.f32 	%f1567, %f1310, %f1310, %f1567;
	add.s64 	%rd252, %rd252, 4;
	add.s64 	%rd251, %rd251, 4;
	add.s32 	%r359, %r359, 1;
	setp.eq.s32 	%p221, %r359, 0;
	@%p221 bra 	$L__BB1_158;
	bra.uni 	$L__BB1_19;
$L__BB1_20:
	ld.param.u32 	%r301, [pdist_f32_param_4];
	setp.eq.s32 	%p11, %r301, 2;
	@%p11 bra 	$L__BB1_117;
	ld.param.u32 	%r302, [pdist_f32_param_4];
	setp.eq.s32 	%p12, %r302, 3;
	@%p12 bra 	$L__BB1_22;
	bra.uni 	$L__BB1_158;
$L__BB1_22:
	ld.param.u32 	%r273, [pdist_f32_param_3];
	setp.eq.s32 	%p166, %r273, 0;
	@%p166 bra 	$L__BB1_158;
	ld.param.u32 	%r274, [pdist_f32_param_3];
	add.s32 	%r233, %r274, -1;
	and.b32  	%r58, %r274, 15;
	setp.lt.u32 	%p167, %r233, 15;
	mov.f32 	%f1567, 0f00000000;
	mov.b32 	%r364, 0;
	@%p167 bra 	$L__BB1_26;
	ld.param.u32 	%r275, [pdist_f32_param_3];
	and.b32  	%r364, %r275, -16;
	neg.s32 	%r332, %r364;
	add.s64 	%rd168, %rd1, 32;
	mul.wide.u32 	%rd169, %r19, 4;
	add.s64 	%rd234, %rd168, %rd169;
	mul.wide.u32 	%rd170, %r12, 4;
	add.s64 	%rd233, %rd168, %rd170;
	mov.f32 	%f1567, 0f00000000;
$L__BB1_25:
	.pragma "nounroll";
	ld.global.f32 	%f903, [%rd234+-32];
	ld.global.f32 	%f904, [%rd233+-32];
	sub.f32 	%f905, %f903, %f904;
	abs.f32 	%f906, %f905;
	setp.gt.f32 	%p168, %f906, %f1567;
	selp.f32 	%f907, %f906, %f1567, %p168;
	ld.global.f32 	%f908, [%rd234+-28];
	ld.global.f32 	%f909, [%rd233+-28];
	sub.f32 	%f910, %f908, %f909;
	abs.f32 	%f911, %f910;
	setp.gt.f32 	%p169, %f911, %f907;
	selp.f32 	%f912, %f911, %f907, %p169;
	ld.global.f32 	%f913, [%rd234+-24];
	ld.global.f32 	%f914, [%rd233+-24];
	sub.f32 	%f915, %f913, %f914;
	abs.f32 	%f916, %f915;
	setp.gt.f32 	%p170, %f916, %f912;
	selp.f32 	%f917, %f916, %f912, %p170;
	ld.global.f32 	%f918, [%rd234+-20];
	ld.global.f32 	%f919, [%rd233+-20];
	sub.f32 	%f920, %f918, %f919;
	abs.f32 	%f921, %f920;
	setp.gt.f32 	%p171, %f921, %f917;
	selp.f32 	%f922, %f921, %f917, %p171;
	ld.global.f32 	%f923, [%rd234+-16];
	ld.global.f32 	%f924, [%rd233+-16];
	sub.f32 	%f925, %f923, %f924;
	abs.f32 	%f926, %f925;
	setp.gt.f32 	%p172, %f926, %f922;
	selp.f32 	%f927, %f926, %f922, %p172;
	ld.global.f32 	%f928, [%rd234+-12];
	ld.global.f32 	%f929, [%rd233+-12];
	sub.f32 	%f930, %f928, %f929;
	abs.f32 	%f931, %f930;
	setp.gt.f32 	%p173, %f931, %f927;
	selp.f32 	%f932, %f931, %f927, %p173;
	ld.global.f32 	%f933, [%rd234+-8];
	ld.global.f32 	%f934, [%rd233+-8];
	sub.f32 	%f935, %f933, %f934;
	abs.f32 	%f936, %f935;
	setp.gt.f32 	%p174, %f936, %f932;
	selp.f32 	%f937, %f936, %f932, %p174;
	ld.global.f32 	%f938, [%rd234+-4];
	ld.global.f32 	%f939, [%rd233+-4];
	sub.f32 	%f940, %f938, %f939;
	abs.f32 	%f941, %f940;
	setp.gt.f32 	%p175, %f941, %f937;
	selp.f32 	%f942, %f941, %f937, %p175;
	ld.global.f32 	%f943, [%rd234];
	ld.global.f32 	%f944, [%rd233];
	sub.f32 	%f945, %f943, %f944;
	abs.f32 	%f946, %f945;
	setp.gt.f32 	%p176, %f946, %f942;
	selp.f32 	%f947, %f946, %f942, %p176;
	ld.global.f32 	%f948, [%rd234+4];
	ld.global.f32 	%f949, [%rd233+4];
	sub.f32 	%f950, %f948, %f949;
	abs.f32 	%f951, %f950;
	setp.gt.f32 	%p177, %f951, %f947;
	selp.f32 	%f952, %f951, %f947, %p177;
	ld.global.f32 	%f953, [%rd234+8];
	ld.global.f32 	%f954, [%rd233+8];
	sub.f32 	%f955, %f953, %f954;
	abs.f32 	%f956, %f955;
	setp.gt.f32 	%p178, %f956, %f952;
	selp.f32 	%f957, %f956, %f952, %p178;
	ld.global.f32 	%f958, [%rd234+12];
	ld.global.f32 	%f959, [%rd233+12];
	sub.f32 	%f960, %f958, %f959;
	abs.f32 	%f961, %f960;
	setp.gt.f32 	%p179, %f961, %f957;
	selp.f32 	%f962, %f961, %f957, %p179;
	ld.global.f32 	%f963, [%rd234+16];
	ld.global.f32 	%f964, [%rd233+16];
	sub.f32 	%f965, %f963, %f964;
	abs.f32 	%f966, %f965;
	setp.gt.f32 	%p180, %f966, %f962;
	selp.f32 	%f967, %f966, %f962, %p180;
	ld.global.f32 	%f968, [%rd234+20];
	ld.global.f32 	%f969, [%rd233+20];
	sub.f32 	%f970, %f968, %f969;
	abs.f32 	%f971, %f970;
	setp.gt.f32 	%p181, %f971, %f967;
	selp.f32 	%f972, %f971, %f967, %p181;
	ld.global.f32 	%f973, [%rd234+24];
	ld.global.f32 	%f974, [%rd233+24];
	sub.f32 	%f975, %f973, %f974;
	abs.f32 	%f976, %f975;
	setp.gt.f32 	%p182, %f976, %f972;
	selp.f32 	%f977, %f976, %f972, %p182;
	ld.global.f32 	%f978, [%rd234+28];
	ld.global.f32 	%f979, [%rd233+28];
	sub.f32 	%f980, %f978, %f979;
	abs.f32 	%f981, %f980;
	setp.gt.f32 	%p183, %f981, %f977;
	selp.f32 	%f1567, %f981, %f977, %p183;
	add.s32 	%r332, %r332, 16;
	add.s64 	%rd234, %rd234, 64;
	add.s64 	%rd233, %rd233, 64;
	setp.eq.s32 	%p184, %r332, 0;
	@%p184 bra 	$L__BB1_26;
	bra.uni 	$L__BB1_25;
$L__BB1_26:
	setp.eq.s32 	%p185, %r58, 0;
	@%p185 bra 	$L__BB1_158;
	ld.param.u32 	%r276, [pdist_f32_param_3];
	and.b32  	%r162, %r276, 7;
	setp.lt.u32 	%p186, %r58, 8;
	@%p186 bra 	$L__BB1_29;
	mul.wide.u32 	%rd171, %r364, 4;
	add.s64 	%rd172, %rd2, %rd171;
	ld.global.f32 	%f983, [%rd172];
	add.s64 	%rd173, %rd3, %rd171;
	ld.global.f32 	%f984, [%rd173];
	sub.f32 	%f985, %f983, %f984;
	abs.f32 	%f986, %f985;
	setp.gt.f32 	%p187, %f986, %f1567;
	selp.f32 	%f987, %f986, %f1567, %p187;
	ld.global.f32 	%f988, [%rd172+4];
	ld.global.f32 	%f989, [%rd173+4];
	sub.f32 	%f990, %f988, %f989;
	abs.f32 	%f991, %f990;
	setp.gt.f32 	%p188, %f991, %f987;
	selp.f32 	%f992, %f991, %f987, %p188;
	ld.global.f32 	%f993, [%rd172+8];
	ld.global.f32 	%f994, [%rd173+8];
	sub.f32 	%f995, %f993, %f994;
	abs.f32 	%f996, %f995;
	setp.gt.f32 	%p189, %f996, %f992;
	selp.f32 	%f997, %f996, %f992, %p189;
	ld.global.f32 	%f998, [%rd172+12];
	ld.global.f32 	%f999, [%rd173+12];
	sub.f32 	%f1000, %f998, %f999;
	abs.f32 	%f1001, %f1000;
	setp.gt.f32 	%p190, %f1001, %f997;
	selp.f32 	%f1002, %f1001, %f997, %p190;
	ld.global.f32 	%f1003, [%rd172+16];
	ld.global.f32 	%f1004, [%rd173+16];
	sub.f32 	%f1005, %f1003, %f1004;
	abs.f32 	%f1006, %f1005;
	setp.gt.f32 	%p191, %f1006, %f1002;
	selp.f32 	%f1007, %f1006, %f1002, %p191;
	ld.global.f32 	%f1008, [%rd172+20];
	ld.global.f32 	%f1009, [%rd173+20];
	sub.f32 	%f1010, %f1008, %f1009;
	abs.f32 	%f1011, %f1010;
	setp.gt.f32 	%p192, %f1011, %f1007;
	selp.f32 	%f1012, %f1011, %f1007, %p192;
	ld.global.f32 	%f1013, [%rd172+24];
	ld.global.f32 	%f1014, [%rd173+24];
	sub.f32 	%f1015, %f1013, %f1014;
	abs.f32 	%f1016, %f1015;
	setp.gt.f32 	%p193, %f1016, %f1012;
	selp.f32 	%f1017, %f1016, %f1012, %p193;
	ld.global.f32 	%f1018, [%rd172+28];
	ld.global.f32 	%f1019, [%rd173+28];
	sub.f32 	%f1020, %f1018, %f1019;
	abs.f32 	%f1021, %f1020;
	setp.gt.f32 	%p194, %f1021, %f1017;
	selp.f32 	%f1567, %f1021, %f1017, %p194;
	add.s32 	%r364, %r364, 8;
$L__BB1_29:
	setp.eq.s32 	%p195, %r162, 0;
	@%p195 bra 	$L__BB1_158;
	ld.param.u32 	%r277, [pdist_f32_param_3];
	and.b32  	%r165, %r277, 3;
	setp.lt.u32 	%p196, %r162, 4;
	@%p196 bra 	$L__BB1_32;
	mul.wide.u32 	%rd174, %r364, 4;
	add.s64 	%rd175, %rd2, %rd174;
	ld.global.f32 	%f1023, [%rd175];
	add.s64 	%rd176, %rd3, %rd174;
	ld.global.f32 	%f1024, [%rd176];
	sub.f32 	%f1025, %f1023, %f1024;
	abs.f32 	%f1026, %f1025;
	setp.gt.f32 	%p197, %f1026, %f1567;
	selp.f32 	%f1027, %f1026, %f1567, %p197;
	ld.global.f32 	%f1028, [%rd175+4];
	ld.global.f32 	%f1029, [%rd176+4];
	sub.f32 	%f1030, %f1028, %f1029;
	abs.f32 	%f1031, %f1030;
	setp.gt.f32 	%p198, %f1031, %f1027;
	selp.f32 	%f1032, %f1031, %f1027, %p198;
	ld.global.f32 	%f1033, [%rd175+8];
	ld.global.f32 	%f1034, [%rd176+8];
	sub.f32 	%f1035, %f1033, %f1034;
	abs.f32 	%f1036, %f1035;
	setp.gt.f32 	%p199, %f1036, %f1032;
	selp.f32 	%f1037, %f1036, %f1032, %p199;
	ld.global.f32 	%f1038, [%rd175+12];
	ld.global.f32 	%f1039, [%rd176+12];
	sub.f32 	%f1040, %f1038, %f1039;
	abs.f32 	%f1041, %f1040;
	setp.gt.f32 	%p200, %f1041, %f1037;
	selp.f32 	%f1567, %f1041, %f1037, %p200;
	add.s32 	%r364, %r364, 4;
$L__BB1_32:
	setp.eq.s32 	%p201, %r165, 0;
	@%p201 bra 	$L__BB1_158;
	mul.wide.u32 	%rd177, %r364, 4;
	add.s64 	%rd178, %rd1, %rd177;
	mul.wide.u32 	%rd179, %r13, 4;
	add.s64 	%rd256, %rd178, %rd179;
	mul.wide.u32 	%rd180, %r19, 4;
	add.s64 	%rd255, %rd178, %rd180;
	neg.s32 	%r367, %r165;
$L__BB1_34:
	.pragma "nounroll";
	ld.global.f32 	%f1042, [%rd255];
	ld.global.f32 	%f1043, [%rd256];
	sub.f32 	%f1044, %f1042, %f1043;
	abs.f32 	%f1045, %f1044;
	setp.gt.f32 	%p202, %f1045, %f1567;
	selp.f32 	%f1567, %f1045, %f1567, %p202;
	add.s64 	%rd256, %rd256, 4;
	add.s64 	%rd255, %rd255, 4;
	add.s32 	%r367, %r367, 1;
	setp.ne.s32 	%p203, %r367, 0;
	@%p203 bra 	$L__BB1_34;
	bra.uni 	$L__BB1_158;
$L__BB1_35:
	ld.param.u32 	%r294, [pdist_f32_param_4];
	setp.gt.s32 	%p4, %r294, 5;
	@%p4 bra 	$L__BB1_53;
	ld.param.u32 	%r298, [pdist_f32_param_4];
	setp.eq.s32 	%p8, %r298, 4;
	@%p8 bra 	$L__BB1_112;
	ld.param.u32 	%r299, [pdist_f32_param_4];
	setp.eq.s32 	%p9, %r299, 5;
	@%p9 bra 	$L__BB1_38;
	bra.uni 	$L__BB1_158;
$L__BB1_38:
	ld.param.u32 	%r266, [pdist_f32_param_3];
	setp.eq.s32 	%p112, %r266, 0;
	mov.f32 	%f1472, 0f00000000;
	mov.f32 	%f1476, %f1472;
	@%p112 bra 	$L__BB1_51;
	ld.param.u32 	%r267, [pdist_f32_param_3];
	add.s32 	%r202, %r267, -1;
	and.b32  	%r54, %r267, 7;
	setp.lt.u32 	%p113, %r202, 7;
	mov.f32 	%f1474, 0f00000000;
	mov.b32 	%r335, 0;
	mov.f32 	%f1473, %f1474;
	mov.f32 	%f1472, %f1474;
	@%p113 bra 	$L__BB1_42;
	ld.param.u32 	%r268, [pdist_f32_param_3];
	and.b32  	%r335, %r268, -8;
	neg.s32 	%r334, %r335;
	add.s64 	%rd154, %rd1, 16;
	mul.wide.u32 	%rd155, %r19, 4;
	add.s64 	%rd238, %rd154, %rd155;
	mul.wide.u32 	%rd156, %r10, 4;
	add.s64 	%rd237, %rd154, %rd156;
	mov.f32 	%f1474, 0f00000000;
$L__BB1_41:
	.pragma "nounroll";
	ld.global.f32 	%f700, [%rd238+-16];
	ld.global.f32 	%f701, [%rd237+-16];
	fma.rn.f32 	%f702, %f700, %f701, %f1472;
	fma.rn.f32 	%f703, %f700, %f700, %f1473;
	fma.rn.f32 	%f704, %f701, %f701, %f1474;
	ld.global.f32 	%f705, [%rd238+-12];
	ld.global.f32 	%f706, [%rd237+-12];
	fma.rn.f32 	%f707, %f705, %f706, %f702;
	fma.rn.f32 	%f708, %f705, %f705, %f703;
	fma.rn.f32 	%f709, %f706, %f706, %f704;
	ld.global.f32 	%f710, [%rd238+-8];
	ld.global.f32 	%f711, [%rd237+-8];
	fma.rn.f32 	%f712, %f710, %f711, %f707;
	fma.rn.f32 	%f713, %f710, %f710, %f708;
	fma.rn.f32 	%f714, %f711, %f711, %f709;
	ld.global.f32 	%f715, [%rd238+-4];
	ld.global.f32 	%f716, [%rd237+-4];
	fma.rn.f32 	%f717, %f715, %f716, %f712;
	fma.rn.f32 	%f718, %f715, %f715, %f713;
	fma.rn.f32 	%f719, %f716, %f716, %f714;
	ld.global.f32 	%f720, [%rd238];
	ld.global.f32 	%f721, [%rd237];
	fma.rn.f32 	%f722, %f720, %f721, %f717;
	fma.rn.f32 	%f723, %f720, %f720, %f718;
	fma.rn.f32 	%f724, %f721, %f721, %f719;
	ld.global.f32 	%f725, [%rd238+4];
	ld.global.f32 	%f726, [%rd237+4];
	fma.rn.f32 	%f727, %f725, %f726, %f722;
	fma.rn.f32 	%f728, %f725, %f725, %f723;
	fma.rn.f32 	%f729, %f726, %f726, %f724;
	ld.global.f32 	%f730, [%rd238+8];
	ld.global.f32 	%f731, [%rd237+8];
	fma.rn.f32 	%f732, %f730, %f731, %f727;
	fma.rn.f32 	%f733, %f730, %f730, %f728;
	fma.rn.f32 	%f734, %f731, %f731, %f729;
	ld.global.f32 	%f735, [%rd238+12];
	ld.global.f32 	%f736, [%rd237+12];
	fma.rn.f32 	%f1472, %f735, %f736, %f732;
	fma.rn.f32 	%f1473, %f735, %f735, %f733;
	fma.rn.f32 	%f1474, %f736, %f736, %f734;
	add.s32 	%r334, %r334, 8;
	add.s64 	%rd238, %rd238, 32;
	add.s64 	%rd237, %rd237, 32;
	setp.ne.s32 	%p114, %r334, 0;
	@%p114 bra 	$L__BB1_41;
$L__BB1_42:
	setp.eq.s32 	%p115, %r54, 0;
	@%p115 bra 	$L__BB1_50;
	ld.param.u32 	%r269, [pdist_f32_param_3];
	and.b32  	%r93, %r269, 3;
	setp.lt.u32 	%p116, %r54, 4;
	@%p116 bra 	$L__BB1_45;
	mul.wide.u32 	%rd157, %r335, 4;
	add.s64 	%rd158, %rd2, %rd157;
	ld.global.f32 	%f738, [%rd158];
	add.s64 	%rd159, %rd3, %rd157;
	ld.global.f32 	%f739, [%rd159];
	fma.rn.f32 	%f740, %f738, %f739, %f1472;
	fma.rn.f32 	%f741, %f738, %f738, %f1473;
	fma.rn.f32 	%f742, %f739, %f739, %f1474;
	ld.global.f32 	%f743, [%rd158+4];
	ld.global.f32 	%f744, [%rd159+4];
	fma.rn.f32 	%f745, %f743, %f744, %f740;
	fma.rn.f32 	%f746, %f743, %f743, %f741;
	fma.rn.f32 	%f747, %f744, %f744, %f742;
	ld.global.f32 	%f748, [%rd158+8];
	ld.global.f32 	%f749, [%rd159+8];
	fma.rn.f32 	%f750, %f748, %f749, %f745;
	fma.rn.f32 	%f751, %f748, %f748, %f746;
	fma.rn.f32 	%f752, %f749, %f749, %f747;
	ld.global.f32 	%f753, [%rd158+12];
	ld.global.f32 	%f754, [%rd159+12];
	fma.rn.f32 	%f1472, %f753, %f754, %f750;
	fma.rn.f32 	%f1473, %f753, %f753, %f751;
	fma.rn.f32 	%f1474, %f754, %f754, %f752;
	add.s32 	%r335, %r335, 4;
$L__BB1_45:
	setp.eq.s32 	%p117, %r93, 0;
	@%p117 bra 	$L__BB1_50;
	setp.eq.s32 	%p118, %r93, 1;
	@%p118 bra 	$L__BB1_48;
	mul.wide.u32 	%rd160, %r335, 4;
	add.s64 	%rd161, %rd2, %rd160;
	ld.global.f32 	%f756, [%rd161];
	add.s64 	%rd162, %rd3, %rd160;
	ld.global.f32 	%f757, [%rd162];
	fma.rn.f32 	%f758, %f756, %f757, %f1472;
	fma.rn.f32 	%f759, %f756, %f756, %f1473;
	fma.rn.f32 	%f760, %f757, %f757, %f1474;
	ld.global.f32 	%f761, [%rd161+4];
	ld.global.f32 	%f762, [%rd162+4];
	fma.rn.f32 	%f1472, %f761, %f762, %f758;
	fma.rn.f32 	%f1473, %f761, %f761, %f759;
	fma.rn.f32 	%f1474, %f762, %f762, %f760;
	add.s32 	%r335, %r335, 2;
$L__BB1_48:
	ld.param.u32 	%r270, [pdist_f32_param_3];
	and.b32  	%r203, %r270, 1;
	setp.eq.b32 	%p119, %r203, 1;
	not.pred 	%p120, %p119;
	@%p120 bra 	$L__BB1_50;
	mul.wide.u32 	%rd163, %r335, 4;
	add.s64 	%rd164, %rd2, %rd163;
	ld.global.f32 	%f763, [%rd164];
	add.s64 	%rd165, %rd3, %rd163;
	ld.global.f32 	%f764, [%rd165];
	fma.rn.f32 	%f1472, %f763, %f764, %f1472;
	fma.rn.f32 	%f1473, %f763, %f763, %f1473;
	fma.rn.f32 	%f1474, %f764, %f764, %f1474;
$L__BB1_50:
	mul.f32 	%f1476, %f1473, %f1474;
$L__BB1_51:
	sqrt.rn.f32 	%f81, %f1476;
	setp.eq.f32 	%p121, %f81, 0f00000000;
	@%p121 bra 	$L__BB1_158;
	div.rn.f32 	%f766, %f1472, %f81;
	mov.f32 	%f767, 0f3F800000;
	sub.f32 	%f1567, %f767, %f766;
	bra.uni 	$L__BB1_158;
$L__BB1_53:
	ld.param.u32 	%r295, [pdist_f32_param_4];
	setp.eq.s32 	%p5, %r295, 6;
	@%p5 bra 	$L__BB1_84;
	ld.param.u32 	%r296, [pdist_f32_param_4];
	setp.eq.s32 	%p6, %r296, 7;
	@%p6 bra 	$L__BB1_70;
	ld.param.u32 	%r297, [pdist_f32_param_4];
	setp.ne.s32 	%p7, %r297, 8;
	@%p7 bra 	$L__BB1_158;
	ld.param.u32 	%r245, [pdist_f32_param_3];
	setp.eq.s32 	%p15, %r245, 0;
	mov.f32 	%f1544, 0f00000000;
	mov.f32 	%f1545, %f1544;
	@%p15 bra 	$L__BB1_68;
	ld.param.u32 	%r246, [pdist_f32_param_3];
	add.s32 	%r192, %r246, -1;
	and.b32  	%r45, %r246, 7;
	setp.lt.u32 	%p16, %r192, 7;
	mov.f32 	%f1545, 0f00000000;
	mov.b32 	%r353, 0;
	mov.f32 	%f1544, %f1545;
	@%p16 bra 	$L__BB1_60;
	ld.param.u32 	%r247, [pdist_f32_param_3];
	and.b32  	%r353, %r247, -8;
	neg.s32 	%r352, %r353;
	add.s64 	%rd104, %rd1, 16;
	mul.wide.u32 	%rd105, %r19, 4;
	add.s64 	%rd250, %rd104, %rd105;
	mul.wide.u32 	%rd106, %r4, 4;
	add.s64 	%rd249, %rd104, %rd106;
	mov.f32 	%f1545, 0f00000000;
$L__BB1_59:
	.pragma "nounroll";
	ld.global.f32 	%f228, [%rd250+-16];
	ld.global.f32 	%f229, [%rd249+-16];
	setp.neu.f32 	%p17, %f228, 0f00000000;
	setp.neu.f32 	%p18, %f229, 0f00000000;
	add.f32 	%f231, %f1544, 0f3F800000;
	selp.f32 	%f232, %f231, %f1544, %p18;
	selp.f32 	%f233, %f232, %f1544, %p17;
	add.f32 	%f234, %f1545, 0f3F800000;
	selp.f32 	%f235, %f234, %f1545, %p18;
	selp.f32 	%f236, %f234, %f235, %p17;
	ld.global.f32 	%f237, [%rd250+-12];
	ld.global.f32 	%f238, [%rd249+-12];
	setp.neu.f32 	%p19, %f237, 0f00000000;
	setp.neu.f32 	%p20, %f238, 0f00000000;
	add.f32 	%f240, %f233, 0f3F800000;
	selp.f32 	%f241, %f240, %f233, %p20;
	selp.f32 	%f242, %f241, %f233, %p19;
	add.f32 	%f243, %f236, 0f3F800000;
	selp.f32 	%f244, %f243, %f236, %p20;
	selp.f32 	%f245, %f243, %f244, %p19;
	ld.global.f32 	%f246, [%rd250+-8];
	ld.global.f32 	%f247, [%rd249+-8];
	setp.neu.f32 	%p21, %f246, 0f00000000;
	setp.neu.f32 	%p22, %f247, 0f00000000;
	add.f32 	%f249, %f242, 0f3F800000;
	selp.f32 	%f250, %f249, %f242, %p22;
	selp.f32 	%f251, %f250, %f242, %p21;
	add.f32 	%f252, %f245, 0f3F800000;
	selp.f32 	%f253, %f252, %f245, %p22;
	selp.f32 	%f254, %f252, %f253, %p21;
	ld.global.f32 	%f255, [%rd250+-4];
	ld.global.f32 	%f256, [%rd249+-4];
	setp.neu.f32 	%p23, %f255, 0f00000000;
	setp.neu.f32 	%p24, %f256, 0f00000000;
	add.f32 	%f258, %f251, 0f3F800000;
	selp.f32 	%f259, %f258, %f251, %p24;
	selp.f32 	%f260, %f259, %f251, %p23;
	add.f32 	%f261, %f254, 0f3F800000;
	selp.f32 	%f262, %f261, %f254, %p24;
	selp.f32 	%f263, %f261, %f262, %p23;
	ld.global.f32 	%f264, [%rd250];
	ld.global.f32 	%f265, [%rd249];
	setp.neu.f32 	%p25, %f264, 0f00000000;
	setp.neu.f32 	%p26, %f265, 0f00000000;
	add.f32 	%f267, %f260, 0f3F800000;
	selp.f32 	%f268, %f267, %f260, %p26;
	selp.f32 	%f269, %f268, %f260, %p25;
	add.f32 	%f270, %f263, 0f3F800000;
	selp.f32 	%f271, %f270, %f263, %p26;
	selp.f32 	%f272, %f270, %f271, %p25;
	ld.global.f32 	%f273, [%rd250+4];
	ld.global.f32 	%f274, [%rd249+4];
	setp.neu.f32 	%p27, %f273, 0f00000000;
	setp.neu.f32 	%p28, %f274, 0f00000000;
	add.f32 	%f276, %f269, 0f3F800000;
	selp.f32 	%f277, %f276, %f269, %p28;
	selp.f32 	%f278, %f277, %f269, %p27;
	add.f32 	%f279, %f272, 0f3F800000;
	selp.f32 	%f280, %f279, %f272, %p28;
	selp.f32 	%f281, %f279, %f280, %p27;
	ld.global.f32 	%f282, [%rd250+8];
	ld.global.f32 	%f283, [%rd249+8];
	setp.neu.f32 	%p29, %f282, 0f00000000;
	setp.neu.f32 	%p30, %f283, 0f00000000;
	add.f32 	%f285, %f278, 0f3F800000;
	selp.f32 	%f286, %f285, %f278, %p30;
	selp.f32 	%f287, %f286, %f278, %p29;
	add.f32 	%f288, %f281, 0f3F800000;
	selp.f32 	%f289, %f288, %f281, %p30;
	selp.f32 	%f290, %f288, %f289, %p29;
	ld.global.f32 	%f291, [%rd250+12];
	ld.global.f32 	%f292, [%rd249+12];
	setp.neu.f32 	%p31, %f291, 0f00000000;
	setp.neu.f32 	%p32, %f292, 0f00000000;
	add.f32 	%f294, %f287, 0f3F800000;
	selp.f32 	%f295, %f294, %f287, %p32;
	selp.f32 	%f1544, %f295, %f287, %p31;
	add.f32 	%f296, %f290, 0f3F800000;
	selp.f32 	%f297, %f296, %f290, %p32;
	selp.f32 	%f1545, %f296, %f297, %p31;
	add.s32 	%r352, %r352, 8;
	add.s64 	%rd250, %rd250, 32;
	add.s64 	%rd249, %rd249, 32;
	setp.ne.s32 	%p33, %r352, 0;
	@%p33 bra 	$L__BB1_59;
$L__BB1_60:
	setp.eq.s32 	%p34, %r45, 0;
	@%p34 bra 	$L__BB1_68;
	ld.param.u32 	%r248, [pdist_f32_param_3];
	and.b32  	%r136, %r248, 3;
	setp.lt.u32 	%p35, %r45, 4;
	@%p35 bra 	$L__BB1_63;
	mul.wide.u32 	%rd107, %r353, 4;
	add.s64 	%rd108, %rd2, %rd107;
	ld.global.f32 	%f299, [%rd108];
	add.s64 	%rd109, %rd3, %rd107;
	ld.global.f32 	%f300, [%rd109];
	setp.neu.f32 	%p36, %f299, 0f00000000;
	setp.neu.f32 	%p37, %f300, 0f00000000;
	add.f32 	%f302, %f1544, 0f3F800000;
	selp.f32 	%f303, %f302, %f1544, %p37;
	selp.f32 	%f304, %f303, %f1544, %p36;
	add.f32 	%f305, %f1545, 0f3F800000;
	selp.f32 	%f306, %f305, %f1545, %p37;
	selp.f32 	%f307, %f305, %f306, %p36;
	ld.global.f32 	%f308, [%rd108+4];
	ld.global.f32 	%f309, [%rd109+4];
	setp.neu.f32 	%p38, %f308, 0f00000000;
	setp.neu.f32 	%p39, %f309, 0f00000000;
	add.f32 	%f311, %f304, 0f3F800000;
	selp.f32 	%f312, %f311, %f304, %p39;
	selp.f32 	%f313, %f312, %f304, %p38;
	add.f32 	%f314, %f307, 0f3F800000;
	selp.f32 	%f315, %f314, %f307, %p39;
	selp.f32 	%f316, %f314, %f315, %p38;
	ld.global.f32 	%f317, [%rd108+8];
	ld.global.f32 	%f318, [%rd109+8];
	setp.neu.f32 	%p40, %f317, 0f00000000;
	setp.neu.f32 	%p41, %f318, 0f00000000;
	add.f32 	%f320, %f313, 0f3F800000;
	selp.f32 	%f321, %f320, %f313, %p41;
	selp.f32 	%f322, %f321, %f313, %p40;
	add.f32 	%f323, %f316, 0f3F800000;
	selp.f32 	%f324, %f323, %f316, %p41;
	selp.f32 	%f325, %f323, %f324, %p40;
	ld.global.f32 	%f326, [%rd108+12];
	ld.global.f32 	%f327, [%rd109+12];
	setp.neu.f32 	%p42, %f326, 0f00000000;
	setp.neu.f32 	%p43, %f327, 0f00000000;
	add.f32 	%f329, %f322, 0f3F800000;
	selp.f32 	%f330, %f329, %f322, %p43;
	selp.f32 	%f1544, %f330, %f322, %p42;
	add.f32 	%f331, %f325, 0f3F800000;
	selp.f32 	%f332, %f331, %f325, %p43;
	selp.f32 	%f1545, %f331, %f332, %p42;
	add.s32 	%r353, %r353, 4;
$L__BB1_63:
	setp.eq.s32 	%p44, %r136, 0;
	@%p44 bra 	$L__BB1_68;
	setp.eq.s32 	%p45, %r136, 1;
	@%p45 bra 	$L__BB1_66;
	mul.wide.u32 	%rd110, %r353, 4;
	add.s64 	%rd111, %rd2, %rd110;
	ld.global.f32 	%f334, [%rd111];
	add.s64 	%rd112, %rd3, %rd110;
	ld.global.f32 	%f335, [%rd112];
	setp.neu.f32 	%p46, %f334, 0f00000000;
	setp.neu.f32 	%p47, %f335, 0f00000000;
	add.f32 	%f337, %f1544, 0f3F800000;
	selp.f32 	%f338, %f337, %f1544, %p47;
	selp.f32 	%f339, %f338, %f1544, %p46;
	add.f32 	%f340, %f1545, 0f3F800000;
	selp.f32 	%f341, %f340, %f1545, %p47;
	selp.f32 	%f342, %f340, %f341, %p46;
	ld.global.f32 	%f343, [%rd111+4];
	ld.global.f32 	%f344, [%rd112+4];
	setp.neu.f32 	%p48, %f343, 0f00000000;
	setp.neu.f32 	%p49, %f344, 0f00000000;
	add.f32 	%f346, %f339, 0f3F800000;
	selp.f32 	%f347, %f346, %f339, %p49;
	selp.f32 	%f1544, %f347, %f339, %p48;
	add.f32 	%f348, %f342, 0f3F800000;
	selp.f32 	%f349, %f348, %f342, %p49;
	selp.f32 	%f1545, %f348, %f349, %p48;
	add.s32 	%r353, %r353, 2;
$L__BB1_66:
	ld.param.u32 	%r249, [pdist_f32_param_3];
	and.b32  	%r193, %r249, 1;
	setp.eq.b32 	%p50, %r193, 1;
	not.pred 	%p51, %p50;
	@%p51 bra 	$L__BB1_68;
	mul.wide.u32 	%rd113, %r353, 4;
	add.s64 	%rd114, %rd2, %rd113;
	ld.global.f32 	%f350, [%rd114];
	add.s64 	%rd115, %rd3, %rd113;
	ld.global.f32 	%f351, [%rd115];
	setp.neu.f32 	%p52, %f350, 0f00000000;
	setp.neu.f32 	%p53, %f351, 0f00000000;
	add.f32 	%f353, %f1544, 0f3F800000;
	selp.f32 	%f354, %f353, %f1544, %p53;
	selp.f32 	%f1544, %f354, %f1544, %p52;
	add.f32 	%f355, %f1545, 0f3F800000;
	selp.f32 	%f356, %f355, %f1545, %p53;
	selp.f32 	%f1545, %f355, %f356, %p52;
$L__BB1_68:
	setp.eq.f32 	%p54, %f1545, 0f00000000;
	@%p54 bra 	$L__BB1_158;
	div.rn.f32 	%f358, %f1544, %f1545;
	mov.f32 	%f359, 0f3F800000;
	sub.f32 	%f1567, %f359, %f358;
	bra.uni 	$L__BB1_158;
$L__BB1_70:
	ld.param.u32 	%r250, [pdist_f32_param_3];
	setp.eq.s32 	%p55, %r250, 0;
	mov.f32 	%f1529, 0f00000000;
	@%p55 bra 	$L__BB1_83;
	ld.param.u32 	%r251, [pdist_f32_param_3];
	add.s32 	%r195, %r251, -1;
	and.b32  	%r48, %r251, 15;
	setp.lt.u32 	%p56, %r195, 15;
	mov.f32 	%f1529, 0f00000000;
	mov.b32 	%r348, 0;
	@%p56 bra 	$L__BB1_74;
	ld.param.u32 	%r252, [pdist_f32_param_3];
	and.b32  	%r348, %r252, -16;
	neg.s32 	%r347, %r348;
	add.s64 	%rd116, %rd1, 32;
	mul.wide.u32 	%rd117, %r19, 4;
	add.s64 	%rd246, %rd116, %rd117;
	mul.wide.u32 	%rd118, %r5, 4;
	add.s64 	%rd245, %rd116, %rd118;
	mov.f32 	%f1529, 0f00000000;
$L__BB1_73:
	.pragma "nounroll";
	ld.global.f32 	%f364, [%rd246+-32];
	ld.global.f32 	%f365, [%rd245+-32];
	setp.neu.f32 	%p57, %f364, %f365;
	add.f32 	%f366, %f1529, 0f3F800000;
	selp.f32 	%f367, %f366, %f1529, %p57;
	ld.global.f32 	%f368, [%rd246+-28];
	ld.global.f32 	%f369, [%rd245+-28];
	setp.neu.f32 	%p58, %f368, %f369;
	add.f32 	%f370, %f367, 0f3F800000;
	selp.f32 	%f371, %f370, %f367, %p58;
	ld.global.f32 	%f372, [%rd246+-24];
	ld.global.f32 	%f373, [%rd245+-24];
	setp.neu.f32 	%p59, %f372, %f373;
	add.f32 	%f374, %f371, 0f3F800000;
	selp.f32 	%f375, %f374, %f371, %p59;
	ld.global.f32 	%f376, [%rd246+-20];
	ld.global.f32 	%f377, [%rd245+-20];
	setp.neu.f32 	%p60, %f376, %f377;
	add.f32 	%f378, %f375, 0f3F800000;
	selp.f32 	%f379, %f378, %f375, %p60;
	ld.global.f32 	%f380, [%rd246+-16];
	ld.global.f32 	%f381, [%rd245+-16];
	setp.neu.f32 	%p61, %f380, %f381;
	add.f32 	%f382, %f379, 0f3F800000;
	selp.f32 	%f383, %f382, %f379, %p61;
	ld.global.f32 	%f384, [%rd246+-12];
	ld.global.f32 	%f385, [%rd245+-12];
	setp.neu.f32 	%p62, %f384, %f385;
	add.f32 	%f386, %f383, 0f3F800000;
	selp.f32 	%f387, %f386, %f383, %p62;
	ld.global.f32 	%f388, [%rd246+-8];
	ld.global.f32 	%f389, [%rd245+-8];
	setp.neu.f32 	%p63, %f388, %f389;
	add.f32 	%f390, %f387, 0f3F800000;
	selp.f32 	%f391, %f390, %f387, %p63;
	ld.global.f32 	%f392, [%rd246+-4];
	ld.global.f32 	%f393, [%rd245+-4];
	setp.neu.f32 	%p64, %f392, %f393;
	add.f32 	%f394, %f391, 0f3F800000;
	selp.f32 	%f395, %f394, %f391, %p64;
	ld.global.f32 	%f396, [%rd246];
	ld.global.f32 	%f397, [%rd245];
	setp.neu.f32 	%p65, %f396, %f397;
	add.f32 	%f398, %f395, 0f3F800000;
	selp.f32 	%f399, %f398, %f395, %p65;
	ld.global.f32 	%f400, [%rd246+4];
	ld.global.f32 	%f401, [%rd245+4];
	setp.neu.f32 	%p66, %f400, %f401;
	add.f32 	%f402, %f399, 0f3F800000;
	selp.f32 	%f403, %f402, %f399, %p66;
	ld.global.f32 	%f404, [%rd246+8];
	ld.global.f32 	%f405, [%rd245+8];
	setp.neu.f32 	%p67, %f404, %f405;
	add.f32 	%f406, %f403, 0f3F800000;
	selp.f32 	%f407, %f406, %f403, %p67;
	ld.global.f32 	%f408, [%rd246+12];
	ld.global.f32 	%f409, [%rd245+12];
	setp.neu.f32 	%p68, %f408, %f409;
	add.f32 	%f410, %f407, 0f3F800000;
	selp.f32 	%f411, %f410, %f407, %p68;
	ld.global.f32 	%f412, [%rd246+16];
	ld.global.f32 	%f413, [%rd245+16];
	setp.neu.f32 	%p69, %f412, %f413;
	add.f32 	%f414, %f411, 0f3F800000;
	selp.f32 	%f415, %f414, %f411, %p69;
	ld.global.f32 	%f416, [%rd246+20];
	ld.global.f32 	%f417, [%rd245+20];
	setp.neu.f32 	%p70, %f416, %f417;
	add.f32 	%f418, %f415, 0f3F800000;
	selp.f32 	%f419, %f418, %f415, %p70;
	ld.global.f32 	%f420, [%rd246+24];
	ld.global.f32 	%f421, [%rd245+24];
	setp.neu.f32 	%p71, %f420, %f421;
	add.f32 	%f422, %f419, 0f3F800000;
	selp.f32 	%f423, %f422, %f419, %p71;
	ld.global.f32 	%f424, [%rd246+28];
	ld.global.f32 	%f425, [%rd245+28];
	setp.neu.f32 	%p72, %f424, %f425;
	add.f32 	%f426, %f423, 0f3F800000;
	selp.f32 	%f1529, %f426, %f423, %p72;
	add.s32 	%r347, %r347, 16;
	add.s64 	%rd246, %rd246, 64;
	add.s64 	%rd245, %rd245, 64;
	setp.ne.s32 	%p73, %r347, 0;
	@%p73 bra 	$L__BB1_73;
$L__BB1_74:
	setp.eq.s32 	%p74, %r48, 0;
	@%p74 bra 	$L__BB1_83;
	ld.param.u32 	%r253, [pdist_f32_param_3];
	and.b32  	%r124, %r253, 7;
	setp.lt.u32 	%p75, %r48, 8;
	@%p75 bra 	$L__BB1_77;
	mul.wide.u32 	%rd119, %r348, 4;
	add.s64 	%rd120, %rd2, %rd119;
	ld.global.f32 	%f428, [%rd120];
	add.s64 	%rd121, %rd3, %rd119;
	ld.global.f32 	%f429, [%rd121];
	setp.neu.f32 	%p76, %f428, %f429;
	add.f32 	%f430, %f1529, 0f3F800000;
	selp.f32 	%f431, %f430, %f1529, %p76;
	ld.global.f32 	%f432, [%rd120+4];
	ld.global.f32 	%f433, [%rd121+4];
	setp.neu.f32 	%p77, %f432, %f433;
	add.f32 	%f434, %f431, 0f3F800000;
	selp.f32 	%f435, %f434, %f431, %p77;
	ld.global.f32 	%f436, [%rd120+8];
	ld.global.f32 	%f437, [%rd121+8];
	setp.neu.f32 	%p78, %f436, %f437;
	add.f32 	%f438, %f435, 0f3F800000;
	selp.f32 	%f439, %f438, %f435, %p78;
	ld.global.f32 	%f440, [%rd120+12];
	ld.global.f32 	%f441, [%rd121+12];
	setp.neu.f32 	%p79, %f440, %f441;
	add.f32 	%f442, %f439, 0f3F800000;
	selp.f32 	%f443, %f442, %f439, %p79;
	ld.global.f32 	%f444, [%rd120+16];
	ld.global.f32 	%f445, [%rd121+16];
	setp.neu.f32 	%p80, %f444, %f445;
	add.f32 	%f446, %f443, 0f3F800000;
	selp.f32 	%f447, %f446, %f443, %p80;
	ld.global.f32 	%f448, [%rd120+20];
	ld.global.f32 	%f449, [%rd121+20];
	setp.neu.f32 	%p81, %f448, %f449;
	add.f32 	%f450, %f447, 0f3F800000;
	selp.f32 	%f451, %f450, %f447, %p81;
	ld.global.f32 	%f452, [%rd120+24];
	ld.global.f32 	%f453, [%rd121+24];
	setp.neu.f32 	%p82, %f452, %f453;
	add.f32 	%f454, %f451, 0f3F800000;
	selp.f32 	%f455, %f454, %f451, %p82;
	ld.global.f32 	%f456, [%rd120+28];
	ld.global.f32 	%f457, [%rd121+28];
	setp.neu.f32 	%p83, %f456, %f457;
	add.f32 	%f458, %f455, 0f3F800000;
	selp.f32 	%f1529, %f458, %f455, %p83;
	add.s32 	%r348, %r348, 8;
$L__BB1_77:
	setp.eq.s32 	%p84, %r124, 0;
	@%p84 bra 	$L__BB1_83;
	ld.param.u32 	%r254, [pdist_f32_param_3];
	and.b32  	%r127, %r254, 3;
	setp.lt.u32 	%p85, %r124, 4;
	@%p85 bra 	$L__BB1_80;
	mul.wide.u32 	%rd122, %r348, 4;
	add.s64 	%rd123, %rd2, %rd122;
	ld.global.f32 	%f460, [%rd123];
	add.s64 	%rd124, %rd3, %rd122;
	ld.global.f32 	%f461, [%rd124];
	setp.neu.f32 	%p86, %f460, %f461;
	add.f32 	%f462, %f1529, 0f3F800000;
	selp.f32 	%f463, %f462, %f1529, %p86;
	ld.global.f32 	%f464, [%rd123+4];
	ld.global.f32 	%f465, [%rd124+4];
	setp.neu.f32 	%p87, %f464, %f465;
	add.f32 	%f466, %f463, 0f3F800000;
	selp.f32 	%f467, %f466, %f463, %p87;
	ld.global.f32 	%f468, [%rd123+8];
	ld.global.f32 	%f469, [%rd124+8];
	setp.neu.f32 	%p88, %f468, %f469;
	add.f32 	%f470, %f467, 0f3F800000;
	selp.f32 	%f471, %f470, %f467, %p88;
	ld.global.f32 	%f472, [%rd123+12];
	ld.global.f32 	%f473, [%rd124+12];
	setp.neu.f32 	%p89, %f472, %f473;
	add.f32 	%f474, %f471, 0f3F800000;
	selp.f32 	%f1529, %f474, %f471, %p89;
	add.s32 	%r348, %r348, 4;
$L__BB1_80:
	setp.eq.s32 	%p90, %r127, 0;
	@%p90 bra 	$L__BB1_83;
	mul.wide.u32 	%rd125, %r348, 4;
	add.s64 	%rd126, %rd1, %rd125;
	mul.wide.u32 	%rd127, %r6, 4;
	add.s64 	%rd248, %rd126, %rd127;
	mul.wide.u32 	%rd128, %r19, 4;
	add.s64 	%rd247, %rd126, %rd128;
	neg.s32 	%r351, %r127;
$L__BB1_82:
	.pragma "nounroll";
	ld.global.f32 	%f475, [%rd247];
	ld.global.f32 	%f476, [%rd248];
	setp.neu.f32 	%p91, %f475, %f476;
	add.f32 	%f477, %f1529, 0f3F800000;
	selp.f32 	%f1529, %f477, %f1529, %p91;
	add.s64 	%rd248, %rd248, 4;
	add.s64 	%rd247, %rd247, 4;
	add.s32 	%r351, %r351, 1;
	setp.ne.s32 	%p92, %r351, 0;
	@%p92 bra 	$L__BB1_82;
$L__BB1_83:
	ld.param.u32 	%r255, [pdist_f32_param_3];
	cvt.rn.f32.u32 	%f478, %r255;
	div.rn.f32 	%f1567, %f1529, %f478;
	bra.uni 	$L__BB1_158;
$L__BB1_84:
	ld.param.u32 	%r256, [pdist_f32_param_3];
	setp.eq.s32 	%p93, %r256, 0;
	mov.f32 	%f1493, 0f00000000;
	mov.f32 	%f1494, %f1493;
	@%p93 bra 	$L__BB1_97;
	ld.param.u32 	%r257, [pdist_f32_param_3];
	add.s32 	%r197, %r257, -1;
	and.b32  	%r51, %r257, 15;
	setp.lt.u32 	%p94, %r197, 15;
	mov.f32 	%f1494, 0f00000000;
	mov.b32 	%r339, 0;
	mov.f32 	%f1493, %f1494;
	@%p94 bra 	$L__BB1_88;
	ld.param.u32 	%r258, [pdist_f32_param_3];
	and.b32  	%r339, %r258, -16;
	neg.s32 	%r338, %r339;
	add.s64 	%rd129, %rd1, 32;
	mul.wide.u32 	%rd130, %r19, 4;
	add.s64 	%rd240, %rd129, %rd130;
	mul.wide.u32 	%rd131, %r7, 4;
	add.s64 	%rd239, %rd129, %rd131;
	mov.f32 	%f1494, 0f00000000;
$L__BB1_87:
	.pragma "nounroll";
	ld.global.f32 	%f483, [%rd240+-32];
	add.f32 	%f484, %f1494, %f483;
	ld.global.f32 	%f485, [%rd239+-32];
	add.f32 	%f486, %f1493, %f485;
	ld.global.f32 	%f487, [%rd240+-28];
	add.f32 	%f488, %f484, %f487;
	ld.global.f32 	%f489, [%rd239+-28];
	add.f32 	%f490, %f486, %f489;
	ld.global.f32 	%f491, [%rd240+-24];
	add.f32 	%f492, %f488, %f491;
	ld.global.f32 	%f493, [%rd239+-24];
	add.f32 	%f494, %f490, %f493;
	ld.global.f32 	%f495, [%rd240+-20];
	add.f32 	%f496, %f492, %f495;
	ld.global.f32 	%f497, [%rd239+-20];
	add.f32 	%f498, %f494, %f497;
	ld.global.f32 	%f499, [%rd240+-16];
	add.f32 	%f500, %f496, %f499;
	ld.global.f32 	%f501, [%rd239+-16];
	add.f32 	%f502, %f498, %f501;
	ld.global.f32 	%f503, [%rd240+-12];
	add.f32 	%f504, %f500, %f503;
	ld.global.f32 	%f505, [%rd239+-12];
	add.f32 	%f506, %f502, %f505;
	ld.global.f32 	%f507, [%rd240+-8];
	add.f32 	%f508, %f504, %f507;
	ld.global.f32 	%f509, [%rd239+-8];
	add.f32 	%f510, %f506, %f509;
	ld.global.f32 	%f511, [%rd240+-4];
	add.f32 	%f512, %f508, %f511;
	ld.global.f32 	%f513, [%rd239+-4];
	add.f32 	%f514, %f510, %f513;
	ld.global.f32 	%f515, [%rd240];
	add.f32 	%f516, %f512, %f515;
	ld.global.f32 	%f517, [%rd239];
	add.f32 	%f518, %f514, %f517;
	ld.global.f32 	%f519, [%rd240+4];
	add.f32 	%f520, %f516, %f519;
	ld.global.f32 	%f521, [%rd239+4];
	add.f32 	%f522, %f518, %f521;
	ld.global.f32 	%f523, [%rd240+8];
	add.f32 	%f524, %f520, %f523;
	ld.global.f32 	%f525, [%rd239+8];
	add.f32 	%f526, %f522, %f525;
	ld.global.f32 	%f527, [%rd240+12];
	add.f32 	%f528, %f524, %f527;
	ld.global.f32 	%f529, [%rd239+12];
	add.f32 	%f530, %f526, %f529;
	ld.global.f32 	%f531, [%rd240+16];
	add.f32 	%f532, %f528, %f531;
	ld.global.f32 	%f533, [%rd239+16];
	add.f32 	%f534, %f530, %f533;
	ld.global.f32 	%f535, [%rd240+20];
	add.f32 	%f536, %f532, %f535;
	ld.global.f32 	%f537, [%rd239+20];
	add.f32 	%f538, %f534, %f537;
	ld.global.f32 	%f539, [%rd240+24];
	add.f32 	%f540, %f536, %f539;
	ld.global.f32 	%f541, [%rd239+24];
	add.f32 	%f542, %f538, %f541;
	ld.global.f32 	%f543, [%rd240+28];
	add.f32 	%f1494, %f540, %f543;
	ld.global.f32 	%f544, [%rd239+28];
	add.f32 	%f1493, %f542, %f544;
	add.s32 	%r338, %r338, 16;
	add.s64 	%rd240, %rd240, 64;
	add.s64 	%rd239, %rd239, 64;
	setp.ne.s32 	%p95, %r338, 0;
	@%p95 bra 	$L__BB1_87;
$L__BB1_88:
	setp.eq.s32 	%p96, %r51, 0;
	@%p96 bra 	$L__BB1_97;
	ld.param.u32 	%r259, [pdist_f32_param_3];
	and.b32  	%r101, %r259, 7;
	setp.lt.u32 	%p97, %r51, 8;
	@%p97 bra 	$L__BB1_91;
	mul.wide.u32 	%rd132, %r339, 4;
	add.s64 	%rd133, %rd2, %rd132;
	ld.global.f32 	%f546, [%rd133];
	add.f32 	%f547, %f1494, %f546;
	add.s64 	%rd134, %rd3, %rd132;
	ld.global.f32 	%f548, [%rd134];
	add.f32 	%f549, %f1493, %f548;
	ld.global.f32 	%f550, [%rd133+4];
	add.f32 	%f551, %f547, %f550;
	ld.global.f32 	%f552, [%rd134+4];
	add.f32 	%f553, %f549, %f552;
	ld.global.f32 	%f554, [%rd133+8];
	add.f32 	%f555, %f551, %f554;
	ld.global.f32 	%f556, [%rd134+8];
	add.f32 	%f557, %f553, %f556;
	ld.global.f32 	%f558, [%rd133+12];
	add.f32 	%f559, %f555, %f558;
	ld.global.f32 	%f560, [%rd134+12];
	add.f32 	%f561, %f557, %f560;
	ld.global.f32 	%f562, [%rd133+16];
	add.f32 	%f563, %f559, %f562;
	ld.global.f32 	%f564, [%rd134+16];
	add.f32 	%f565, %f561, %f564;
	ld.global.f32 	%f566, [%rd133+20];
	add.f32 	%f567, %f563, %f566;
	ld.global.f32 	%f568, [%rd134+20];
	add.f32 	%f569, %f565, %f568;
	ld.global.f32 	%f570, [%rd133+24];
	add.f32 	%f571, %f567, %f570;
	ld.global.f32 	%f572, [%rd134+24];
	add.f32 	%f573, %f569, %f572;
	ld.global.f32 	%f574, [%rd133+28];
	add.f32 	%f1494, %f571, %f574;
	ld.global.f32 	%f575, [%rd134+28];
	add.f32 	%f1493, %f573, %f575;
	add.s32 	%r339, %r339, 8;
$L__BB1_91:
	setp.eq.s32 	%p98, %r101, 0;
	@%p98 bra 	$L__BB1_97;
	ld.param.u32 	%r260, [pdist_f32_param_3];
	and.b32  	%r104, %r260, 3;
	setp.lt.u32 	%p99, %r101, 4;
	@%p99 bra 	$L__BB1_94;
	mul.wide.u32 	%rd135, %r339, 4;
	add.s64 	%rd136, %rd2, %rd135;
	ld.global.f32 	%f577, [%rd136];
	add.f32 	%f578, %f1494, %f577;
	add.s64 	%rd137, %rd3, %rd135;
	ld.global.f32 	%f579, [%rd137];
	add.f32 	%f580, %f1493, %f579;
	ld.global.f32 	%f581, [%rd136+4];
	add.f32 	%f582, %f578, %f581;
	ld.global.f32 	%f583, [%rd137+4];
	add.f32 	%f584, %f580, %f583;
	ld.global.f32 	%f585, [%rd136+8];
	add.f32 	%f586, %f582, %f585;
	ld.global.f32 	%f587, [%rd137+8];
	add.f32 	%f588, %f584, %f587;
	ld.global.f32 	%f589, [%rd136+12];
	add.f32 	%f1494, %f586, %f589;
	ld.global.f32 	%f590, [%rd137+12];
	add.f32 	%f1493, %f588, %f590;
	add.s32 	%r339, %r339, 4;
$L__BB1_94:
	setp.eq.s32 	%p100, %r104, 0;
	@%p100 bra 	$L__BB1_97;
	mul.wide.u32 	%rd138, %r339, 4;
	add.s64 	%rd139, %rd1, %rd138;
	mul.wide.u32 	%rd140, %r8, 4;
	add.s64 	%rd242, %rd139, %rd140;
	mul.wide.u32 	%rd141, %r19, 4;
	add.s64 	%rd241, %rd139, %rd141;
	neg.s32 	%r342, %r104;
$L__BB1_96:
	.pragma "nounroll";
	ld.global.f32 	%f591, [%rd241];
	add.f32 	%f1494, %f1494, %f591;
	ld.global.f32 	%f592, [%rd242];
	add.f32 	%f1493, %f1493, %f592;
	add.s64 	%rd242, %rd242, 4;
	add.s64 	%rd241, %rd241, 4;
	add.s32 	%r342, %r342, 1;
	setp.ne.s32 	%p101, %r342, 0;
	@%p101 bra 	$L__BB1_96;
$L__BB1_97:
	ld.param.u32 	%r261, [pdist_f32_param_3];
	setp.eq.s32 	%p102, %r261, 0;
	cvt.rn.f32.u32 	%f594, %r261;
	div.rn.f32 	%f109, %f1494, %f594;
	div.rn.f32 	%f110, %f1493, %f594;
	mov.f32 	%f1516, 0f00000000;
	mov.f32 	%f1520, %f1516;
	@%p102 bra 	$L__BB1_110;
	ld.param.u32 	%r262, [pdist_f32_param_3];
	add.s32 	%r199, %r262, -1;
	and.b32  	%r110, %r262, 7;
	setp.lt.u32 	%p103, %r199, 7;
	mov.f32 	%f1518, 0f00000000;
	mov.b32 	%r345, 0;
	mov.f32 	%f1517, %f1518;
	mov.f32 	%f1516, %f1518;
	@%p103 bra 	$L__BB1_101;
	ld.param.u32 	%r263, [pdist_f32_param_3];
	and.b32  	%r345, %r263, -8;
	neg.s32 	%r343, %r345;
	add.s64 	%rd142, %rd1, 16;
	mul.wide.u32 	%rd143, %r19, 4;
	add.s64 	%rd244, %rd142, %rd143;
	mul.wide.u32 	%rd144, %r9, 4;
	add.s64 	%rd243, %rd142, %rd144;
	mov.f32 	%f1518, 0f00000000;
$L__BB1_100:
	.pragma "nounroll";
	ld.global.f32 	%f598, [%rd244+-16];
	sub.f32 	%f599, %f598, %f109;
	ld.global.f32 	%f600, [%rd243+-16];
	sub.f32 	%f601, %f600, %f110;
	fma.rn.f32 	%f602, %f599, %f601, %f1516;
	fma.rn.f32 	%f603, %f599, %f599, %f1517;
	fma.rn.f32 	%f604, %f601, %f601, %f1518;
	ld.global.f32 	%f605, [%rd244+-12];
	sub.f32 	%f606, %f605, %f109;
	ld.global.f32 	%f607, [%rd243+-12];
	sub.f32 	%f608, %f607, %f110;
	fma.rn.f32 	%f609, %f606, %f608, %f602;
	fma.rn.f32 	%f610, %f606, %f606, %f603;
	fma.rn.f32 	%f611, %f608, %f608, %f604;
	ld.global.f32 	%f612, [%rd244+-8];
	sub.f32 	%f613, %f612, %f109;
	ld.global.f32 	%f614, [%rd243+-8];
	sub.f32 	%f615, %f614, %f110;
	fma.rn.f32 	%f616, %f613, %f615, %f609;
	fma.rn.f32 	%f617, %f613, %f613, %f610;
	fma.rn.f32 	%f618, %f615, %f615, %f611;
	ld.global.f32 	%f619, [%rd244+-4];
	sub.f32 	%f620, %f619, %f109;
	ld.global.f32 	%f621, [%rd243+-4];
	sub.f32 	%f622, %f621, %f110;
	fma.rn.f32 	%f623, %f620, %f622, %f616;
	fma.rn.f32 	%f624, %f620, %f620, %f617;
	fma.rn.f32 	%f625, %f622, %f622, %f618;
	ld.global.f32 	%f626, [%rd244];
	sub.f32 	%f627, %f626, %f109;
	ld.global.f32 	%f628, [%rd243];
	sub.f32 	%f629, %f628, %f110;
	fma.rn.f32 	%f630, %f627, %f629, %f623;
	fma.rn.f32 	%f631, %f627, %f627, %f624;
	fma.rn.f32 	%f632, %f629, %f629, %f625;
	ld.global.f32 	%f633, [%rd244+4];
	sub.f32 	%f634, %f633, %f109;
	ld.global.f32 	%f635, [%rd243+4];
	sub.f32 	%f636, %f635, %f110;
	fma.rn.f32 	%f637, %f634, %f636, %f630;
	fma.rn.f32 	%f638, %f634, %f634, %f631;
	fma.rn.f32 	%f639, %f636, %f636, %f632;
	ld.global.f32 	%f640, [%rd244+8];
	sub.f32 	%f641, %f640, %f109;
	ld.global.f32 	%f642, [%rd243+8];
	sub.f32 	%f643, %f642, %f110;
	fma.rn.f32 	%f644, %f641, %f643, %f637;
	fma.rn.f32 	%f645, %f641, %f641, %f638;
	fma.rn.f32 	%f646, %f643, %f643, %f639;
	ld.global.f32 	%f647, [%rd244+12];
	sub.f32 	%f648, %f647, %f109;
	ld.global.f32 	%f649, [%rd243+12];
	sub.f32 	%f650, %f649, %f110;
	fma.rn.f32 	%f1516, %f648, %f650, %f644;
	fma.rn.f32 	%f1517, %f648, %f648, %f645;
	fma.rn.f32 	%f1518, %f650, %f650, %f646;
	add.s32 	%r343, %r343, 8;
	add.s64 	%rd244, %rd244, 32;
	add.s64 	%rd243, %rd243, 32;
	setp.ne.s32 	%p104, %r343, 0;
	@%p104 bra 	$L__BB1_100;
$L__BB1_101:
	setp.eq.s32 	%p105, %r110, 0;
	@%p105 bra 	$L__BB1_109;
	ld.param.u32 	%r264, [pdist_f32_param_3];
	and.b32  	%r116, %r264, 3;
	setp.lt.u32 	%p106, %r110, 4;
	@%p106 bra 	$L__BB1_104;
	mul.wide.u32 	%rd145, %r345, 4;
	add.s64 	%rd146, %rd2, %rd145;
	ld.global.f32 	%f652, [%rd146];
	sub.f32 	%f653, %f652, %f109;
	add.s64 	%rd147, %rd3, %rd145;
	ld.global.f32 	%f654, [%rd147];
	sub.f32 	%f655, %f654, %f110;
	fma.rn.f32 	%f656, %f653, %f655, %f1516;
	fma.rn.f32 	%f657, %f653, %f653, %f1517;
	fma.rn.f32 	%f658, %f655, %f655, %f1518;
	ld.global.f32 	%f659, [%rd146+4];
	sub.f32 	%f660, %f659, %f109;
	ld.global.f32 	%f661, [%rd147+4];
	sub.f32 	%f662, %f661, %f110;
	fma.rn.f32 	%f663, %f660, %f662, %f656;
	fma.rn.f32 	%f664, %f660, %f660, %f657;
	fma.rn.f32 	%f665, %f662, %f662, %f658;
	ld.global.f32 	%f666, [%rd146+8];
	sub.f32 	%f667, %f666, %f109;
	ld.global.f32 	%f668, [%rd147+8];
	sub.f32 	%f669, %f668, %f110;
	fma.rn.f32 	%f670, %f667, %f669, %f663;
	fma.rn.f32 	%f671, %f667, %f667, %f664;
	fma.rn.f32 	%f672, %f669, %f669, %f665;
	ld.global.f32 	%f673, [%rd146+12];
	sub.f32 	%f674, %f673, %f109;
	ld.global.f32 	%f675, [%rd147+12];
	sub.f32 	%f676, %f675, %f110;
	fma.rn.f32 	%f1516, %f674, %f676, %f670;
	fma.rn.f32 	%f1517, %f674, %f674, %f671;
	fma.rn.f32 	%f1518, %f676, %f676, %f672;
	add.s32 	%r345, %r345, 4;
$L__BB1_104:
	setp.eq.s32 	%p107, %r116, 0;
	@%p107 bra 	$L__BB1_109;
	setp.eq.s32 	%p108, %r116, 1;
	@%p108 bra 	$L__BB1_107;
	mul.wide.u32 	%rd148, %r345, 4;
	add.s64 	%rd149, %rd2, %rd148;
	ld.global.f32 	%f678, [%rd149];
	sub.f32 	%f679, %f678, %f109;
	add.s64 	%rd150, %rd3, %rd148;
	ld.global.f32 	%f680, [%rd150];
	sub.f32 	%f681, %f680, %f110;
	fma.rn.f32 	%f682, %f679, %f681, %f1516;
	fma.rn.f32 	%f683, %f679, %f679, %f1517;
	fma.rn.f32 	%f684, %f681, %f681, %f1518;
	ld.global.f32 	%f685, [%rd149+4];
	sub.f32 	%f686, %f685, %f109;
	ld.global.f32 	%f687, [%rd150+4];
	sub.f32 	%f688, %f687, %f110;
	fma.rn.f32 	%f1516, %f686, %f688, %f682;
	fma.rn.f32 	%f1517, %f686, %f686, %f683;
	fma.rn.f32 	%f1518, %f688, %f688, %f684;
	add.s32 	%r345, %r345, 2;
$L__BB1_107:
	ld.param.u32 	%r265, [pdist_f32_param_3];
	and.b32  	%r200, %r265, 1;
	setp.eq.b32 	%p109, %r200, 1;
	not.pred 	%p110, %p109;
	@%p110 bra 	$L__BB1_109;
	mul.wide.u32 	%rd151, %r345, 4;
	add.s64 	%rd152, %rd2, %rd151;
	ld.global.f32 	%f689, [%rd152];
	sub.f32 	%f690, %f689, %f109;
	add.s64 	%rd153, %rd3, %rd151;
	ld.global.f32 	%f691, [%rd153];
	sub.f32 	%f692, %f691, %f110;
	fma.rn.f32 	%f1516, %f690, %f692, %f1516;
	fma.rn.f32 	%f1517, %f690, %f690, %f1517;
	fma.rn.f32 	%f1518, %f692, %f692, %f1518;
$L__BB1_109:
	mul.f32 	%f1520, %f1517, %f1518;
$L__BB1_110:
	sqrt.rn.f32 	%f150, %f1520;
	setp.eq.f32 	%p111, %f150, 0f00000000;
	@%p111 bra 	$L__BB1_158;
	div.rn.f32 	%f694, %f1516, %f150;
	mov.f32 	%f695, 0f3F800000;
	sub.f32 	%f1567, %f695, %f694;
	bra.uni 	$L__BB1_158;
$L__BB1_112:
	ld.param.u32 	%r271, [pdist_f32_param_3];
	setp.eq.s32 	%p122, %r271, 0;
	mov.f32 	%f1450, 0f00000000;
	@%p122 bra 	$L__BB1_150;
	ld.param.f32 	%f1429, [pdist_f32_param_5];
	ld.param.u32 	%r272, [pdist_f32_param_3];
	mul.f32 	%f770, %f1429, 0f3F000000;
	cvt.rzi.f32.f32 	%f771, %f770;
	add.f32 	%f772, %f771, %f771;
	sub.f32 	%f773, %f1429, %f772;
	abs.f32 	%f1, %f773;
	abs.f32 	%f2, %f1429;
	cvt.rmi.f32.f32 	%f3, %f1429;
	neg.s32 	%r333, %r272;
	mul.wide.u32 	%rd166, %r11, 4;
	add.s64 	%rd236, %rd1, %rd166;
	mul.wide.u32 	%rd167, %r19, 4;
	add.s64 	%rd235, %rd1, %rd167;
	mov.f32 	%f1450, 0f00000000;
$L__BB1_114:
	ld.param.f32 	%f1430, [pdist_f32_param_5];
	setp.eq.f32 	%p123, %f1430, 0f00000000;
	ld.global.f32 	%f775, [%rd235];
	ld.global.f32 	%f776, [%rd236];
	sub.f32 	%f777, %f775, %f776;
	abs.f32 	%f25, %f777;
	abs.f32 	%f26, %f25;
	setp.lt.f32 	%p124, %f26, 0f00800000;
	mul.f32 	%f778, %f26, 0f4B800000;
	selp.f32 	%f779, %f778, %f26, %p124;
	selp.f32 	%f780, 0fC1C00000, 0f00000000, %p124;
	mov.b32 	%r204, %f779;
	add.s32 	%r205, %r204, -1060439283;
	and.b32  	%r206, %r205, -8388608;
	sub.s32 	%r207, %r204, %r206;
	mov.b32 	%f781, %r207;
	cvt.rn.f32.s32 	%f782, %r206;
	fma.rn.f32 	%f783, %f782, 0f34000000, %f780;
	add.f32 	%f784, %f781, 0fBF800000;
	add.f32 	%f785, %f781, 0f3F800000;
	rcp.approx.ftz.f32 	%f786, %f785;
	add.f32 	%f787, %f784, %f784;
	mul.f32 	%f788, %f787, %f786;
	mul.f32 	%f789, %f788, %f788;
	sub.f32 	%f790, %f784, %f788;
	add.f32 	%f791, %f790, %f790;
	neg.f32 	%f792, %f788;
	fma.rn.f32 	%f793, %f792, %f784, %f791;
	mul.rn.f32 	%f794, %f786, %f793;
	fma.rn.f32 	%f795, %f789, 0f3A2C32E4, 0f3B52E7DB;
	fma.rn.f32 	%f796, %f795, %f789, 0f3C93BB73;
	fma.rn.f32 	%f797, %f796, %f789, 0f3DF6384F;
	mul.rn.f32 	%f798, %f797, %f789;
	fma.rn.f32 	%f799, %f788, 0f3FB8AA3B, %f783;
	sub.f32 	%f800, %f783, %f799;
	fma.rn.f32 	%f801, %f788, 0f3FB8AA3B, %f800;
	fma.rn.f32 	%f802, %f794, 0f3FB8AA3B, %f801;
	fma.rn.f32 	%f803, %f788, 0f32A55E34, %f802;
	mul.f32 	%f804, %f798, 0f40400000;
	fma.rn.f32 	%f805, %f804, %f794, %f803;
	fma.rn.f32 	%f806, %f798, %f788, %f805;
	add.rn.f32 	%f807, %f799, %f806;
	neg.f32 	%f808, %f799;
	add.rn.f32 	%f809, %f807, %f808;
	neg.f32 	%f810, %f809;
	add.rn.f32 	%f811, %f806, %f810;
	mul.rn.f32 	%f812, %f807, %f1430;
	neg.f32 	%f813, %f812;
	fma.rn.f32 	%f814, %f807, %f1430, %f813;
	fma.rn.f32 	%f815, %f811, %f1430, %f814;
	cvt.rni.f32.f32 	%f816, %f812;
	sub.f32 	%f817, %f812, %f816;
	add.f32 	%f818, %f817, %f815;
	fma.rn.f32 	%f819, %f818, 0f391FCB8E, 0f3AAF85ED;
	fma.rn.f32 	%f820, %f819, %f818, 0f3C1D9856;
	fma.rn.f32 	%f821, %f820, %f818, 0f3D6357BB;
	fma.rn.f32 	%f822, %f821, %f818, 0f3E75FDEC;
	fma.rn.f32 	%f823, %f822, %f818, 0f3F317218;
	fma.rn.f32 	%f824, %f823, %f818, 0f3F800000;
	cvt.rzi.s32.f32 	%r208, %f816;
	setp.gt.f32 	%p125, %f816, 0f00000000;
	selp.b32 	%r209, 0, -2097152000, %p125;
	add.s32 	%r210, %r209, 2130706432;
	mov.b32 	%f825, %r210;
	mul.f32 	%f826, %f824, %f825;
	shl.b32 	%r211, %r208, 23;
	sub.s32 	%r212, %r211, %r209;
	mov.b32 	%f827, %r212;
	mul.f32 	%f828, %f826, %f827;
	abs.f32 	%f829, %f812;
	setp.gt.f32 	%p126, %f829, 0f43180000;
	setp.lt.f32 	%p127, %f812, 0f00000000;
	selp.f32 	%f830, 0f00000000, 0f7F800000, %p127;
	selp.f32 	%f27, %f830, %f828, %p126;
	setp.eq.f32 	%p128, %f25, 0f3F800000;
	or.pred  	%p129, %p123, %p128;
	mov.f32 	%f1449, 0f3F800000;
	@%p129 bra 	$L__BB1_149;
	setp.num.f32 	%p130, %f2, %f2;
	setp.num.f32 	%p131, %f26, %f26;
	and.pred  	%p132, %p131, %p130;
	@%p132 bra 	$L__BB1_144;
	ld.param.f32 	%f1433, [pdist_f32_param_5];
	add.rn.f32 	%f1449, %f25, %f1433;
	bra.uni 	$L__BB1_149;
$L__BB1_117:
	ld.param.u32 	%r278, [pdist_f32_param_3];
	setp.eq.s32 	%p204, %r278, 0;
	@%p204 bra 	$L__BB1_158;
	ld.param.u32 	%r279, [pdist_f32_param_3];
	add.s32 	%r235, %r279, -1;
	and.b32  	%r61, %r279, 15;
	setp.lt.u32 	%p205, %r235, 15;
	mov.f32 	%f1567, 0f00000000;
	mov.b32 	%r360, 0;
	@%p205 bra 	$L__BB1_121;
	ld.param.u32 	%r280, [pdist_f32_param_3];
	and.b32  	%r360, %r280, -16;
	neg.s32 	%r331, %r360;
	add.s64 	%rd181, %rd1, 32;
	mul.wide.u32 	%rd182, %r19, 4;
	add.s64 	%rd232, %rd181, %rd182;
	mul.wide.u32 	%rd183, %r14, 4;
	add.s64 	%rd231, %rd181, %rd183;
	mov.f32 	%f1567, 0f00000000;
$L__BB1_120:
	.pragma "nounroll";
	ld.global.f32 	%f1050, [%rd232+-32];
	ld.global.f32 	%f1051, [%rd231+-32];
	sub.f32 	%f1052, %f1050, %f1051;
	abs.f32 	%f1053, %f1052;
	add.f32 	%f1054, %f1567, %f1053;
	ld.global.f32 	%f1055, [%rd232+-28];
	ld.global.f32 	%f1056, [%rd231+-28];
	sub.f32 	%f1057, %f1055, %f1056;
	abs.f32 	%f1058, %f1057;
	add.f32 	%f1059, %f1054, %f1058;
	ld.global.f32 	%f1060, [%rd232+-24];
	ld.global.f32 	%f1061, [%rd231+-24];
	sub.f32 	%f1062, %f1060, %f1061;
	abs.f32 	%f1063, %f1062;
	add.f32 	%f1064, %f1059, %f1063;
	ld.global.f32 	%f1065, [%rd232+-20];
	ld.global.f32 	%f1066, [%rd231+-20];
	sub.f32 	%f1067, %f1065, %f1066;
	abs.f32 	%f1068, %f1067;
	add.f32 	%f1069, %f1064, %f1068;
	ld.global.f32 	%f1070, [%rd232+-16];
	ld.global.f32 	%f1071, [%rd231+-16];
	sub.f32 	%f1072, %f1070, %f1071;
	abs.f32 	%f1073, %f1072;
	add.f32 	%f1074, %f1069, %f1073;
	ld.global.f32 	%f1075, [%rd232+-12];
	ld.global.f32 	%f1076, [%rd231+-12];
	sub.f32 	%f1077, %f1075, %f1076;
	abs.f32 	%f1078, %f1077;
	add.f32 	%f1079, %f1074, %f1078;
	ld.global.f32 	%f1080, [%rd232+-8];
	ld.global.f32 	%f1081, [%rd231+-8];
	sub.f32 	%f1082, %f1080, %f1081;
	abs.f32 	%f1083, %f1082;
	add.f32 	%f1084, %f1079, %f1083;
	ld.global.f32 	%f1085, [%rd232+-4];
	ld.global.f32 	%f1086, [%rd231+-4];
	sub.f32 	%f1087, %f1085, %f1086;
	abs.f32 	%f1088, %f1087;
	add.f32 	%f1089, %f1084, %f1088;
	ld.global.f32 	%f1090, [%rd232];
	ld.global.f32 	%f1091, [%rd231];
	sub.f32 	%f1092, %f1090, %f1091;
	abs.f32 	%f1093, %f1092;
	add.f32 	%f1094, %f1089, %f1093;
	ld.global.f32 	%f1095, [%rd232+4];
	ld.global.f32 	%f1096, [%rd231+4];
	sub.f32 	%f1097, %f1095, %f1096;
	abs.f32 	%f1098, %f1097;
	add.f32 	%f1099, %f1094, %f1098;
	ld.global.f32 	%f1100, [%rd232+8];
	ld.global.f32 	%f1101, [%rd231+8];
	sub.f32 	%f1102, %f1100, %f1101;
	abs.f32 	%f1103, %f1102;
	add.f32 	%f1104, %f1099, %f1103;
	ld.global.f32 	%f1105, [%rd232+12];
	ld.global.f32 	%f1106, [%rd231+12];
	sub.f32 	%f1107, %f1105, %f1106;
	abs.f32 	%f1108, %f1107;
	add.f32 	%f1109, %f1104, %f1108;
	ld.global.f32 	%f1110, [%rd232+16];
	ld.global.f32 	%f1111, [%rd231+16];
	sub.f32 	%f1112, %f1110, %f1111;
	abs.f32 	%f1113, %f1112;
	add.f32 	%f1114, %f1109, %f1113;
	ld.global.f32 	%f1115, [%rd232+20];
	ld.global.f32 	%f1116, [%rd231+20];
	sub.f32 	%f1117, %f1115, %f1116;
	abs.f32 	%f1118, %f1117;
	add.f32 	%f1119, %f1114, %f1118;
	ld.global.f32 	%f1120, [%rd232+24];
	ld.global.f32 	%f1121, [%rd231+24];
	sub.f32 	%f1122, %f1120, %f1121;
	abs.f32 	%f1123, %f1122;
	add.f32 	%f1124, %f1119, %f1123;
	ld.global.f32 	%f1125, [%rd232+28];
	ld.global.f32 	%f1126, [%rd231+28];
	sub.f32 	%f1127, %f1125, %f1126;
	abs.f32 	%f1128, %f1127;
	add.f32 	%f1567, %f1124, %f1128;
	add.s32 	%r331, %r331, 16;
	add.s64 	%rd232, %rd232, 64;
	add.s64 	%rd231, %rd231, 64;
	setp.eq.s32 	%p206, %r331, 0;
	@%p206 bra 	$L__BB1_121;
	bra.uni 	$L__BB1_120;
$L__BB1_121:
	setp.eq.s32 	%p207, %r61, 0;
	@%p207 bra 	$L__BB1_158;
	ld.param.u32 	%r281, [pdist_f32_param_3];
	and.b32  	%r152, %r281, 7;
	setp.lt.u32 	%p208, %r61, 8;
	@%p208 bra 	$L__BB1_124;
	mul.wide.u32 	%rd184, %r360, 4;
	add.s64 	%rd185, %rd2, %rd184;
	ld.global.f32 	%f1130, [%rd185];
	add.s64 	%rd186, %rd3, %rd184;
	ld.global.f32 	%f1131, [%rd186];
	sub.f32 	%f1132, %f1130, %f1131;
	abs.f32 	%f1133, %f1132;
	add.f32 	%f1134, %f1567, %f1133;
	ld.global.f32 	%f1135, [%rd185+4];
	ld.global.f32 	%f1136, [%rd186+4];
	sub.f32 	%f1137, %f1135, %f1136;
	abs.f32 	%f1138, %f1137;
	add.f32 	%f1139, %f1134, %f1138;
	ld.global.f32 	%f1140, [%rd185+8];
	ld.global.f32 	%f1141, [%rd186+8];
	sub.f32 	%f1142, %f1140, %f1141;
	abs.f32 	%f1143, %f1142;
	add.f32 	%f1144, %f1139, %f1143;
	ld.global.f32 	%f1145, [%rd185+12];
	ld.global.f32 	%f1146, [%rd186+12];
	sub.f32 	%f1147, %f1145, %f1146;
	abs.f32 	%f1148, %f1147;
	add.f32 	%f1149, %f1144, %f1148;
	ld.global.f32 	%f1150, [%rd185+16];
	ld.global.f32 	%f1151, [%rd186+16];
	sub.f32 	%f1152, %f1150, %f1151;
	abs.f32 	%f1153, %f1152;
	add.f32 	%f1154, %f1149, %f1153;
	ld.global.f32 	%f1155, [%rd185+20];
	ld.global.f32 	%f1156, [%rd186+20];
	sub.f32 	%f1157, %f1155, %f1156;
	abs.f32 	%f1158, %f1157;
	add.f32 	%f1159, %f1154, %f1158;
	ld.global.f32 	%f1160, [%rd185+24];
	ld.global.f32 	%f1161, [%rd186+24];
	sub.f32 	%f1162, %f1160, %f1161;
	abs.f32 	%f1163, %f1162;
	add.f32 	%f1164, %f1159, %f1163;
	ld.global.f32 	%f1165, [%rd185+28];
	ld.global.f32 	%f1166, [%rd186+28];
	sub.f32 	%f1167, %f1165, %f1166;
	abs.f32 	%f1168, %f1167;
	add.f32 	%f1567, %f1164, %f1168;
	add.s32 	%r360, %r360, 8;
$L__BB1_124:
	setp.eq.s32 	%p209, %r152, 0;
	@%p209 bra 	$L__BB1_158;
	ld.param.u32 	%r282, [pdist_f32_param_3];
	and.b32  	%r155, %r282, 3;
	setp.lt.u32 	%p210, %r152, 4;
	@%p210 bra 	$L__BB1_127;
	mul.wide.u32 	%rd187, %r360, 4;
	add.s64 	%rd188, %rd2, %rd187;
	ld.global.f32 	%f1170, [%rd188];
	add.s64 	%rd189, %rd3, %rd187;
	ld.global.f32 	%f1171, [%rd189];
	sub.f32 	%f1172, %f1170, %f1171;
	abs.f32 	%f1173, %f1172;
	add.f32 	%f1174, %f1567, %f1173;
	ld.global.f32 	%f1175, [%rd188+4];
	ld.global.f32 	%f1176, [%rd189+4];
	sub.f32 	%f1177, %f1175, %f1176;
	abs.f32 	%f1178, %f1177;
	add.f32 	%f1179, %f1174, %f1178;
	ld.global.f32 	%f1180, [%rd188+8];
	ld.global.f32 	%f1181, [%rd189+8];
	sub.f32 	%f1182, %f1180, %f1181;
	abs.f32 	%f1183, %f1182;
	add.f32 	%f1184, %f1179, %f1183;
	ld.global.f32 	%f1185, [%rd188+12];
	ld.global.f32 	%f1186, [%rd189+12];
	sub.f32 	%f1187, %f1185, %f1186;
	abs.f32 	%f1188, %f1187;
	add.f32 	%f1567, %f1184, %f1188;
	add.s32 	%r360, %r360, 4;
$L__BB1_127:
	setp.eq.s32 	%p211, %r155, 0;
	@%p211 bra 	$L__BB1_158;
	mul.wide.u32 	%rd190, %r360, 4;
	add.s64 	%rd191, %rd1, %rd190;
	mul.wide.u32 	%rd192, %r15, 4;
	add.s64 	%rd254, %rd191, %rd192;
	mul.wide.u32 	%rd193, %r19, 4;
	add.s64 	%rd253, %rd191, %rd193;
	neg.s32 	%r363, %r155;
$L__BB1_129:
	.pragma "nounroll";
	ld.global.f32 	%f1189, [%rd253];
	ld.global.f32 	%f1190, [%rd254];
	sub.f32 	%f1191, %f1189, %f1190;
	abs.f32 	%f1192, %f1191;
	add.f32 	%f1567, %f1567, %f1192;
	add.s64 	%rd254, %rd254, 4;
	add.s64 	%rd253, %rd253, 4;
	add.s32 	%r363, %r363, 1;
	setp.eq.s32 	%p212, %r363, 0;
	@%p212 bra 	$L__BB1_158;
	bra.uni 	$L__BB1_129;
$L__BB1_130:
	ld.param.u32 	%r288, [pdist_f32_param_3];
	setp.eq.s32 	%p222, %r288, 0;
	mov.f32 	%f1444, 0f00000000;
	@%p222 bra 	$L__BB1_143;
	ld.param.u32 	%r289, [pdist_f32_param_3];
	add.s32 	%r239, %r289, -1;
	and.b32  	%r67, %r289, 15;
	setp.lt.u32 	%p223, %r239, 15;
	mov.f32 	%f1444, 0f00000000;
	mov.b32 	%r327, 0;
	@%p223 bra 	$L__BB1_134;
	ld.param.u32 	%r290, [pdist_f32_param_3];
	and.b32  	%r327, %r290, -16;
	neg.s32 	%r325, %r327;
	add.s64 	%rd207, %rd1, 32;
	mul.wide.u32 	%rd208, %r19, 4;
	add.s64 	%rd226, %rd207, %rd208;
	mul.wide.u32 	%rd209, %r18, 4;
	add.s64 	%rd225, %rd207, %rd209;
	mov.f32 	%f1444, 0f00000000;
$L__BB1_133:
	.pragma "nounroll";
	ld.global.f32 	%f1315, [%rd226+-32];
	ld.global.f32 	%f1316, [%rd225+-32];
	sub.f32 	%f1317, %f1315, %f1316;
	fma.rn.f32 	%f1318, %f1317, %f1317, %f1444;
	ld.global.f32 	%f1319, [%rd226+-28];
	ld.global.f32 	%f1320, [%rd225+-28];
	sub.f32 	%f1321, %f1319, %f1320;
	fma.rn.f32 	%f1322, %f1321, %f1321, %f1318;
	ld.global.f32 	%f1323, [%rd226+-24];
	ld.global.f32 	%f1324, [%rd225+-24];
	sub.f32 	%f1325, %f1323, %f1324;
	fma.rn.f32 	%f1326, %f1325, %f1325, %f1322;
	ld.global.f32 	%f1327, [%rd226+-20];
	ld.global.f32 	%f1328, [%rd225+-20];
	sub.f32 	%f1329, %f1327, %f1328;
	fma.rn.f32 	%f1330, %f1329, %f1329, %f1326;
	ld.global.f32 	%f1331, [%rd226+-16];
	ld.global.f32 	%f1332, [%rd225+-16];
	sub.f32 	%f1333, %f1331, %f1332;
	fma.rn.f32 	%f1334, %f1333, %f1333, %f1330;
	ld.global.f32 	%f1335, [%rd226+-12];
	ld.global.f32 	%f1336, [%rd225+-12];
	sub.f32 	%f1337, %f1335, %f1336;
	fma.rn.f32 	%f1338, %f1337, %f1337, %f1334;
	ld.global.f32 	%f1339, [%rd226+-8];
	ld.global.f32 	%f1340, [%rd225+-8];
	sub.f32 	%f1341, %f1339, %f1340;
	fma.rn.f32 	%f1342, %f1341, %f1341, %f1338;
	ld.global.f32 	%f1343, [%rd226+-4];
	ld.global.f32 	%f1344, [%rd225+-4];
	sub.f32 	%f1345, %f1343, %f1344;
	fma.rn.f32 	%f1346, %f1345, %f1345, %f1342;
	ld.global.f32 	%f1347, [%rd226];
	ld.global.f32 	%f1348, [%rd225];
	sub.f32 	%f1349, %f1347, %f1348;
	fma.rn.f32 	%f1350, %f1349, %f1349, %f1346;
	ld.global.f32 	%f1351, [%rd226+4];
	ld.global.f32 	%f1352, [%rd225+4];
	sub.f32 	%f1353, %f1351, %f1352;
	fma.rn.f32 	%f1354, %f1353, %f1353, %f1350;
	ld.global.f32 	%f1355, [%rd226+8];
	ld.global.f32 	%f1356, [%rd225+8];
	sub.f32 	%f1357, %f1355, %f1356;
	fma.rn.f32 	%f1358, %f1357, %f1357, %f1354;
	ld.global.f32 	%f1359, [%rd226+12];
	ld.global.f32 	%f1360, [%rd225+12];
	sub.f32 	%f1361, %f1359, %f1360;
	fma.rn.f32 	%f1362, %f1361, %f1361, %f1358;
	ld.global.f32 	%f1363, [%rd226+16];
	ld.global.f32 	%f1364, [%rd225+16];
	sub.f32 	%f1365, %f1363, %f1364;
	fma.rn.f32 	%f1366, %f1365, %f1365, %f1362;
	ld.global.f32 	%f1367, [%rd226+20];
	ld.global.f32 	%f1368, [%rd225+20];
	sub.f32 	%f1369, %f1367, %f1368;
	fma.rn.f32 	%f1370, %f1369, %f1369, %f1366;
	ld.global.f32 	%f1371, [%rd226+24];
	ld.global.f32 	%f1372, [%rd225+24];
	sub.f32 	%f1373, %f1371, %f1372;
	fma.rn.f32 	%f1374, %f1373, %f1373, %f1370;
	ld.global.f32 	%f1375, [%rd226+28];
	ld.global.f32 	%f1376, [%rd225+28];
	sub.f32 	%f1377, %f1375, %f1376;
	fma.rn.f32 	%f1444, %f1377, %f1377, %f1374;
	add.s32 	%r325, %r325, 16;
	add.s64 	%rd226, %rd226, 64;
	add.s64 	%rd225, %rd225, 64;
	setp.ne.s32 	%p224, %r325, 0;
	@%p224 bra 	$L__BB1_133;
$L__BB1_134:
	setp.eq.s32 	%p225, %r67, 0;
	@%p225 bra 	$L__BB1_143;
	ld.param.u32 	%r291, [pdist_f32_param_3];
	and.b32  	%r73, %r291, 7;
	setp.lt.u32 	%p226, %r67, 8;
	@%p226 bra 	$L__BB1_137;
	mul.wide.u32 	%rd210, %r327, 4;
	add.s64 	%rd211, %rd2, %rd210;
	ld.global.f32 	%f1379, [%rd211];
	add.s64 	%rd212, %rd3, %rd210;
	ld.global.f32 	%f1380, [%rd212];
	sub.f32 	%f1381, %f1379, %f1380;
	fma.rn.f32 	%f1382, %f1381, %f1381, %f1444;
	ld.global.f32 	%f1383, [%rd211+4];
	ld.global.f32 	%f1384, [%rd212+4];
	sub.f32 	%f1385, %f1383, %f1384;
	fma.rn.f32 	%f1386, %f1385, %f1385, %f1382;
	ld.global.f32 	%f1387, [%rd211+8];
	ld.global.f32 	%f1388, [%rd212+8];
	sub.f32 	%f1389, %f1387, %f1388;
	fma.rn.f32 	%f1390, %f1389, %f1389, %f1386;
	ld.global.f32 	%f1391, [%rd211+12];
	ld.global.f32 	%f1392, [%rd212+12];
	sub.f32 	%f1393, %f1391, %f1392;
	fma.rn.f32 	%f1394, %f1393, %f1393, %f1390;
	ld.global.f32 	%f1395, [%rd211+16];
	ld.global.f32 	%f1396, [%rd212+16];
	sub.f32 	%f1397, %f1395, %f1396;
	fma.rn.f32 	%f1398, %f1397, %f1397, %f1394;
	ld.global.f32 	%f1399, [%rd211+20];
	ld.global.f32 	%f1400, [%rd212+20];
	sub.f32 	%f1401, %f1399, %f1400;
	fma.rn.f32 	%f1402, %f1401, %f1401, %f1398;
	ld.global.f32 	%f1403, [%rd211+24];
	ld.global.f32 	%f1404, [%rd212+24];
	sub.f32 	%f1405, %f1403, %f1404;
	fma.rn.f32 	%f1406, %f1405, %f1405, %f1402;
	ld.global.f32 	%f1407, [%rd211+28];
	ld.global.f32 	%f1408, [%rd212+28];
	sub.f32 	%f1409, %f1407, %f1408;
	fma.rn.f32 	%f1444, %f1409, %f1409, %f1406;
	add.s32 	%r327, %r327, 8;
$L__BB1_137:
	setp.eq.s32 	%p227, %r73, 0;
	@%p227 bra 	$L__BB1_143;
	ld.param.u32 	%r292, [pdist_f32_param_3];
	and.b32  	%r76, %r292, 3;
	setp.lt.u32 	%p228, %r73, 4;
	@%p228 bra 	$L__BB1_140;
	mul.wide.u32 	%rd213, %r327, 4;
	add.s64 	%rd214, %rd2, %rd213;
	ld.global.f32 	%f1411, [%rd214];
	add.s64 	%rd215, %rd3, %rd213;
	ld.global.f32 	%f1412, [%rd215];
	sub.f32 	%f1413, %f1411, %f1412;
	fma.rn.f32 	%f1414, %f1413, %f1413, %f1444;
	ld.global.f32 	%f1415, [%rd214+4];
	ld.global.f32 	%f1416, [%rd215+4];
	sub.f32 	%f1417, %f1415, %f1416;
	fma.rn.f32 	%f1418, %f1417, %f1417, %f1414;
	ld.global.f32 	%f1419, [%rd214+8];
	ld.global.f32 	%f1420, [%rd215+8];
	sub.f32 	%f1421, %f1419, %f1420;
	fma.rn.f32 	%f1422, %f1421, %f1421, %f1418;
	ld.global.f32 	%f1423, [%rd214+12];
	ld.global.f32 	%f1424, [%rd215+12];
	sub.f32 	%f1425, %f1423, %f1424;
	fma.rn.f32 	%f1444, %f1425, %f1425, %f1422;
	add.s32 	%r327, %r327, 4;
$L__BB1_140:
	setp.eq.s32 	%p229, %r76, 0;
	@%p229 bra 	$L__BB1_143;
	mul.wide.u32 	%rd216, %r327, 4;
	add.s64 	%rd217, %rd1, %rd216;
	mul.wide.u32 	%rd218, %r20, 4;
	add.s64 	%rd228, %rd217, %rd218;
	mul.wide.u32 	%rd219, %r19, 4;
	add.s64 	%rd227, %rd217, %rd219;
	neg.s32 	%r329, %r76;
$L__BB1_142:
	.pragma "nounroll";
	ld.global.f32 	%f1426, [%rd227];
	ld.global.f32 	%f1427, [%rd228];
	sub.f32 	%f1428, %f1426, %f1427;
	fma.rn.f32 	%f1444, %f1428, %f1428, %f1444;
	add.s64 	%rd228, %rd228, 4;
	add.s64 	%rd227, %rd227, 4;
	add.s32 	%r329, %r329, 1;
	setp.ne.s32 	%p230, %r329, 0;
	@%p230 bra 	$L__BB1_142;
$L__BB1_143:
	sqrt.rn.f32 	%f1567, %f1444;
	bra.uni 	$L__BB1_158;
$L__BB1_144:
	setp.neu.f32 	%p133, %f25, 0f00000000;
	setp.neu.f32 	%p134, %f26, 0f7F800000;
	and.pred  	%p135, %p133, %p134;
	@%p135 bra 	$L__BB1_146;
	ld.param.f32 	%f1432, [pdist_f32_param_5];
	setp.lt.f32 	%p142, %f1432, 0f00000000;
	setp.neu.f32 	%p143, %f1, 0f3F800000;
	add.f32 	%f834, %f25, %f25;
	mov.b32 	%r213, %f834;
	xor.b32  	%r214, %r213, 2139095040;
	selp.b32 	%r215, %r214, %r213, %p142;
	and.b32  	%r216, %r215, 2147483647;
	selp.b32 	%r217, %r216, %r215, %p143;
	mov.b32 	%f1449, %r217;
	bra.uni 	$L__BB1_149;
$L__BB1_146:
	setp.eq.f32 	%p136, %f2, 0f7F800000;
	setp.eq.f32 	%p137, %f25, 0fBF800000;
	and.pred  	%p138, %p137, %p136;
	@%p138 bra 	$L__BB1_149;
	setp.geu.f32 	%p139, %f25, 0f00000000;
	mov.f32 	%f1449, %f27;
	@%p139 bra 	$L__BB1_149;
	ld.param.f32 	%f1431, [pdist_f32_param_5];
	setp.neu.f32 	%p140, %f1431, %f3;
	setp.neu.f32 	%p141, %f1, 0f3F800000;
	neg.f32 	%f832, %f27;
	selp.f32 	%f833, %f27, %f832, %p141;
	selp.f32 	%f1449, 0f7FFFFFFF, %f833, %p140;
$L__BB1_149:
	add.f32 	%f1450, %f1450, %f1449;
	add.s32 	%r333, %r333, 1;
	setp.ne.s32 	%p144, %r333, 0;
	add.s64 	%rd236, %rd236, 4;
	add.s64 	%rd235, %rd235, 4;
	@%p144 bra 	$L__BB1_114;
$L__BB1_150:
	ld.param.f32 	%f1434, [pdist_f32_param_5];
	rcp.rn.f32 	%f34, %f1434;
	mul.f32 	%f836, %f34, 0f3F000000;
	cvt.rzi.f32.f32 	%f837, %f836;
	add.f32 	%f838, %f837, %f837;
	sub.f32 	%f839, %f34, %f838;
	abs.f32 	%f35, %f839;
	abs.f32 	%f36, %f1450;
	setp.lt.f32 	%p145, %f36, 0f00800000;
	mul.f32 	%f840, %f36, 0f4B800000;
	selp.f32 	%f841, %f840, %f36, %p145;
	selp.f32 	%f842, 0fC1C00000, 0f00000000, %p145;
	mov.b32 	%r218, %f841;
	add.s32 	%r219, %r218, -1060439283;
	and.b32  	%r220, %r219, -8388608;
	sub.s32 	%r221, %r218, %r220;
	mov.b32 	%f843, %r221;
	cvt.rn.f32.s32 	%f844, %r220;
	fma.rn.f32 	%f845, %f844, 0f34000000, %f842;
	add.f32 	%f846, %f843, 0fBF800000;
	add.f32 	%f847, %f843, 0f3F800000;
	rcp.approx.ftz.f32 	%f848, %f847;
	add.f32 	%f849, %f846, %f846;
	mul.f32 	%f850, %f849, %f848;
	mul.f32 	%f851, %f850, %f850;
	sub.f32 	%f852, %f846, %f850;
	add.f32 	%f853, %f852, %f852;
	neg.f32 	%f854, %f850;
	fma.rn.f32 	%f855, %f854, %f846, %f853;
	mul.rn.f32 	%f856, %f848, %f855;
	fma.rn.f32 	%f857, %f851, 0f3A2C32E4, 0f3B52E7DB;
	fma.rn.f32 	%f858, %f857, %f851, 0f3C93BB73;
	fma.rn.f32 	%f859, %f858, %f851, 0f3DF6384F;
	mul.rn.f32 	%f860, %f859, %f851;
	fma.rn.f32 	%f861, %f850, 0f3FB8AA3B, %f845;
	sub.f32 	%f862, %f845, %f861;
	fma.rn.f32 	%f863, %f850, 0f3FB8AA3B, %f862;
	fma.rn.f32 	%f864, %f856, 0f3FB8AA3B, %f863;
	fma.rn.f32 	%f865, %f850, 0f32A55E34, %f864;
	mul.f32 	%f866, %f860, 0f40400000;
	fma.rn.f32 	%f867, %f866, %f856, %f865;
	fma.rn.f32 	%f868, %f860, %f850, %f867;
	add.rn.f32 	%f869, %f861, %f868;
	neg.f32 	%f870, %f861;
	add.rn.f32 	%f871, %f869, %f870;
	neg.f32 	%f872, %f871;
	add.rn.f32 	%f873, %f868, %f872;
	mul.rn.f32 	%f874, %f869, %f34;
	neg.f32 	%f875, %f874;
	fma.rn.f32 	%f876, %f869, %f34, %f875;
	fma.rn.f32 	%f877, %f873, %f34, %f876;
	cvt.rni.f32.f32 	%f878, %f874;
	sub.f32 	%f879, %f874, %f878;
	add.f32 	%f880, %f879, %f877;
	fma.rn.f32 	%f881, %f880, 0f391FCB8E, 0f3AAF85ED;
	fma.rn.f32 	%f882, %f881, %f880, 0f3C1D9856;
	fma.rn.f32 	%f883, %f882, %f880, 0f3D6357BB;
	fma.rn.f32 	%f884, %f883, %f880, 0f3E75FDEC;
	fma.rn.f32 	%f885, %f884, %f880, 0f3F317218;
	fma.rn.f32 	%f886, %f885, %f880, 0f3F800000;
	cvt.rzi.s32.f32 	%r222, %f878;
	setp.gt.f32 	%p146, %f878, 0f00000000;
	selp.b32 	%r223, 0, -2097152000, %p146;
	add.s32 	%r224, %r223, 2130706432;
	mov.b32 	%f887, %r224;
	mul.f32 	%f888, %f886, %f887;
	shl.b32 	%r225, %r222, 23;
	sub.s32 	%r226, %r225, %r223;
	mov.b32 	%f889, %r226;
	mul.f32 	%f890, %f888, %f889;
	abs.f32 	%f891, %f874;
	setp.gt.f32 	%p147, %f891, 0f43180000;
	setp.lt.f32 	%p148, %f874, 0f00000000;
	selp.f32 	%f892, 0f00000000, 0f7F800000, %p148;
	selp.f32 	%f37, %f892, %f890, %p147;
	setp.eq.f32 	%p149, %f1450, 0f3F800000;
	setp.eq.f32 	%p150, %f34, 0f00000000;
	or.pred  	%p151, %p150, %p149;
	mov.f32 	%f1567, 0f3F800000;
	@%p151 bra 	$L__BB1_158;
	setp.num.f32 	%p152, %f36, %f36;
	abs.f32 	%f893, %f34;
	setp.num.f32 	%p153, %f893, %f893;
	and.pred  	%p154, %p152, %p153;
	@%p154 bra 	$L__BB1_153;
	add.rn.f32 	%f1567, %f1450, %f34;
	bra.uni 	$L__BB1_158;
$L__BB1_153:
	setp.neu.f32 	%p155, %f1450, 0f00000000;
	setp.neu.f32 	%p156, %f36, 0f7F800000;
	and.pred  	%p157, %p155, %p156;
	@%p157 bra 	$L__BB1_155;
	setp.neu.f32 	%p164, %f35, 0f3F800000;
	add.f32 	%f898, %f1450, %f1450;
	mov.b32 	%r227, %f898;
	setp.lt.f32 	%p165, %f34, 0f00000000;
	xor.b32  	%r228, %r227, 2139095040;
	selp.b32 	%r229, %r228, %r227, %p165;
	and.b32  	%r230, %r229, 2147483647;
	selp.b32 	%r231, %r230, %r229, %p164;
	mov.b32 	%f1567, %r231;
	bra.uni 	$L__BB1_158;
$L__BB1_155:
	setp.eq.f32 	%p158, %f1450, 0fBF800000;
	setp.eq.f32 	%p159, %f893, 0f7F800000;
	and.pred  	%p160, %p158, %p159;
	@%p160 bra 	$L__BB1_158;
	setp.geu.f32 	%p161, %f1450, 0f00000000;
	mov.f32 	%f1567, %f37;
	@%p161 bra 	$L__BB1_158;
	setp.neu.f32 	%p162, %f35, 0f3F800000;
	neg.f32 	%f895, %f37;
	selp.f32 	%f896, %f37, %f895, %p162;
	cvt.rmi.f32.f32 	%f897, %f34;
	setp.neu.f32 	%p163, %f34, %f897;
	selp.f32 	%f1567, 0f7FFFFFFF, %f896, %p163;
$L__BB1_158:
	ld.param.u64 	%rd224, [pdist_f32_param_1];
	cvta.to.global.u64 	%rd220, %rd224;
	mul.wide.u32 	%rd221, %r25, 4;
	add.s64 	%rd222, %rd220, %rd221;
	st.global.f32 	[%rd222], %f1567;
$L__BB1_159:
	ret;

}
	// .globl	squareform_f32
.visible .entry squareform_f32(
	.param .u64 .ptr .align 1 squareform_f32_param_0,
	.param .u64 .ptr .align 1 squareform_f32_param_1,
	.param .u32 squareform_f32_param_2
)
{
	.reg .pred 	%p<4>;
	.reg .b32 	%r<23>;
	.reg .b32 	%f<3>;
	.reg .b64 	%rd<15>;

	ld.param.u64 	%rd3, [squareform_f32_param_0];
	ld.param.u64 	%rd4, [squareform_f32_param_1];
	ld.param.u32 	%r4, [squareform_f32_param_2];
	cvta.to.global.u64 	%rd1, %rd4;
	cvta.to.global.u64 	%rd2, %rd3;
	mov.u32 	%r5, %ctaid.x;
	mov.u32 	%r6, %ntid.x;
	mov.u32 	%r7, %tid.x;
	mad.lo.s32 	%r1, %r5, %r6, %r7;
	mul.lo.s32 	%r8, %r4, %r4;
	setp.ge.u32 	%p1, %r1, %r8;
	@%p1 bra 	$L__BB2_6;
	div.u32 	%r2, %r1, %r4;
	mul.lo.s32 	%r9, %r2, %r4;
	sub.s32 	%r3, %r1, %r9;
	setp.ne.s32 	%p2, %r2, %r3;
	@%p2 bra 	$L__BB2_3;
	mul.wide.u32 	%rd13, %r1, 4;
	add.s64 	%rd14, %rd1, %rd13;
	mov.b32 	%r22, 0;
	st.global.u32 	[%rd14], %r22;
	bra.uni 	$L__BB2_6;
$L__BB2_3:
	setp.ge.u32 	%p3, %r2, %r3;
	@%p3 bra 	$L__BB2_5;
	mad.lo.s32 	%r16, %r2, %r2, %r2;
	shr.u32 	%r17, %r16, 1;
	mad.lo.s32 	%r18, %r2, %r4, %r3;
	add.s32 	%r19, %r17, %r2;
	not.b32 	%r20, %r19;
	add.s32 	%r21, %r18, %r20;
	mul.wide.u32 	%rd9, %r21, 4;
	add.s64 	%rd10, %rd2, %rd9;
	ld.global.f32 	%f2, [%rd10];
	mul.wide.u32 	%rd11, %r1, 4;
	add.s64 	%rd12, %rd1, %rd11;
	st.global.f32 	[%rd12], %f2;
	bra.uni 	$L__BB2_6;
$L__BB2_5:
	mad.lo.s32 	%r10, %r3, %r3, %r3;
	shr.u32 	%r11, %r10, 1;
	mad.lo.s32 	%r12, %r3, %r4, %r2;
	add.s32 	%r13, %r11, %r3;
	not.b32 	%r14, %r13;
	add.s32 	%r15, %r12, %r14;
	mul.wide.u32 	%rd5, %r15, 4;
	add.s64 	%rd6, %rd2, %rd5;
	ld.global.f32 	%f1, [%rd6];
	mul.wide.u32 	%rd7, %r1, 4;
	add.s64 	%rd8, %rd1, %rd7;
	st.global.f32 	[%rd8], %f1;
$L__BB2_6:
	ret;

}
	// .globl	squareform_inverse_f32
.visible .entry squareform_inverse_f32(
	.param .u64 .ptr .align 1 squareform_inverse_f32_param_0,
	.param .u64 .ptr .align 1 squareform_inverse_f32_param_1,
	.param .u32 squareform_inverse_f32_param_2
)
{
	.reg .pred 	%p<3>;
	.reg .b32 	%r<21>;
	.reg .b32 	%f<2>;
	.reg .b64 	%rd<9>;

	ld.param.u64 	%rd1, [squareform_inverse_f32_param_0];
	ld.param.u64 	%rd2, [squareform_inverse_f32_param_1];
	ld.param.u32 	%r6, [squareform_inverse_f32_param_2];
	mov.u32 	%r7, %ctaid.x;
	mov.u32 	%r8, %ntid.x;
	mov.u32 	%r9, %tid.x;
	mad.lo.s32 	%r1, %r7, %r8, %r9;
	add.s32 	%r10, %r6, -1;
	mul.lo.s32 	%r11, %r10, %r6;
	shr.u32 	%r12, %r11, 1;
	setp.ge.u32 	%p1, %r1, %r12;
	@%p1 bra 	$L__BB3_4;
	mov.b32 	%r19, 0;
	mov.u32 	%r20, %r19;
$L__BB3_2:
	mov.u32 	%r3, %r20;
	mov.u32 	%r2, %r19;
	not.b32 	%r14, %r2;
	add.s32 	%r15, %r6, %r14;
	add.s32 	%r20, %r15, %r3;
	setp.le.u32 	%p2, %r20, %r1;
	add.s32 	%r19, %r2, 1;
	@%p2 bra 	$L__BB3_2;
	add.s32 	%r16, %r19, %r1;
	sub.s32 	%r17, %r16, %r3;
	mad.lo.s32 	%r18, %r2, %r6, %r17;
	cvta.to.global.u64 	%rd3, %rd1;
	mul.wide.u32 	%rd4, %r18, 4;
	add.s64 	%rd5, %rd3, %rd4;
	ld.global.nc.f32 	%f1, [%rd5];
	cvta.to.global.u64 	%rd6, %rd2;
	mul.wide.u32 	%rd7, %r1, 4;
	add.s64 	%rd8, %rd6, %rd7;
	st.global.f32 	[%rd8], %f1;
$L__BB3_4:
	ret;

}
	// .globl	cdist_f64
.visible .entry cdist_f64(
	.param .u64 .ptr .align 1 cdist_f64_param_0,
	.param .u64 .ptr .align 1 cdist_f64_param_1,
	.param .u64 .ptr .align 1 cdist_f64_param_2,
	.param .u32 cdist_f64_param_3,
	.param .u32 cdist_f64_param_4,
	.param .u32 cdist_f64_param_5,
	.param .u32 cdist_f64_param_6,
	.param .f32 cdist_f64_param_7
)
{
	.reg .pred 	%p<216>;
	.reg .b32 	%r<284>;
	.reg .b32 	%f<1490>;
	.reg .b64 	%rd<124>;
	.reg .b64 	%fd<414>;

	ld.param.u64 	%rd3, [cdist_f64_param_0];
	ld.param.u64 	%rd4, [cdist_f64_param_1];
	ld.param.u64 	%rd5, [cdist_f64_param_2];
	ld.param.u32 	%r157, [cdist_f64_param_3];
	ld.param.u32 	%r154, [cdist_f64_param_4];
	ld.param.u32 	%r155, [cdist_f64_param_5];
	ld.param.u32 	%r156, [cdist_f64_param_6];
	ld.param.f32 	%f221, [cdist_f64_param_7];
	mov.u32 	%r158, %ctaid.x;
	mov.u32 	%r159, %ntid.x;
	mov.u32 	%r160, %tid.x;
	mad.lo.s32 	%r1, %r158, %r159, %r160;
	mul.lo.s32 	%r161, %r154, %r157;
	setp.ge.u32 	%p1, %r1, %r161;
	mov.f32 	%f1489, 0f00000000;
	@%p1 bra 	$L__BB4_156;
	cvta.to.global.u64 	%rd6, %rd3;
	cvta.to.global.u64 	%rd7, %rd4;
	div.u32 	%r162, %r1, %r154;
	mul.lo.s32 	%r163, %r162, %r154;
	sub.s32 	%r164, %r1, %r163;
	mul.lo.s32 	%r165, %r162, %r155;
	mul.wide.u32 	%rd8, %r165, 8;
	add.s64 	%rd1, %rd6, %rd8;
	mul.lo.s32 	%r166, %r164, %r155;
	mul.wide.u32 	%rd9, %r166, 8;
	add.s64 	%rd2, %rd7, %rd9;
	setp.gt.s32 	%p2, %r156, 3;
	@%p2 bra 	$L__BB4_32;
	setp.gt.s32 	%p9, %r156, 1;
	@%p9 bra 	$L__BB4_18;
	setp.eq.s32 	%p12, %r156, 0;
	@%p12 bra 	$L__BB4_127;
	setp.eq.s32 	%p13, %r156, 1;
	@%p13 bra 	$L__BB4_5;
	bra.uni 	$L__BB4_155;
$L__BB4_5:
	setp.eq.s32 	%p198, %r155, 0;
	@%p198 bra 	$L__BB4_155;
	add.s32 	%r222, %r155, -1;
	and.b32  	%r21, %r155, 15;
	setp.lt.u32 	%p199, %r222, 15;
	mov.f32 	%f1489, 0f00000000;
	mov.b32 	%r271, 0;
	@%p199 bra 	$L__BB4_9;
	and.b32  	%r271, %r155, -16;
	neg.s32 	%r234, %r271;
	mov.f32 	%f1489, 0f00000000;
	mov.b32 	%r235, 0;
$L__BB4_8:
	.pragma "nounroll";
	mul.wide.u32 	%rd97, %r235, 8;
	add.s64 	%rd98, %rd1, %rd97;
	ld.global.nc.f64 	%fd297, [%rd98];
	cvt.rn.f32.f64 	%f1126, %fd297;
	add.s64 	%rd99, %rd2, %rd97;
	ld.global.nc.f64 	%fd298, [%rd99];
	cvt.rn.f32.f64 	%f1127, %fd298;
	sub.f32 	%f1128, %f1126, %f1127;
	fma.rn.f32 	%f1129, %f1128, %f1128, %f1489;
	ld.global.nc.f64 	%fd299, [%rd98+8];
	cvt.rn.f32.f64 	%f1130, %fd299;
	ld.global.nc.f64 	%fd300, [%rd99+8];
	cvt.rn.f32.f64 	%f1131, %fd300;
	sub.f32 	%f1132, %f1130, %f1131;
	fma.rn.f32 	%f1133, %f1132, %f1132, %f1129;
	ld.global.nc.f64 	%fd301, [%rd98+16];
	cvt.rn.f32.f64 	%f1134, %fd301;
	ld.global.nc.f64 	%fd302, [%rd99+16];
	cvt.rn.f32.f64 	%f1135, %fd302;
	sub.f32 	%f1136, %f1134, %f1135;
	fma.rn.f32 	%f1137, %f1136, %f1136, %f1133;
	ld.global.nc.f64 	%fd303, [%rd98+24];
	cvt.rn.f32.f64 	%f1138, %fd303;
	ld.global.nc.f64 	%fd304, [%rd99+24];
	cvt.rn.f32.f64 	%f1139, %fd304;
	sub.f32 	%f1140, %f1138, %f1139;
	fma.rn.f32 	%f1141, %f1140, %f1140, %f1137;
	ld.global.nc.f64 	%fd305, [%rd98+32];
	cvt.rn.f32.f64 	%f1142, %fd305;
	ld.global.nc.f64 	%fd306, [%rd99+32];
	cvt.rn.f32.f64 	%f1143, %fd306;
	sub.f32 	%f1144, %f1142, %f1143;
	fma.rn.f32 	%f1145, %f1144, %f1144, %f1141;
	ld.global.nc.f64 	%fd307, [%rd98+40];
	cvt.rn.f32.f64 	%f1146, %fd307;
	ld.global.nc.f64 	%fd308, [%rd99+40];
	cvt.rn.f32.f64 	%f1147, %fd308;
	sub.f32 	%f1148, %f1146, %f1147;
	fma.rn.f32 	%f1149, %f1148, %f1148, %f1145;
	ld.global.nc.f64 	%fd309, [%rd98+48];
	cvt.rn.f32.f64 	%f1150, %fd309;
	ld.global.nc.f64 	%fd310, [%rd99+48];
	cvt.rn.f32.f64 	%f1151, %fd310;
	sub.f32 	%f1152, %f1150, %f1151;
	fma.rn.f32 	%f1153, %f1152, %f1152, %f1149;
	ld.global.nc.f64 	%fd311, [%rd98+56];
	cvt.rn.f32.f64 	%f1154, %fd311;
	ld.global.nc.f64 	%fd312, [%rd99+56];
	cvt.rn.f32.f64 	%f1155, %fd312;
	sub.f32 	%f1156, %f1154, %f1155;
	fma.rn.f32 	%f1157, %f1156, %f1156, %f1153;
	ld.global.nc.f64 	%fd313, [%rd98+64];
	cvt.rn.f32.f64 	%f1158, %fd313;
	ld.global.nc.f64 	%fd314, [%rd99+64];
	cvt.rn.f32.f64 	%f1159, %fd314;
	sub.f32 	%f1160, %f1158, %f1159;
	fma.rn.f32 	%f1161, %f1160, %f1160, %f1157;
	ld.global.nc.f64 	%fd315, [%rd98+72];
	cvt.rn.f32.f64 	%f1162, %fd315;
	ld.global.nc.f64 	%fd316, [%rd99+72];
	cvt.rn.f32.f64 	%f1163, %fd316;
	sub.f32 	%f1164, %f1162, %f1163;
	fma.rn.f32 	%f1165, %f1164, %f1164, %f1161;
	ld.global.nc.f64 	%fd317, [%rd98+80];
	cvt.rn.f32.f64 	%f1166, %fd317;
	ld.global.nc.f64 	%fd318, [%rd99+80];
	cvt.rn.f32.f64 	%f1167, %fd318;
	sub.f32 	%f1168, %f1166, %f1167;
	fma.rn.f32 	%f1169, %f1168, %f1168, %f1165;
	ld.global.nc.f64 	%fd319, [%rd98+88];
	cvt.rn.f32.f64 	%f1170, %fd319;
	ld.global.nc.f64 	%fd320, [%rd99+88];
	cvt.rn.f32.f64 	%f1171, %fd320;
	sub.f32 	%f1172, %f1170, %f1171;
	fma.rn.f32 	%f1173, %f1172, %f1172, %f1169;
	ld.global.nc.f64 	%fd321, [%rd98+96];
	cvt.rn.f32.f64 	%f1174, %fd321;
	ld.global.nc.f64 	%fd322, [%rd99+96];
	cvt.rn.f32.f64 	%f1175, %fd322;
	sub.f32 	%f1176, %f1174, %f1175;
	fma.rn.f32 	%f1177, %f1176, %f1176, %f1173;
	ld.global.nc.f64 	%fd323, [%rd98+104];
	cvt.rn.f32.f64 	%f1178, %fd323;
	ld.global.nc.f64 	%fd324, [%rd99+104];
	cvt.rn.f32.f64 	%f1179, %fd324;
	sub.f32 	%f1180, %f1178, %f1179;
	fma.rn.f32 	%f1181, %f1180, %f1180, %f1177;
	ld.global.nc.f64 	%fd325, [%rd98+112];
	cvt.rn.f32.f64 	%f1182, %fd325;
	ld.global.nc.f64 	%fd326, [%rd99+112];
	cvt.rn.f32.f64 	%f1183, %fd326;
	sub.f32 	%f1184, %f1182, %f1183;
	fma.rn.f32 	%f1185, %f1184, %f1184, %f1181;
	ld.global.nc.f64 	%fd327, [%rd98+120];
	cvt.rn.f32.f64 	%f1186, %fd327;
	ld.global.nc.f64 	%fd328, [%rd99+120];
	cvt.rn.f32.f64 	%f1187, %fd328;
	sub.f32 	%f1188, %f1186, %f1187;
	fma.rn.f32 	%f1489, %f1188, %f1188, %f1185;
	add.s32 	%r235, %r235, 16;
	add.s32 	%r234, %r234, 16;
	setp.eq.s32 	%p200, %r234, 0;
	@%p200 bra 	$L__BB4_9;
	bra.uni 	$L__BB4_8;
$L__BB4_9:
	setp.eq.s32 	%p201, %r21, 0;
	@%p201 bra 	$L__BB4_155;
	and.b32  	%r125, %r155, 7;
	setp.lt.u32 	%p202, %r21, 8;
	@%p202 bra 	$L__BB4_12;
	mul.wide.u32 	%rd100, %r271, 8;
	add.s64 	%rd101, %rd1, %rd100;
	ld.global.nc.f64 	%fd329, [%rd101];
	cvt.rn.f32.f64 	%f1190, %fd329;
	add.s64 	%rd102, %rd2, %rd100;
	ld.global.nc.f64 	%fd330, [%rd102];
	cvt.rn.f32.f64 	%f1191, %fd330;
	sub.f32 	%f1192, %f1190, %f1191;
	fma.rn.f32 	%f1193, %f1192, %f1192, %f1489;
	ld.global.nc.f64 	%fd331, [%rd101+8];
	cvt.rn.f32.f64 	%f1194, %fd331;
	ld.global.nc.f64 	%fd332, [%rd102+8];
	cvt.rn.f32.f64 	%f1195, %fd332;
	sub.f32 	%f1196, %f1194, %f1195;
	fma.rn.f32 	%f1197, %f1196, %f1196, %f1193;
	ld.global.nc.f64 	%fd333, [%rd101+16];
	cvt.rn.f32.f64 	%f1198, %fd333;
	ld.global.nc.f64 	%fd334, [%rd102+16];
	cvt.rn.f32.f64 	%f1199, %fd334;
	sub.f32 	%f1200, %f1198, %f1199;
	fma.rn.f32 	%f1201, %f1200, %f1200, %f1197;
	ld.global.nc.f64 	%fd335, [%rd101+24];
	cvt.rn.f32.f64 	%f1202, %fd335;
	ld.global.nc.f64 	%fd336, [%rd102+24];
	cvt.rn.f32.f64 	%f1203, %fd336;
	sub.f32 	%f1204, %f1202, %f1203;
	fma.rn.f32 	%f1205, %f1204, %f1204, %f1201;
	ld.global.nc.f64 	%fd337, [%rd101+32];
	cvt.rn.f32.f64 	%f1206, %fd337;
	ld.global.nc.f64 	%fd338, [%rd102+32];
	cvt.rn.f32.f64 	%f1207, %fd338;
	sub.f32 	%f1208, %f1206, %f1207;
	fma.rn.f32 	%f1209, %f1208, %f1208, %f1205;
	ld.global.nc.f64 	%fd339, [%rd101+40];
	cvt.rn.f32.f64 	%f1210, %fd339;
	ld.global.nc.f64 	%fd340, [%rd102+40];
	cvt.rn.f32.f64 	%f1211, %fd340;
	sub.f32 	%f1212, %f1210, %f1211;
	fma.rn.f32 	%f1213, %f1212, %f1212, %f1209;
	ld.global.nc.f64 	%fd341, [%rd101+48];
	cvt.rn.f32.f64 	%f1214, %fd341;
	ld.global.nc.f64 	%fd342, [%rd102+48];
	cvt.rn.f32.f64 	%f1215, %fd342;
	sub.f32 	%f1216, %f1214, %f1215;
	fma.rn.f32 	%f1217, %f1216, %f1216, %f1213;
	ld.global.nc.f64 	%fd343, [%rd101+56];
	cvt.rn.f32.f64 	%f1218, %fd343;
	ld.global.nc.f64 	%fd344, [%rd102+56];
	cvt.rn.f32.f64 	%f1219, %fd344;
	sub.f32 	%f1220, %f1218, %f1219;
	fma.rn.f32 	%f1489, %f1220, %f1220, %f1217;
	add.s32 	%r271, %r271, 8;
$L__BB4_12:
	setp.eq.s32 	%p203, %r125, 0;
	@%p203 bra 	$L__BB4_155;
	and.b32  	%r128, %r155, 3;
	setp.lt.u32 	%p204, %r125, 4;
	@%p204 bra 	$L__BB4_15;
	mul.wide.u32 	%rd103, %r271, 8;
	add.s64 	%rd104, %rd1, %rd103;
	ld.global.nc.f64 	%fd345, [%rd104];
	cvt.rn.f32.f64 	%f1222, %fd345;
	add.s64 	%rd105, %rd2, %rd103;
	ld.global.nc.f64 	%fd346, [%rd105];
	cvt.rn.f32.f64 	%f1223, %fd346;
	sub.f32 	%f1224, %f1222, %f1223;
	fma.rn.f32 	%f1225, %f1224, %f1224, %f1489;
	ld.global.nc.f64 	%fd347, [%rd104+8];
	cvt.rn.f32.f64 	%f1226, %fd347;
	ld.global.nc.f64 	%fd348, [%rd105+8];
	cvt.rn.f32.f64 	%f1227, %fd348;
	sub.f32 	%f1228, %f1226, %f1227;
	fma.rn.f32 	%f1229, %f1228, %f1228, %f1225;
	ld.global.nc.f64 	%fd349, [%rd104+16];
	cvt.rn.f32.f64 	%f1230, %fd349;
	ld.global.nc.f64 	%fd350, [%rd105+16];
	cvt.rn.f32.f64 	%f1231, %fd350;
	sub.f32 	%f1232, %f1230, %f1231;
	fma.rn.f32 	%f1233, %f1232, %f1232, %f1229;
	ld.global.nc.f64 	%fd351, [%rd104+24];
	cvt.rn.f32.f64 	%f1234, %fd351;
	ld.global.nc.f64 	%fd352, [%rd105+24];
	cvt.rn.f32.f64 	%f1235, %fd352;
	sub.f32 	%f1236, %f1234, %f1235;
	fma.rn.f32 	%f1489, %f1236, %f1236, %f1233;
	add.s32 	%r271, %r271, 4;
$L__BB4_15:
	setp.eq.s32 	%p205, %r128, 0;
	@%p205 bra 	$L__BB4_155;
	neg.s32 	%r274, %r128;
$L__BB4_17:
	.pragma "nounroll";
	mul.wide.u32 	%rd106, %r271, 8;
	add.s64 	%rd107, %rd1, %rd106;
	ld.global.nc.f64 	%fd353, [%rd107];
	cvt.rn.f32.f64 	%f1237, %fd353;
	add.s64 	%rd108, %rd2, %rd106;
	ld.global.nc.f64 	%fd354, [%rd108];
	cvt.rn.f32.f64 	%f1238, %fd354;
	sub.f32 	%f1239, %f1237, %f1238;
	fma.rn.f32 	%f1489, %f1239, %f1239, %f1489;
	add.s32 	%r271, %r271, 1;
	add.s32 	%r274, %r274, 1;
	setp.eq.s32 	%p206, %r274, 0;
	@%p206 bra 	$L__BB4_155;
	bra.uni 	$L__BB4_17;
$L__BB4_18:
	setp.eq.s32 	%p10, %r156, 2;
	@%p10 bra 	$L__BB4_114;
	setp.eq.s32 	%p11, %r156, 3;
	@%p11 bra 	$L__BB4_20;
	bra.uni 	$L__BB4_155;
$L__BB4_20:
	setp.eq.s32 	%p165, %r155, 0;
	@%p165 bra 	$L__BB4_155;
	add.s32 	%r215, %r155, -1;
	and.b32  	%r15, %r155, 7;
	setp.lt.u32 	%p166, %r215, 7;
	mov.f32 	%f1489, 0f00000000;
	mov.b32 	%r281, 0;
	@%p166 bra 	$L__BB4_24;
	and.b32  	%r281, %r155, -8;
	neg.s32 	%r238, %r281;
	mov.f32 	%f1489, 0f00000000;
	mov.b32 	%r239, 0;
$L__BB4_23:
	.pragma "nounroll";
	mul.wide.u32 	%rd73, %r239, 8;
	add.s64 	%rd74, %rd1, %rd73;
	ld.global.nc.f64 	%fd209, [%rd74];
	cvt.rn.f32.f64 	%f902, %fd209;
	add.s64 	%rd75, %rd2, %rd73;
	ld.global.nc.f64 	%fd210, [%rd75];
	cvt.rn.f32.f64 	%f903, %fd210;
	sub.f32 	%f904, %f902, %f903;
	abs.f32 	%f905, %f904;
	setp.gt.f32 	%p167, %f905, %f1489;
	selp.f32 	%f906, %f905, %f1489, %p167;
	ld.global.nc.f64 	%fd211, [%rd74+8];
	cvt.rn.f32.f64 	%f907, %fd211;
	ld.global.nc.f64 	%fd212, [%rd75+8];
	cvt.rn.f32.f64 	%f908, %fd212;
	sub.f32 	%f909, %f907, %f908;
	abs.f32 	%f910, %f909;
	setp.gt.f32 	%p168, %f910, %f906;
	selp.f32 	%f911, %f910, %f906, %p168;
	ld.global.nc.f64 	%fd213, [%rd74+16];
	cvt.rn.f32.f64 	%f912, %fd213;
	ld.global.nc.f64 	%fd214, [%rd75+16];
	cvt.rn.f32.f64 	%f913, %fd214;
	sub.f32 	%f914, %f912, %f913;
	abs.f32 	%f915, %f914;
	setp.gt.f32 	%p169, %f915, %f911;
	selp.f32 	%f916, %f915, %f911, %p169;
	ld.global.nc.f64 	%fd215, [%rd74+24];
	cvt.rn.f32.f64 	%f917, %fd215;
	ld.global.nc.f64 	%fd216, [%rd75+24];
	cvt.rn.f32.f64 	%f918, %fd216;
	sub.f32 	%f919, %f917, %f918;
	abs.f32 	%f920, %f919;
	setp.gt.f32 	%p170, %f920, %f916;
	selp.f32 	%f921, %f920, %f916, %p170;
	ld.global.nc.f64 	%fd217, [%rd74+32];
	cvt.rn.f32.f64 	%f922, %fd217;
	ld.global.nc.f64 	%fd218, [%rd75+32];
	cvt.rn.f32.f64 	%f923, %fd218;
	sub.f32 	%f924, %f922, %f923;
	abs.f32 	%f925, %f924;
	setp.gt.f32 	%p171, %f925, %f921;
	selp.f32 	%f926, %f925, %f921, %p171;
	ld.global.nc.f64 	%fd219, [%rd74+40];
	cvt.rn.f32.f64 	%f927, %fd219;
	ld.global.nc.f64 	%fd220, [%rd75+40];
	cvt.rn.f32.f64 	%f928, %fd220;
	sub.f32 	%f929, %f927, %f928;
	abs.f32 	%f930, %f929;
	setp.gt.f32 	%p172, %f930, %f926;
	selp.f32 	%f931, %f930, %f926, %p172;
	ld.global.nc.f64 	%fd221, [%rd74+48];
	cvt.rn.f32.f64 	%f932, %fd221;
	ld.global.nc.f64 	%fd222, [%rd75+48];
	cvt.rn.f32.f64 	%f933, %fd222;
	sub.f32 	%f934, %f932, %f933;
	abs.f32 	%f935, %f934;
	setp.gt.f32 	%p173, %f935, %f931;
	selp.f32 	%f936, %f935, %f931, %p173;
	ld.global.nc.f64 	%fd223, [%rd74+56];
	cvt.rn.f32.f64 	%f937, %fd223;
	ld.global.nc.f64 	%fd224, [%rd75+56];
	cvt.rn.f32.f64 	%f938, %fd224;
	sub.f32 	%f939, %f937, %f938;
	abs.f32 	%f940, %f939;
	setp.gt.f32 	%p174, %f940, %f936;
	selp.f32 	%f1489, %f940, %f936, %p174;
	add.s32 	%r239, %r239, 8;
	add.s32 	%r238, %r238, 8;
	setp.eq.s32 	%p175, %r238, 0;
	@%p175 bra 	$L__BB4_24;
	bra.uni 	$L__BB4_23;
$L__BB4_24:
	setp.eq.s32 	%p176, %r15, 0;
	@%p176 bra 	$L__BB4_155;
	and.b32  	%r149, %r155, 3;
	setp.lt.u32 	%p177, %r15, 4;
	@%p177 bra 	$L__BB4_27;
	mul.wide.u32 	%rd76, %r281, 8;
	add.s64 	%rd77, %rd1, %rd76;
	ld.global.nc.f64 	%fd225, [%rd77];
	cvt.rn.f32.f64 	%f942, %fd225;
	add.s64 	%rd78, %rd2, %rd76;
	ld.global.nc.f64 	%fd226, [%rd78];
	cvt.rn.f32.f64 	%f943, %fd226;
	sub.f32 	%f944, %f942, %f943;
	abs.f32 	%f945, %f944;
	setp.gt.f32 	%p178, %f945, %f1489;
	selp.f32 	%f946, %f945, %f1489, %p178;
	ld.global.nc.f64 	%fd227, [%rd77+8];
	cvt.rn.f32.f64 	%f947, %fd227;
	ld.global.nc.f64 	%fd228, [%rd78+8];
	cvt.rn.f32.f64 	%f948, %fd228;
	sub.f32 	%f949, %f947, %f948;
	abs.f32 	%f950, %f949;
	setp.gt.f32 	%p179, %f950, %f946;
	selp.f32 	%f951, %f950, %f946, %p179;
	ld.global.nc.f64 	%fd229, [%rd77+16];
	cvt.rn.f32.f64 	%f952, %fd229;
	ld.global.nc.f64 	%fd230, [%rd78+16];
	cvt.rn.f32.f64 	%f953, %fd230;
	sub.f32 	%f954, %f952, %f953;
	abs.f32 	%f955, %f954;
	setp.gt.f32 	%p180, %f955, %f951;
	selp.f32 	%f956, %f955, %f951, %p180;
	ld.global.nc.f64 	%fd231, [%rd77+24];
	cvt.rn.f32.f64 	%f957, %fd231;
	ld.global.nc.f64 	%fd232, [%rd78+24];
	cvt.rn.f32.f64 	%f958, %fd232;
	sub.f32 	%f959, %f957, %f958;
	abs.f32 	%f960, %f959;
	setp.gt.f32 	%p181, %f960, %f956;
	selp.f32 	%f1489, %f960, %f956, %p181;
	add.s32 	%r281, %r281, 4;
$L__BB4_27:
	setp.eq.s32 	%p182, %r149, 0;
	@%p182 bra 	$L__BB4_155;
	setp.eq.s32 	%p183, %r149, 1;
	@%p183 bra 	$L__BB4_30;
	mul.wide.u32 	%rd79, %r281, 8;
	add.s64 	%rd80, %rd1, %rd79;
	ld.global.nc.f64 	%fd233, [%rd80];
	cvt.rn.f32.f64 	%f962, %fd233;
	add.s64 	%rd81, %rd2, %rd79;
	ld.global.nc.f64 	%fd234, [%rd81];
	cvt.rn.f32.f64 	%f963, %fd234;
	sub.f32 	%f964, %f962, %f963;
	abs.f32 	%f965, %f964;
	setp.gt.f32 	%p184, %f965, %f1489;
	selp.f32 	%f966, %f965, %f1489, %p184;
	ld.global.nc.f64 	%fd235, [%rd80+8];
	cvt.rn.f32.f64 	%f967, %fd235;
	ld.global.nc.f64 	%fd236, [%rd81+8];
	cvt.rn.f32.f64 	%f968, %fd236;
	sub.f32 	%f969, %f967, %f968;
	abs.f32 	%f970, %f969;
	setp.gt.f32 	%p185, %f970, %f966;
	selp.f32 	%f1489, %f970, %f966, %p185;
	add.s32 	%r281, %r281, 2;
$L__BB4_30:
	and.b32  	%r217, %r155, 1;
	setp.eq.b32 	%p186, %r217, 1;
	not.pred 	%p187, %p186;
	@%p187 bra 	$L__BB4_155;
	mul.wide.u32 	%rd82, %r281, 8;
	add.s64 	%rd83, %rd1, %rd82;
	ld.global.nc.f64 	%fd237, [%rd83];
	cvt.rn.f32.f64 	%f971, %fd237;
	add.s64 	%rd84, %rd2, %rd82;
	ld.global.nc.f64 	%fd238, [%rd84];
	cvt.rn.f32.f64 	%f972, %fd238;
	sub.f32 	%f973, %f971, %f972;
	abs.f32 	%f974, %f973;
	setp.gt.f32 	%p188, %f974, %f1489;
	selp.f32 	%f1489, %f974, %f1489, %p188;
	bra.uni 	$L__BB4_155;
$L__BB4_32:
	setp.gt.s32 	%p3, %r156, 5;
	@%p3 bra 	$L__BB4_50;
	setp.eq.s32 	%p7, %r156, 4;
	@%p7 bra 	$L__BB4_109;
	setp.eq.s32 	%p8, %r156, 5;
	@%p8 bra 	$L__BB4_35;
	bra.uni 	$L__BB4_155;
$L__BB4_35:
	setp.eq.s32 	%p111, %r155, 0;
	mov.f32 	%f1395, 0f00000000;
	mov.f32 	%f1399, %f1395;
	@%p111 bra 	$L__BB4_48;
	add.s32 	%r182, %r155, -1;
	and.b32  	%r11, %r155, 7;
	setp.lt.u32 	%p112, %r182, 7;
	mov.f32 	%f1397, 0f00000000;
	mov.b32 	%r244, 0;
	mov.f32 	%f1396, %f1397;
	mov.f32 	%f1395, %f1397;
	@%p112 bra 	$L__BB4_39;
	and.b32  	%r244, %r155, -8;
	neg.s32 	%r242, %r244;
	mov.f32 	%f1397, 0f00000000;
	mov.b32 	%r243, 0;
$L__BB4_38:
	.pragma "nounroll";
	mul.wide.u32 	%rd58, %r243, 8;
	add.s64 	%rd59, %rd1, %rd58;
	ld.global.nc.f64 	%fd177, [%rd59];
	cvt.rn.f32.f64 	%f699, %fd177;
	add.s64 	%rd60, %rd2, %rd58;
	ld.global.nc.f64 	%fd178, [%rd60];
	cvt.rn.f32.f64 	%f700, %fd178;
	fma.rn.f32 	%f701, %f699, %f700, %f1395;
	fma.rn.f32 	%f702, %f699, %f699, %f1396;
	fma.rn.f32 	%f703, %f700, %f700, %f1397;
	ld.global.nc.f64 	%fd179, [%rd59+8];
	cvt.rn.f32.f64 	%f704, %fd179;
	ld.global.nc.f64 	%fd180, [%rd60+8];
	cvt.rn.f32.f64 	%f705, %fd180;
	fma.rn.f32 	%f706, %f704, %f705, %f701;
	fma.rn.f32 	%f707, %f704, %f704, %f702;
	fma.rn.f32 	%f708, %f705, %f705, %f703;
	ld.global.nc.f64 	%fd181, [%rd59+16];
	cvt.rn.f32.f64 	%f709, %fd181;
	ld.global.nc.f64 	%fd182, [%rd60+16];
	cvt.rn.f32.f64 	%f710, %fd182;
	fma.rn.f32 	%f711, %f709, %f710, %f706;
	fma.rn.f32 	%f712, %f709, %f709, %f707;
	fma.rn.f32 	%f713, %f710, %f710, %f708;
	ld.global.nc.f64 	%fd183, [%rd59+24];
	cvt.rn.f32.f64 	%f714, %fd183;
	ld.global.nc.f64 	%fd184, [%rd60+24];
	cvt.rn.f32.f64 	%f715, %fd184;
	fma.rn.f32 	%f716, %f714, %f715, %f711;
	fma.rn.f32 	%f717, %f714, %f714, %f712;
	fma.rn.f32 	%f718, %f715, %f715, %f713;
	ld.global.nc.f64 	%fd185, [%rd59+32];
	cvt.rn.f32.f64 	%f719, %fd185;
	ld.global.nc.f64 	%fd186, [%rd60+32];
	cvt.rn.f32.f64 	%f720, %fd186;
	fma.rn.f32 	%f721, %f719, %f720, %f716;
	fma.rn.f32 	%f722, %f719, %f719, %f717;
	fma.rn.f32 	%f723, %f720, %f720, %f718;
	ld.global.nc.f64 	%fd187, [%rd59+40];
	cvt.rn.f32.f64 	%f724, %fd187;
	ld.global.nc.f64 	%fd188, [%rd60+40];
	cvt.rn.f32.f64 	%f725, %fd188;
	fma.rn.f32 	%f726, %f724, %f725, %f721;
	fma.rn.f32 	%f727, %f724, %f724, %f722;
	fma.rn.f32 	%f728, %f725, %f725, %f723;
	ld.global.nc.f64 	%fd189, [%rd59+48];
	cvt.rn.f32.f64 	%f729, %fd189;
	ld.global.nc.f64 	%fd190, [%rd60+48];
	cvt.rn.f32.f64 	%f730, %fd190;
	fma.rn.f32 	%f731, %f729, %f730, %f726;
	fma.rn.f32 	%f732, %f729, %f729, %f727;
	fma.rn.f32 	%f733, %f730, %f730, %f728;
	ld.global.nc.f64 	%fd191, [%rd59+56];
	cvt.rn.f32.f64 	%f734, %fd191;
	ld.global.nc.f64 	%fd192, [%rd60+56];
	cvt.rn.f32.f64 	%f735, %fd192;
	fma.rn.f32 	%f1395, %f734, %f735, %f731;
	fma.rn.f32 	%f1396, %f734, %f734, %f732;
	fma.rn.f32 	%f1397, %f735, %f735, %f733;
	add.s32 	%r243, %r243, 8;
	add.s32 	%r242, %r242, 8;
	setp.ne.s32 	%p113, %r242, 0;
	@%p113 bra 	$L__BB4_38;
$L__BB4_39:
	setp.eq.s32 	%p114, %r11, 0;
	@%p114 bra 	$L__BB4_47;
	and.b32  	%r64, %r155, 3;
	setp.lt.u32 	%p115, %r11, 4;
	@%p115 bra 	$L__BB4_42;
	mul.wide.u32 	%rd61, %r244, 8;
	add.s64 	%rd62, %rd1, %rd61;
	ld.global.nc.f64 	%fd193, [%rd62];
	cvt.rn.f32.f64 	%f737, %fd193;
	add.s64 	%rd63, %rd2, %rd61;
	ld.global.nc.f64 	%fd194, [%rd63];
	cvt.rn.f32.f64 	%f738, %fd194;
	fma.rn.f32 	%f739, %f737, %f738, %f1395;
	fma.rn.f32 	%f740, %f737, %f737, %f1396;
	fma.rn.f32 	%f741, %f738, %f738, %f1397;
	ld.global.nc.f64 	%fd195, [%rd62+8];
	cvt.rn.f32.f64 	%f742, %fd195;
	ld.global.nc.f64 	%fd196, [%rd63+8];
	cvt.rn.f32.f64 	%f743, %fd196;
	fma.rn.f32 	%f744, %f742, %f743, %f739;
	fma.rn.f32 	%f745, %f742, %f742, %f740;
	fma.rn.f32 	%f746, %f743, %f743, %f741;
	ld.global.nc.f64 	%fd197, [%rd62+16];
	cvt.rn.f32.f64 	%f747, %fd197;
	ld.global.nc.f64 	%fd198, [%rd63+16];
	cvt.rn.f32.f64 	%f748, %fd198;
	fma.rn.f32 	%f749, %f747, %f748, %f744;
	fma.rn.f32 	%f750, %f747, %f747, %f745;
	fma.rn.f32 	%f751, %f748, %f748, %f746;
	ld.global.nc.f64 	%fd199, [%rd62+24];
	cvt.rn.f32.f64 	%f752, %fd199;
	ld.global.nc.f64 	%fd200, [%rd63+24];
	cvt.rn.f32.f64 	%f753, %fd200;
	fma.rn.f32 	%f1395, %f752, %f753, %f749;
	fma.rn.f32 	%f1396, %f752, %f752, %f750;
	fma.rn.f32 	%f1397, %f753, %f753, %f751;
	add.s32 	%r244, %r244, 4;
$L__BB4_42:
	setp.eq.s32 	%p116, %r64, 0;
	@%p116 bra 	$L__BB4_47;
	setp.eq.s32 	%p117, %r64, 1;
	@%p117 bra 	$L__BB4_45;
	mul.wide.u32 	%rd64, %r244, 8;
	add.s64 	%rd65, %rd1, %rd64;
	ld.global.nc.f64 	%fd201, [%rd65];
	cvt.rn.f32.f64 	%f755, %fd201;
	add.s64 	%rd66, %rd2, %rd64;
	ld.global.nc.f64 	%fd202, [%rd66];
	cvt.rn.f32.f64 	%f756, %fd202;
	fma.rn.f32 	%f757, %f755, %f756, %f1395;
	fma.rn.f32 	%f758, %f755, %f755, %f1396;
	fma.rn.f32 	%f759, %f756, %f756, %f1397;
	ld.global.nc.f64 	%fd203, [%rd65+8];
	cvt.rn.f32.f64 	%f760, %fd203;
	ld.global.nc.f64 	%fd204, [%rd66+8];
	cvt.rn.f32.f64 	%f761, %fd204;
	fma.rn.f32 	%f1395, %f760, %f761, %f757;
	fma.rn.f32 	%f1396, %f760, %f760, %f758;
	fma.rn.f32 	%f1397, %f761, %f761, %f759;
	add.s32 	%r244, %r244, 2;
$L__BB4_45:
	and.b32  	%r184, %r155, 1;
	setp.eq.b32 	%p118, %r184, 1;
	not.pred 	%p119, %p118;
	@%p119 bra 	$L__BB4_47;
	mul.wide.u32 	%rd67, %r244, 8;
	add.s64 	%rd68, %rd1, %rd67;
	ld.global.nc.f64 	%fd205, [%rd68];
	cvt.rn.f32.f64 	%f762, %fd205;
	add.s64 	%rd69, %rd2, %rd67;
	ld.global.nc.f64 	%fd206, [%rd69];
	cvt.rn.f32.f64 	%f763, %fd206;
	fma.rn.f32 	%f1395, %f762, %f763, %f1395;
	fma.rn.f32 	%f1396, %f762, %f762, %f1396;
	fma.rn.f32 	%f1397, %f763, %f763, %f1397;
$L__BB4_47:
	mul.f32 	%f1399, %f1396, %f1397;
$L__BB4_48:
	sqrt.rn.f32 	%f81, %f1399;
	setp.eq.f32 	%p120, %f81, 0f00000000;
	@%p120 bra 	$L__BB4_155;
	div.rn.f32 	%f765, %f1395, %f81;
	mov.f32 	%f766, 0f3F800000;
	sub.f32 	%f1489, %f766, %f765;
	bra.uni 	$L__BB4_155;
$L__BB4_50:
	setp.eq.s32 	%p4, %r156, 6;
	@%p4 bra 	$L__BB4_81;
	setp.eq.s32 	%p5, %r156, 7;
	@%p5 bra 	$L__BB4_67;
	setp.ne.s32 	%p6, %r156, 8;
	@%p6 bra 	$L__BB4_155;
	setp.eq.s32 	%p14, %r155, 0;
	mov.f32 	%f1467, 0f00000000;
	mov.f32 	%f1468, %f1467;
	@%p14 bra 	$L__BB4_65;
	add.s32 	%r168, %r155, -1;
	and.b32  	%r2, %r155, 7;
	setp.lt.u32 	%p15, %r168, 7;
	mov.f32 	%f1468, 0f00000000;
	mov.b32 	%r268, 0;
	mov.f32 	%f1467, %f1468;
	@%p15 bra 	$L__BB4_57;
	and.b32  	%r268, %r155, -8;
	neg.s32 	%r266, %r268;
	mov.f32 	%f1468, 0f00000000;
	mov.b32 	%r267, 0;
$L__BB4_56:
	.pragma "nounroll";
	mul.wide.u32 	%rd10, %r267, 8;
	add.s64 	%rd11, %rd1, %rd10;
	ld.global.nc.f64 	%fd1, [%rd11];
	cvt.rn.f32.f64 	%f227, %fd1;
	add.s64 	%rd12, %rd2, %rd10;
	ld.global.nc.f64 	%fd2, [%rd12];
	cvt.rn.f32.f64 	%f228, %fd2;
	setp.neu.f32 	%p16, %f227, 0f00000000;
	setp.neu.f32 	%p17, %f228, 0f00000000;
	add.f32 	%f230, %f1467, 0f3F800000;
	selp.f32 	%f231, %f230, %f1467, %p17;
	selp.f32 	%f232, %f231, %f1467, %p16;
	add.f32 	%f233, %f1468, 0f3F800000;
	selp.f32 	%f234, %f233, %f1468, %p17;
	selp.f32 	%f235, %f233, %f234, %p16;
	ld.global.nc.f64 	%fd3, [%rd11+8];
	cvt.rn.f32.f64 	%f236, %fd3;
	ld.global.nc.f64 	%fd4, [%rd12+8];
	cvt.rn.f32.f64 	%f237, %fd4;
	setp.neu.f32 	%p18, %f236, 0f00000000;
	setp.neu.f32 	%p19, %f237, 0f00000000;
	add.f32 	%f239, %f232, 0f3F800000;
	selp.f32 	%f240, %f239, %f232, %p19;
	selp.f32 	%f241, %f240, %f232, %p18;
	add.f32 	%f242, %f235, 0f3F800000;
	selp.f32 	%f243, %f242, %f235, %p19;
	selp.f32 	%f244, %f242, %f243, %p18;
	ld.global.nc.f64 	%fd5, [%rd11+16];
	cvt.rn.f32.f64 	%f245, %fd5;
	ld.global.nc.f64 	%fd6, [%rd12+16];
	cvt.rn.f32.f64 	%f246, %fd6;
	setp.neu.f32 	%p20, %f245, 0f00000000;
	setp.neu.f32 	%p21, %f246, 0f00000000;
	add.f32 	%f248, %f241, 0f3F800000;
	selp.f32 	%f249, %f248, %f241, %p21;
	selp.f32 	%f250, %f249, %f241, %p20;
	add.f32 	%f251, %f244, 0f3F800000;
	selp.f32 	%f252, %f251, %f244, %p21;
	selp.f32 	%f253, %f251, %f252, %p20;
	ld.global.nc.f64 	%fd7, [%rd11+24];
	cvt.rn.f32.f64 	%f254, %fd7;
	ld.global.nc.f64 	%fd8, [%rd12+24];
	cvt.rn.f32.f64 	%f255, %fd8;
	setp.neu.f32 	%p22, %f254, 0f00000000;
	setp.neu.f32 	%p23, %f255, 0f00000000;
	add.f32 	%f257, %f250, 0f3F800000;
	selp.f32 	%f258, %f257, %f250, %p23;
	selp.f32 	%f259, %f258, %f250, %p22;
	add.f32 	%f260, %f253, 0f3F800000;
	selp.f32 	%f261, %f260, %f253, %p23;
	selp.f32 	%f262, %f260, %f261, %p22;
	ld.global.nc.f64 	%fd9, [%rd11+32];
	cvt.rn.f32.f64 	%f263, %fd9;
	ld.global.nc.f64 	%fd10, [%rd12+32];
	cvt.rn.f32.f64 	%f264, %fd10;
	setp.neu.f32 	%p24, %f263, 0f00000000;
	setp.neu.f32 	%p25, %f264, 0f00000000;
	add.f32 	%f266, %f259, 0f3F800000;
	selp.f32 	%f267, %f266, %f259, %p25;
	selp.f32 	%f268, %f267, %f259, %p24;
	add.f32 	%f269, %f262, 0f3F800000;
	selp.f32 	%f270, %f269, %f262, %p25;
	selp.f32 	%f271, %f269, %f270, %p24;
	ld.global.nc.f64 	%fd11, [%rd11+40];
	cvt.rn.f32.f64 	%f272, %fd11;
	ld.global.nc.f64 	%fd12, [%rd12+40];
	cvt.rn.f32.f64 	%f273, %fd12;
	setp.neu.f32 	%p26, %f272, 0f00000000;
	setp.neu.f32 	%p27, %f273, 0f00000000;
	add.f32 	%f275, %f268, 0f3F800000;
	selp.f32 	%f276, %f275, %f268, %p27;
	selp.f32 	%f277, %f276, %f268, %p26;
	add.f32 	%f278, %f271, 0f3F800000;
	selp.f32 	%f279, %f278, %f271, %p27;
	selp.f32 	%f280, %f278, %f279, %p26;
	ld.global.nc.f64 	%fd13, [%rd11+48];
	cvt.rn.f32.f64 	%f281, %fd13;
	ld.global.nc.f64 	%fd14, [%rd12+48];
	cvt.rn.f32.f64 	%f282, %fd14;
	setp.neu.f32 	%p28, %f281, 0f00000000;
	setp.neu.f32 	%p29, %f282, 0f00000000;
	add.f32 	%f284, %f277, 0f3F800000;
	selp.f32 	%f285, %f284, %f277, %p29;
	selp.f32 	%f286, %f285, %f277, %p28;
	add.f32 	%f287, %f280, 0f3F800000;
	selp.f32 	%f288, %f287, %f280, %p29;
	selp.f32 	%f289, %f287, %f288, %p28;
	ld.global.nc.f64 	%fd15, [%rd11+56];
	cvt.rn.f32.f64 	%f290, %fd15;
	ld.global.nc.f64 	%fd16, [%rd12+56];
	cvt.rn.f32.f64 	%f291, %fd16;
	setp.neu.f32 	%p30, %f290, 0f00000000;
	setp.neu.f32 	%p31, %f291, 0f00000000;
	add.f32 	%f293, %f286, 0f3F800000;
	selp.f32 	%f294, %f293, %f286, %p31;
	selp.f32 	%f1467, %f294, %f286, %p30;
	add.f32 	%f295, %f289, 0f3F800000;
	selp.f32 	%f296, %f295, %f289, %p31;
	selp.f32 	%f1468, %f295, %f296, %p30;
	add.s32 	%r267, %r267, 8;
	add.s32 	%r266, %r266, 8;
	setp.ne.s32 	%p32, %r266, 0;
	@%p32 bra 	$L__BB4_56;
$L__BB4_57:
	setp.eq.s32 	%p33, %r2, 0;
	@%p33 bra 	$L__BB4_65;
	and.b32  	%r119, %r155, 3;
	setp.lt.u32 	%p34, %r2, 4;
	@%p34 bra 	$L__BB4_60;
	mul.wide.u32 	%rd13, %r268, 8;
	add.s64 	%rd14, %rd1, %rd13;
	ld.global.nc.f64 	%fd17, [%rd14];
	cvt.rn.f32.f64 	%f298, %fd17;
	add.s64 	%rd15, %rd2, %rd13;
	ld.global.nc.f64 	%fd18, [%rd15];
	cvt.rn.f32.f64 	%f299, %fd18;
	setp.neu.f32 	%p35, %f298, 0f00000000;
	setp.neu.f32 	%p36, %f299, 0f00000000;
	add.f32 	%f301, %f1467, 0f3F800000;
	selp.f32 	%f302, %f301, %f1467, %p36;
	selp.f32 	%f303, %f302, %f1467, %p35;
	add.f32 	%f304, %f1468, 0f3F800000;
	selp.f32 	%f305, %f304, %f1468, %p36;
	selp.f32 	%f306, %f304, %f305, %p35;
	ld.global.nc.f64 	%fd19, [%rd14+8];
	cvt.rn.f32.f64 	%f307, %fd19;
	ld.global.nc.f64 	%fd20, [%rd15+8];
	cvt.rn.f32.f64 	%f308, %fd20;
	setp.neu.f32 	%p37, %f307, 0f00000000;
	setp.neu.f32 	%p38, %f308, 0f00000000;
	add.f32 	%f310, %f303, 0f3F800000;
	selp.f32 	%f311, %f310, %f303, %p38;
	selp.f32 	%f312, %f311, %f303, %p37;
	add.f32 	%f313, %f306, 0f3F800000;
	selp.f32 	%f314, %f313, %f306, %p38;
	selp.f32 	%f315, %f313, %f314, %p37;
	ld.global.nc.f64 	%fd21, [%rd14+16];
	cvt.rn.f32.f64 	%f316, %fd21;
	ld.global.nc.f64 	%fd22, [%rd15+16];
	cvt.rn.f32.f64 	%f317, %fd22;
	setp.neu.f32 	%p39, %f316, 0f00000000;
	setp.neu.f32 	%p40, %f317, 0f00000000;
	add.f32 	%f319, %f312, 0f3F800000;
	selp.f32 	%f320, %f319, %f312, %p40;
	selp.f32 	%f321, %f320, %f312, %p39;
	add.f32 	%f322, %f315, 0f3F800000;
	selp.f32 	%f323, %f322, %f315, %p40;
	selp.f32 	%f324, %f322, %f323, %p39;
	ld.global.nc.f64 	%fd23, [%rd14+24];
	cvt.rn.f32.f64 	%f325, %fd23;
	ld.global.nc.f64 	%fd24, [%rd15+24];
	cvt.rn.f32.f64 	%f326, %fd24;
	setp.neu.f32 	%p41, %f325, 0f00000000;
	setp.neu.f32 	%p42, %f326, 0f00000000;
	add.f32 	%f328, %f321, 0f3F800000;
	selp.f32 	%f329, %f328, %f321, %p42;
	selp.f32 	%f1467, %f329, %f321, %p41;
	add.f32 	%f330, %f324, 0f3F800000;
	selp.f32 	%f331, %f330, %f324, %p42;
	selp.f32 	%f1468, %f330, %f331, %p41;
	add.s32 	%r268, %r268, 4;
$L__BB4_60:
	setp.eq.s32 	%p43, %r119, 0;
	@%p43 bra 	$L__BB4_65;
	setp.eq.s32 	%p44, %r119, 1;
	@%p44 bra 	$L__BB4_63;
	mul.wide.u32 	%rd16, %r268, 8;
	add.s64 	%rd17, %rd1, %rd16;
	ld.global.nc.f64 	%fd25, [%rd17];
	cvt.rn.f32.f64 	%f333, %fd25;
	add.s64 	%rd18, %rd2, %rd16;
	ld.global.nc.f64 	%fd26, [%rd18];
	cvt.rn.f32.f64 	%f334, %fd26;
	setp.neu.f32 	%p45, %f333, 0f00000000;
	setp.neu.f32 	%p46, %f334, 0f00000000;
	add.f32 	%f336, %f1467, 0f3F800000;
	selp.f32 	%f337, %f336, %f1467, %p46;
	selp.f32 	%f338, %f337, %f1467, %p45;
	add.f32 	%f339, %f1468, 0f3F800000;
	selp.f32 	%f340, %f339, %f1468, %p46;
	selp.f32 	%f341, %f339, %f340, %p45;
	ld.global.nc.f64 	%fd27, [%rd17+8];
	cvt.rn.f32.f64 	%f342, %fd27;
	ld.global.nc.f64 	%fd28, [%rd18+8];
	cvt.rn.f32.f64 	%f343, %fd28;
	setp.neu.f32 	%p47, %f342, 0f00000000;
	setp.neu.f32 	%p48, %f343, 0f00000000;
	add.f32 	%f345, %f338, 0f3F800000;
	selp.f32 	%f346, %f345, %f338, %p48;
	selp.f32 	%f1467, %f346, %f338, %p47;
	add.f32 	%f347, %f341, 0f3F800000;
	selp.f32 	%f348, %f347, %f341, %p48;
	selp.f32 	%f1468, %f347, %f348, %p47;
	add.s32 	%r268, %r268, 2;
$L__BB4_63:
	and.b32  	%r170, %r155, 1;
	setp.eq.b32 	%p49, %r170, 1;
	not.pred 	%p50, %p49;
	@%p50 bra 	$L__BB4_65;
	mul.wide.u32 	%rd19, %r268, 8;
	add.s64 	%rd20, %rd1, %rd19;
	ld.global.nc.f64 	%fd29, [%rd20];
	cvt.rn.f32.f64 	%f349, %fd29;
	add.s64 	%rd21, %rd2, %rd19;
	ld.global.nc.f64 	%fd30, [%rd21];
	cvt.rn.f32.f64 	%f350, %fd30;
	setp.neu.f32 	%p51, %f349, 0f00000000;
	setp.neu.f32 	%p52, %f350, 0f00000000;
	add.f32 	%f352, %f1467, 0f3F800000;
	selp.f32 	%f353, %f352, %f1467, %p52;
	selp.f32 	%f1467, %f353, %f1467, %p51;
	add.f32 	%f354, %f1468, 0f3F800000;
	selp.f32 	%f355, %f354, %f1468, %p52;
	selp.f32 	%f1468, %f354, %f355, %p51;
$L__BB4_65:
	setp.eq.f32 	%p53, %f1468, 0f00000000;
	@%p53 bra 	$L__BB4_155;
	div.rn.f32 	%f357, %f1467, %f1468;
	mov.f32 	%f358, 0f3F800000;
	sub.f32 	%f1489, %f358, %f357;
	bra.uni 	$L__BB4_155;
$L__BB4_67:
	setp.eq.s32 	%p54, %r155, 0;
	mov.f32 	%f1452, 0f00000000;
	@%p54 bra 	$L__BB4_80;
	add.s32 	%r172, %r155, -1;
	and.b32  	%r5, %r155, 15;
	setp.lt.u32 	%p55, %r172, 15;
	mov.f32 	%f1452, 0f00000000;
	mov.b32 	%r261, 0;
	@%p55 bra 	$L__BB4_71;
	and.b32  	%r261, %r155, -16;
	neg.s32 	%r259, %r261;
	mov.f32 	%f1452, 0f00000000;
	mov.b32 	%r260, 0;
$L__BB4_70:
	.pragma "nounroll";
	mul.wide.u32 	%rd22, %r260, 8;
	add.s64 	%rd23, %rd1, %rd22;
	ld.global.nc.f64 	%fd31, [%rd23];
	cvt.rn.f32.f64 	%f363, %fd31;
	add.s64 	%rd24, %rd2, %rd22;
	ld.global.nc.f64 	%fd32, [%rd24];
	cvt.rn.f32.f64 	%f364, %fd32;
	setp.neu.f32 	%p56, %f363, %f364;
	add.f32 	%f365, %f1452, 0f3F800000;
	selp.f32 	%f366, %f365, %f1452, %p56;
	ld.global.nc.f64 	%fd33, [%rd23+8];
	cvt.rn.f32.f64 	%f367, %fd33;
	ld.global.nc.f64 	%fd34, [%rd24+8];
	cvt.rn.f32.f64 	%f368, %fd34;
	setp.neu.f32 	%p57, %f367, %f368;
	add.f32 	%f369, %f366, 0f3F800000;
	selp.f32 	%f370, %f369, %f366, %p57;
	ld.global.nc.f64 	%fd35, [%rd23+16];
	cvt.rn.f32.f64 	%f371, %fd35;
	ld.global.nc.f64 	%fd36, [%rd24+16];
	cvt.rn.f32.f64 	%f372, %fd36;
	setp.neu.f32 	%p58, %f371, %f372;
	add.f32 	%f373, %f370, 0f3F800000;
	selp.f32 	%f374, %f373, %f370, %p58;
	ld.global.nc.f64 	%fd37, [%rd23+24];
	cvt.rn.f32.f64 	%f375, %fd37;
	ld.global.nc.f64 	%fd38, [%rd24+24];
	cvt.rn.f32.f64 	%f376, %fd38;
	setp.neu.f32 	%p59, %f375, %f376;
	add.f32 	%f377, %f374, 0f3F800000;
	selp.f32 	%f378, %f377, %f374, %p59;
	ld.global.nc.f64 	%fd39, [%rd23+32];
	cvt.rn.f32.f64 	%f379, %fd39;
	ld.global.nc.f64 	%fd40, [%rd24+32];
	cvt.rn.f32.f64 	%f380, %fd40;
	setp.neu.f32 	%p60, %f379, %f380;
	add.f32 	%f381, %f378, 0f3F800000;
	selp.f32 	%f382, %f381, %f378, %p60;
	ld.global.nc.f64 	%fd41, [%rd23+40];
	cvt.rn.f32.f64 	%f383, %fd41;
	ld.global.nc.f64 	%fd42, [%rd24+40];
	cvt.rn.f32.f64 	%f384, %fd42;
	setp.neu.f32 	%p61, %f383, %f384;
	add.f32 	%f385, %f382, 0f3F800000;
	selp.f32 	%f386, %f385, %f382, %p61;
	ld.global.nc.f64 	%fd43, [%rd23+48];
	cvt.rn.f32.f64 	%f387, %fd43;
	ld.global.nc.f64 	%fd44, [%rd24+48];
	cvt.rn.f32.f64 	%f388, %fd44;
	setp.neu.f32 	%p62, %f387, %f388;
	add.f32 	%f389, %f386, 0f3F800000;
	selp.f32 	%f390, %f389, %f386, %p62;
	ld.global.nc.f64 	%fd45, [%rd23+56];
	cvt.rn.f32.f64 	%f391, %fd45;
	ld.global.nc.f64 	%fd46, [%rd24+56];
	cvt.rn.f32.f64 	%f392, %fd46;
	setp.neu.f32 	%p63, %f391, %f392;
	add.f32 	%f393, %f390, 0f3F800000;
	selp.f32 	%f394, %f393, %f390, %p63;
	ld.global.nc.f64 	%fd47, [%rd23+64];
	cvt.rn.f32.f64 	%f395, %fd47;
	ld.global.nc.f64 	%fd48, [%rd24+64];
	cvt.rn.f32.f64 	%f396, %fd48;
	setp.neu.f32 	%p64, %f395, %f396;
	add.f32 	%f397, %f394, 0f3F800000;
	selp.f32 	%f398, %f397, %f394, %p64;
	ld.global.nc.f64 	%fd49, [%rd23+72];
	cvt.rn.f32.f64 	%f399, %fd49;
	ld.global.nc.f64 	%fd50, [%rd24+72];
	cvt.rn.f32.f64 	%f400, %fd50;
	setp.neu.f32 	%p65, %f399, %f400;
	add.f32 	%f401, %f398, 0f3F800000;
	selp.f32 	%f402, %f401, %f398, %p65;
	ld.global.nc.f64 	%fd51, [%rd23+80];
	cvt.rn.f32.f64 	%f403, %fd51;
	ld.global.nc.f64 	%fd52, [%rd24+80];
	cvt.rn.f32.f64 	%f404, %fd52;
	setp.neu.f32 	%p66, %f403, %f404;
	add.f32 	%f405, %f402, 0f3F800000;
	selp.f32 	%f406, %f405, %f402, %p66;
	ld.global.nc.f64 	%fd53, [%rd23+88];
	cvt.rn.f32.f64 	%f407, %fd53;
	ld.global.nc.f64 	%fd54, [%rd24+88];
	cvt.rn.f32.f64 	%f408, %fd54;
	setp.neu.f32 	%p67, %f407, %f408;
	add.f32 	%f409, %f406, 0f3F800000;
	selp.f32 	%f410, %f409, %f406, %p67;
	ld.global.nc.f64 	%fd55, [%rd23+96];
	cvt.rn.f32.f64 	%f411, %fd55;
	ld.global.nc.f64 	%fd56, [%rd24+96];
	cvt.rn.f32.f64 	%f412, %fd56;
	setp.neu.f32 	%p68, %f411, %f412;
	add.f32 	%f413, %f410, 0f3F800000;
	selp.f32 	%f414, %f413, %f410, %p68;
	ld.global.nc.f64 	%fd57, [%rd23+104];
	cvt.rn.f32.f64 	%f415, %fd57;
	ld.global.nc.f64 	%fd58, [%rd24+104];
	cvt.rn.f32.f64 	%f416, %fd58;
	setp.neu.f32 	%p69, %f415, %f416;
	add.f32 	%f417, %f414, 0f3F800000;
	selp.f32 	%f418, %f417, %f414, %p69;
	ld.global.nc.f64 	%fd59, [%rd23+112];
	cvt.rn.f32.f64 	%f419, %fd59;
	ld.global.nc.f64 	%fd60, [%rd24+112];
	cvt.rn.f32.f64 	%f420, %fd60;
	setp.neu.f32 	%p70, %f419, %f420;
	add.f32 	%f421, %f418, 0f3F800000;
	selp.f32 	%f422, %f421, %f418, %p70;
	ld.global.nc.f64 	%fd61, [%rd23+120];
	cvt.rn.f32.f64 	%f423, %fd61;
	ld.global.nc.f64 	%fd62, [%rd24+120];
	cvt.rn.f32.f64 	%f424, %fd62;
	setp.neu.f32 	%p71, %f423, %f424;
	add.f32 	%f425, %f422, 0f3F800000;
	selp.f32 	%f1452, %f425, %f422, %p71;
	add.s32 	%r260, %r260, 16;
	add.s32 	%r259, %r259, 16;
	setp.ne.s32 	%p72, %r259, 0;
	@%p72 bra 	$L__BB4_70;
$L__BB4_71:
	setp.eq.s32 	%p73, %r5, 0;
	@%p73 bra 	$L__BB4_80;
	and.b32  	%r103, %r155, 7;
	setp.lt.u32 	%p74, %r5, 8;
	@%p74 bra 	$L__BB4_74;
	mul.wide.u32 	%rd25, %r261, 8;
	add.s64 	%rd26, %rd1, %rd25;
	ld.global.nc.f64 	%fd63, [%rd26];
	cvt.rn.f32.f64 	%f427, %fd63;
	add.s64 	%rd27, %rd2, %rd25;
	ld.global.nc.f64 	%fd64, [%rd27];
	cvt.rn.f32.f64 	%f428, %fd64;
	setp.neu.f32 	%p75, %f427, %f428;
	add.f32 	%f429, %f1452, 0f3F800000;
	selp.f32 	%f430, %f429, %f1452, %p75;
	ld.global.nc.f64 	%fd65, [%rd26+8];
	cvt.rn.f32.f64 	%f431, %fd65;
	ld.global.nc.f64 	%fd66, [%rd27+8];
	cvt.rn.f32.f64 	%f432, %fd66;
	setp.neu.f32 	%p76, %f431, %f432;
	add.f32 	%f433, %f430, 0f3F800000;
	selp.f32 	%f434, %f433, %f430, %p76;
	ld.global.nc.f64 	%fd67, [%rd26+16];
	cvt.rn.f32.f64 	%f435, %fd67;
	ld.global.nc.f64 	%fd68, [%rd27+16];
	cvt.rn.f32.f64 	%f436, %fd68;
	setp.neu.f32 	%p77, %f435, %f436;
	add.f32 	%f437, %f434, 0f3F800000;
	selp.f32 	%f438, %f437, %f434, %p77;
	ld.global.nc.f64 	%fd69, [%rd26+24];
	cvt.rn.f32.f64 	%f439, %fd69;
	ld.global.nc.f64 	%fd70, [%rd27+24];
	cvt.rn.f32.f64 	%f440, %fd70;
	setp.neu.f32 	%p78, %f439, %f440;
	add.f32 	%f441, %f438, 0f3F800000;
	selp.f32 	%f442, %f441, %f438, %p78;
	ld.global.nc.f64 	%fd71, [%rd26+32];
	cvt.rn.f32.f64 	%f443, %fd71;
	ld.global.nc.f64 	%fd72, [%rd27+32];
	cvt.rn.f32.f64 	%f444, %fd72;
	setp.neu.f32 	%p79, %f443, %f444;
	add.f32 	%f445, %f442, 0f3F800000;
	selp.f32 	%f446, %f445, %f442, %p79;
	ld.global.nc.f64 	%fd73, [%rd26+40];
	cvt.rn.f32.f64 	%f447, %fd73;
	ld.global.nc.f64 	%fd74, [%rd27+40];
	cvt.rn.f32.f64 	%f448, %fd74;
	setp.neu.f32 	%p80, %f447, %f448;
	add.f32 	%f449, %f446, 0f3F800000;
	selp.f32 	%f450, %f449, %f446, %p80;
	ld.global.nc.f64 	%fd75, [%rd26+48];
	cvt.rn.f32.f64 	%f451, %fd75;
	ld.global.nc.f64 	%fd76, [%rd27+48];
	cvt.rn.f32.f64 	%f452, %fd76;
	setp.neu.f32 	%p81, %f451, %f452;
	add.f32 	%f453, %f450, 0f3F800000;
	selp.f32 	%f454, %f453, %f450, %p81;
	ld.global.nc.f64 	%fd77, [%rd26+56];
	cvt.rn.f32.f64 	%f455, %fd77;
	ld.global.nc.f64 	%fd78, [%rd27+56];
	cvt.rn.f32.f64 	%f456, %fd78;
	setp.neu.f32 	%p82, %f455, %f456;
	add.f32 	%f457, %f454, 0f3F800000;
	selp.f32 	%f1452, %f457, %f454, %p82;
	add.s32 	%r261, %r261, 8;
$L__BB4_74:
	setp.eq.s32 	%p83, %r103, 0;
	@%p83 bra 	$L__BB4_80;
	and.b32  	%r106, %r155, 3;
	setp.lt.u32 	%p84, %r103, 4;
	@%p84 bra 	$L__BB4_77;
	mul.wide.u32 	%rd28, %r261, 8;
	add.s64 	%rd29, %rd1, %rd28;
	ld.global.nc.f64 	%fd79, [%rd29];
	cvt.rn.f32.f64 	%f459, %fd79;
	add.s64 	%rd30, %rd2, %rd28;
	ld.global.nc.f64 	%fd80, [%rd30];
	cvt.rn.f32.f64 	%f460, %fd80;
	setp.neu.f32 	%p85, %f459, %f460;
	add.f32 	%f461, %f1452, 0f3F800000;
	selp.f32 	%f462, %f461, %f1452, %p85;
	ld.global.nc.f64 	%fd81, [%rd29+8];
	cvt.rn.f32.f64 	%f463, %fd81;
	ld.global.nc.f64 	%fd82, [%rd30+8];
	cvt.rn.f32.f64 	%f464, %fd82;
	setp.neu.f32 	%p86, %f463, %f464;
	add.f32 	%f465, %f462, 0f3F800000;
	selp.f32 	%f466, %f465, %f462, %p86;
	ld.global.nc.f64 	%fd83, [%rd29+16];
	cvt.rn.f32.f64 	%f467, %fd83;
	ld.global.nc.f64 	%fd84, [%rd30+16];
	cvt.rn.f32.f64 	%f468, %fd84;
	setp.neu.f32 	%p87, %f467, %f468;
	add.f32 	%f469, %f466, 0f3F800000;
	selp.f32 	%f470, %f469, %f466, %p87;
	ld.global.nc.f64 	%fd85, [%rd29+24];
	cvt.rn.f32.f64 	%f471, %fd85;
	ld.global.nc.f64 	%fd86, [%rd30+24];
	cvt.rn.f32.f64 	%f472, %fd86;
	setp.neu.f32 	%p88, %f471, %f472;
	add.f32 	%f473, %f470, 0f3F800000;
	selp.f32 	%f1452, %f473, %f470, %p88;
	add.s32 	%r261, %r261, 4;
$L__BB4_77:
	setp.eq.s32 	%p89, %r106, 0;
	@%p89 bra 	$L__BB4_80;
	neg.s32 	%r264, %r106;
$L__BB4_79:
	.pragma "nounroll";
	mul.wide.u32 	%rd31, %r261, 8;
	add.s64 	%rd32, %rd1, %rd31;
	ld.global.nc.f64 	%fd87, [%rd32];
	cvt.rn.f32.f64 	%f474, %fd87;
	add.s64 	%rd33, %rd2, %rd31;
	ld.global.nc.f64 	%fd88, [%rd33];
	cvt.rn.f32.f64 	%f475, %fd88;
	setp.neu.f32 	%p90, %f474, %f475;
	add.f32 	%f476, %f1452, 0f3F800000;
	selp.f32 	%f1452, %f476, %f1452, %p90;
	add.s32 	%r261, %r261, 1;
	add.s32 	%r264, %r264, 1;
	setp.ne.s32 	%p91, %r264, 0;
	@%p91 bra 	$L__BB4_79;
$L__BB4_80:
	cvt.rn.f32.u32 	%f477, %r155;
	div.rn.f32 	%f1489, %f1452, %f477;
	bra.uni 	$L__BB4_155;
$L__BB4_81:
	setp.eq.s32 	%p92, %r155, 0;
	mov.f32 	%f1416, 0f00000000;
	mov.f32 	%f1417, %f1416;
	@%p92 bra 	$L__BB4_94;
	add.s32 	%r175, %r155, -1;
	and.b32  	%r8, %r155, 15;
	setp.lt.u32 	%p93, %r175, 15;
	mov.f32 	%f1417, 0f00000000;
	mov.b32 	%r249, 0;
	mov.f32 	%f1416, %f1417;
	@%p93 bra 	$L__BB4_85;
	and.b32  	%r249, %r155, -16;
	neg.s32 	%r247, %r249;
	mov.f32 	%f1417, 0f00000000;
	mov.b32 	%r248, 0;
$L__BB4_84:
	.pragma "nounroll";
	mul.wide.u32 	%rd34, %r248, 8;
	add.s64 	%rd35, %rd1, %rd34;
	ld.global.nc.f64 	%fd89, [%rd35];
	cvt.rn.f32.f64 	%f482, %fd89;
	add.f32 	%f483, %f1417, %f482;
	add.s64 	%rd36, %rd2, %rd34;
	ld.global.nc.f64 	%fd90, [%rd36];
	cvt.rn.f32.f64 	%f484, %fd90;
	add.f32 	%f485, %f1416, %f484;
	ld.global.nc.f64 	%fd91, [%rd35+8];
	cvt.rn.f32.f64 	%f486, %fd91;
	add.f32 	%f487, %f483, %f486;
	ld.global.nc.f64 	%fd92, [%rd36+8];
	cvt.rn.f32.f64 	%f488, %fd92;
	add.f32 	%f489, %f485, %f488;
	ld.global.nc.f64 	%fd93, [%rd35+16];
	cvt.rn.f32.f64 	%f490, %fd93;
	add.f32 	%f491, %f487, %f490;
	ld.global.nc.f64 	%fd94, [%rd36+16];
	cvt.rn.f32.f64 	%f492, %fd94;
	add.f32 	%f493, %f489, %f492;
	ld.global.nc.f64 	%fd95, [%rd35+24];
	cvt.rn.f32.f64 	%f494, %fd95;
	add.f32 	%f495, %f491, %f494;
	ld.global.nc.f64 	%fd96, [%rd36+24];
	cvt.rn.f32.f64 	%f496, %fd96;
	add.f32 	%f497, %f493, %f496;
	ld.global.nc.f64 	%fd97, [%rd35+32];
	cvt.rn.f32.f64 	%f498, %fd97;
	add.f32 	%f499, %f495, %f498;
	ld.global.nc.f64 	%fd98, [%rd36+32];
	cvt.rn.f32.f64 	%f500, %fd98;
	add.f32 	%f501, %f497, %f500;
	ld.global.nc.f64 	%fd99, [%rd35+40];
	cvt.rn.f32.f64 	%f502, %fd99;
	add.f32 	%f503, %f499, %f502;
	ld.global.nc.f64 	%fd100, [%rd36+40];
	cvt.rn.f32.f64 	%f504, %fd100;
	add.f32 	%f505, %f501, %f504;
	ld.global.nc.f64 	%fd101, [%rd35+48];
	cvt.rn.f32.f64 	%f506, %fd101;
	add.f32 	%f507, %f503, %f506;
	ld.global.nc.f64 	%fd102, [%rd36+48];
	cvt.rn.f32.f64 	%f508, %fd102;
	add.f32 	%f509, %f505, %f508;
	ld.global.nc.f64 	%fd103, [%rd35+56];
	cvt.rn.f32.f64 	%f510, %fd103;
	add.f32 	%f511, %f507, %f510;
	ld.global.nc.f64 	%fd104, [%rd36+56];
	cvt.rn.f32.f64 	%f512, %fd104;
	add.f32 	%f513, %f509, %f512;
	ld.global.nc.f64 	%fd105, [%rd35+64];
	cvt.rn.f32.f64 	%f514, %fd105;
	add.f32 	%f515, %f511, %f514;
	ld.global.nc.f64 	%fd106, [%rd36+64];
	cvt.rn.f32.f64 	%f516, %fd106;
	add.f32 	%f517, %f513, %f516;
	ld.global.nc.f64 	%fd107, [%rd35+72];
	cvt.rn.f32.f64 	%f518, %fd107;
	add.f32 	%f519, %f515, %f518;
	ld.global.nc.f64 	%fd108, [%rd36+72];
	cvt.rn.f32.f64 	%f520, %fd108;
	add.f32 	%f521, %f517, %f520;
	ld.global.nc.f64 	%fd109, [%rd35+80];
	cvt.rn.f32.f64 	%f522, %fd109;
	add.f32 	%f523, %f519, %f522;
	ld.global.nc.f64 	%fd110, [%rd36+80];
	cvt.rn.f32.f64 	%f524, %fd110;
	add.f32 	%f525, %f521, %f524;
	ld.global.nc.f64 	%fd111, [%rd35+88];
	cvt.rn.f32.f64 	%f526, %fd111;
	add.f32 	%f527, %f523, %f526;
	ld.global.nc.f64 	%fd112, [%rd36+88];
	cvt.rn.f32.f64 	%f528, %fd112;
	add.f32 	%f529, %f525, %f528;
	ld.global.nc.f64 	%fd113, [%rd35+96];
	cvt.rn.f32.f64 	%f530, %fd113;
	add.f32 	%f531, %f527, %f530;
	ld.global.nc.f64 	%fd114, [%rd36+96];
	cvt.rn.f32.f64 	%f532, %fd114;
	add.f32 	%f533, %f529, %f532;
	ld.global.nc.f64 	%fd115, [%rd35+104];
	cvt.rn.f32.f64 	%f534, %fd115;
	add.f32 	%f535, %f531, %f534;
	ld.global.nc.f64 	%fd116, [%rd36+104];
	cvt.rn.f32.f64 	%f536, %fd116;
	add.f32 	%f537, %f533, %f536;
	ld.global.nc.f64 	%fd117, [%rd35+112];
	cvt.rn.f32.f64 	%f538, %fd117;
	add.f32 	%f539, %f535, %f538;
	ld.global.nc.f64 	%fd118, [%rd36+112];
	cvt.rn.f32.f64 	%f540, %fd118;
	add.f32 	%f541, %f537, %f540;
	ld.global.nc.f64 	%fd119, [%rd35+120];
	cvt.rn.f32.f64 	%f542, %fd119;
	add.f32 	%f1417, %f539, %f542;
	ld.global.nc.f64 	%fd120, [%rd36+120];
	cvt.rn.f32.f64 	%f543, %fd120;
	add.f32 	%f1416, %f541, %f543;
	add.s32 	%r248, %r248, 16;
	add.s32 	%r247, %r247, 16;
	setp.ne.s32 	%p94, %r247, 0;
	@%p94 bra 	$L__BB4_84;
$L__BB4_85:
	setp.eq.s32 	%p95, %r8, 0;
	@%p95 bra 	$L__BB4_94;
	and.b32  	%r74, %r155, 7;
	setp.lt.u32 	%p96, %r8, 8;
	@%p96 bra 	$L__BB4_88;
	mul.wide.u32 	%rd37, %r249, 8;
	add.s64 	%rd38, %rd1, %rd37;
	ld.global.nc.f64 	%fd121, [%rd38];
	cvt.rn.f32.f64 	%f545, %fd121;
	add.f32 	%f546, %f1417, %f545;
	add.s64 	%rd39, %rd2, %rd37;
	ld.global.nc.f64 	%fd122, [%rd39];
	cvt.rn.f32.f64 	%f547, %fd122;
	add.f32 	%f548, %f1416, %f547;
	ld.global.nc.f64 	%fd123, [%rd38+8];
	cvt.rn.f32.f64 	%f549, %fd123;
	add.f32 	%f550, %f546, %f549;
	ld.global.nc.f64 	%fd124, [%rd39+8];
	cvt.rn.f32.f64 	%f551, %fd124;
	add.f32 	%f552, %f548, %f551;
	ld.global.nc.f64 	%fd125, [%rd38+16];
	cvt.rn.f32.f64 	%f553, %fd125;
	add.f32 	%f554, %f550, %f553;
	ld.global.nc.f64 	%fd126, [%rd39+16];
	cvt.rn.f32.f64 	%f555, %fd126;
	add.f32 	%f556, %f552, %f555;
	ld.global.nc.f64 	%fd127, [%rd38+24];
	cvt.rn.f32.f64 	%f557, %fd127;
	add.f32 	%f558, %f554, %f557;
	ld.global.nc.f64 	%fd128, [%rd39+24];
	cvt.rn.f32.f64 	%f559, %fd128;
	add.f32 	%f560, %f556, %f559;
	ld.global.nc.f64 	%fd129, [%rd38+32];
	cvt.rn.f32.f64 	%f561, %fd129;
	add.f32 	%f562, %f558, %f561;
	ld.global.nc.f64 	%fd130, [%rd39+32];
	cvt.rn.f32.f64 	%f563, %fd130;
	add.f32 	%f564, %f560, %f563;
	ld.global.nc.f64 	%fd131, [%rd38+40];
	cvt.rn.f32.f64 	%f565, %fd131;
	add.f32 	%f566, %f562, %f565;
	ld.global.nc.f64 	%fd132, [%rd39+40];
	cvt.rn.f32.f64 	%f567, %fd132;
	add.f32 	%f568, %f564, %f567;
	ld.global.nc.f64 	%fd133, [%rd38+48];
	cvt.rn.f32.f64 	%f569, %fd133;
	add.f32 	%f570, %f566, %f569;
	ld.global.nc.f64 	%fd134, [%rd39+48];
	cvt.rn.f32.f64 	%f571, %fd134;
	add.f32 	%f572, %f568, %f571;
	ld.global.nc.f64 	%fd135, [%rd38+56];
	cvt.rn.f32.f64 	%f573, %fd135;
	add.f32 	%f1417, %f570, %f573;
	ld.global.nc.f64 	%fd136, [%rd39+56];
	cvt.rn.f32.f64 	%f574, %fd136;
	add.f32 	%f1416, %f572, %f574;
	add.s32 	%r249, %r249, 8;
$L__BB4_88:
	setp.eq.s32 	%p97, %r74, 0;
	@%p97 bra 	$L__BB4_94;
	and.b32  	%r77, %r155, 3;
	setp.lt.u32 	%p98, %r74, 4;
	@%p98 bra 	$L__BB4_91;
	mul.wide.u32 	%rd40, %r249, 8;
	add.s64 	%rd41, %rd1, %rd40;
	ld.global.nc.f64 	%fd137, [%rd41];
	cvt.rn.f32.f64 	%f576, %fd137;
	add.f32 	%f577, %f1417, %f576;
	add.s64 	%rd42, %rd2, %rd40;
	ld.global.nc.f64 	%fd138, [%rd42];
	cvt.rn.f32.f64 	%f578, %fd138;
	add.f32 	%f579, %f1416, %f578;
	ld.global.nc.f64 	%fd139, [%rd41+8];
	cvt.rn.f32.f64 	%f580, %fd139;
	add.f32 	%f581, %f577, %f580;
	ld.global.nc.f64 	%fd140, [%rd42+8];
	cvt.rn.f32.f64 	%f582, %fd140;
	add.f32 	%f583, %f579, %f582;
	ld.global.nc.f64 	%fd141, [%rd41+16];
	cvt.rn.f32.f64 	%f584, %fd141;
	add.f32 	%f585, %f581, %f584;
	ld.global.nc.f64 	%fd142, [%rd42+16];
	cvt.rn.f32.f64 	%f586, %fd142;
	add.f32 	%f587, %f583, %f586;
	ld.global.nc.f64 	%fd143, [%rd41+24];
	cvt.rn.f32.f64 	%f588, %fd143;
	add.f32 	%f1417, %f585, %f588;
	ld.global.nc.f64 	%fd144, [%rd42+24];
	cvt.rn.f32.f64 	%f589, %fd144;
	add.f32 	%f1416, %f587, %f589;
	add.s32 	%r249, %r249, 4;
$L__BB4_91:
	setp.eq.s32 	%p99, %r77, 0;
	@%p99 bra 	$L__BB4_94;
	neg.s32 	%r252, %r77;
$L__BB4_93:
	.pragma "nounroll";
	mul.wide.u32 	%rd43, %r249, 8;
	add.s64 	%rd44, %rd1, %rd43;
	ld.global.nc.f64 	%fd145, [%rd44];
	cvt.rn.f32.f64 	%f590, %fd145;
	add.f32 	%f1417, %f1417, %f590;
	add.s64 	%rd45, %rd2, %rd43;
	ld.global.nc.f64 	%fd146, [%rd45];
	cvt.rn.f32.f64 	%f591, %fd146;
	add.f32 	%f1416, %f1416, %f591;
	add.s32 	%r249, %r249, 1;
	add.s32 	%r252, %r252, 1;
	setp.ne.s32 	%p100, %r252, 0;
	@%p100 bra 	$L__BB4_93;
$L__BB4_94:
	setp.eq.s32 	%p101, %r155, 0;
	cvt.rn.f32.u32 	%f593, %r155;
	div.rn.f32 	%f109, %f1417, %f593;
	div.rn.f32 	%f110, %f1416, %f593;
	mov.f32 	%f1439, 0f00000000;
	mov.f32 	%f1443, %f1439;
	@%p101 bra 	$L__BB4_107;
	add.s32 	%r178, %r155, -1;
	and.b32  	%r85, %r155, 7;
	setp.lt.u32 	%p102, %r178, 7;
	mov.f32 	%f1441, 0f00000000;
	mov.b32 	%r257, 0;
	mov.f32 	%f1440, %f1441;
	mov.f32 	%f1439, %f1441;
	@%p102 bra 	$L__BB4_98;
	and.b32  	%r257, %r155, -8;
	neg.s32 	%r254, %r257;
	mov.f32 	%f1441, 0f00000000;
	mov.b32 	%r255, 0;
$L__BB4_97:
	.pragma "nounroll";
	mul.wide.u32 	%rd46, %r255, 8;
	add.s64 	%rd47, %rd1, %rd46;
	ld.global.nc.f64 	%fd147, [%rd47];
	cvt.rn.f32.f64 	%f597, %fd147;
	sub.f32 	%f598, %f597, %f109;
	add.s64 	%rd48, %rd2, %rd46;
	ld.global.nc.f64 	%fd148, [%rd48];
	cvt.rn.f32.f64 	%f599, %fd148;
	sub.f32 	%f600, %f599, %f110;
	fma.rn.f32 	%f601, %f598, %f600, %f1439;
	fma.rn.f32 	%f602, %f598, %f598, %f1440;
	fma.rn.f32 	%f603, %f600, %f600, %f1441;
	ld.global.nc.f64 	%fd149, [%rd47+8];
	cvt.rn.f32.f64 	%f604, %fd149;
	sub.f32 	%f605, %f604, %f109;
	ld.global.nc.f64 	%fd150, [%rd48+8];
	cvt.rn.f32.f64 	%f606, %fd150;
	sub.f32 	%f607, %f606, %f110;
	fma.rn.f32 	%f608, %f605, %f607, %f601;
	fma.rn.f32 	%f609, %f605, %f605, %f602;
	fma.rn.f32 	%f610, %f607, %f607, %f603;
	ld.global.nc.f64 	%fd151, [%rd47+16];
	cvt.rn.f32.f64 	%f611, %fd151;
	sub.f32 	%f612, %f611, %f109;
	ld.global.nc.f64 	%fd152, [%rd48+16];
	cvt.rn.f32.f64 	%f613, %fd152;
	sub.f32 	%f614, %f613, %f110;
	fma.rn.f32 	%f615, %f612, %f614, %f608;
	fma.rn.f32 	%f616, %f612, %f612, %f609;
	fma.rn.f32 	%f617, %f614, %f614, %f610;
	ld.global.nc.f64 	%fd153, [%rd47+24];
	cvt.rn.f32.f64 	%f618, %fd153;
	sub.f32 	%f619, %f618, %f109;
	ld.global.nc.f64 	%fd154, [%rd48+24];
	cvt.rn.f32.f64 	%f620, %fd154;
	sub.f32 	%f621, %f620, %f110;
	fma.rn.f32 	%f622, %f619, %f621, %f615;
	fma.rn.f32 	%f623, %f619, %f619, %f616;
	fma.rn.f32 	%f624, %f621, %f621, %f617;
	ld.global.nc.f64 	%fd155, [%rd47+32];
	cvt.rn.f32.f64 	%f625, %fd155;
	sub.f32 	%f626, %f625, %f109;
	ld.global.nc.f64 	%fd156, [%rd48+32];
	cvt.rn.f32.f64 	%f627, %fd156;
	sub.f32 	%f628, %f627, %f110;
	fma.rn.f32 	%f629, %f626, %f628, %f622;
	fma.rn.f32 	%f630, %f626, %f626, %f623;
	fma.rn.f32 	%f631, %f628, %f628, %f624;
	ld.global.nc.f64 	%fd157, [%rd47+40];
	cvt.rn.f32.f64 	%f632, %fd157;
	sub.f32 	%f633, %f632, %f109;
	ld.global.nc.f64 	%fd158, [%rd48+40];
	cvt.rn.f32.f64 	%f634, %fd158;
	sub.f32 	%f635, %f634, %f110;
	fma.rn.f32 	%f636, %f633, %f635, %f629;
	fma.rn.f32 	%f637, %f633, %f633, %f630;
	fma.rn.f32 	%f638, %f635, %f635, %f631;
	ld.global.nc.f64 	%fd159, [%rd47+48];
	cvt.rn.f32.f64 	%f639, %fd159;
	sub.f32 	%f640, %f639, %f109;
	ld.global.nc.f64 	%fd160, [%rd48+48];
	cvt.rn.f32.f64 	%f641, %fd160;
	sub.f32 	%f642, %f641, %f110;
	fma.rn.f32 	%f643, %f640, %f642, %f636;
	fma.rn.f32 	%f644, %f640, %f640, %f637;
	fma.rn.f32 	%f645, %f642, %f642, %f638;
	ld.global.nc.f64 	%fd161, [%rd47+56];
	cvt.rn.f32.f64 	%f646, %fd161;
	sub.f32 	%f647, %f646, %f109;
	ld.global.nc.f64 	%fd162, [%rd48+56];
	cvt.rn.f32.f64 	%f648, %fd162;
	sub.f32 	%f649, %f648, %f110;
	fma.rn.f32 	%f1439, %f647, %f649, %f643;
	fma.rn.f32 	%f1440, %f647, %f647, %f644;
	fma.rn.f32 	%f1441, %f649, %f649, %f645;
	add.s32 	%r255, %r255, 8;
	add.s32 	%r254, %r254, 8;
	setp.ne.s32 	%p103, %r254, 0;
	@%p103 bra 	$L__BB4_97;
$L__BB4_98:
	setp.eq.s32 	%p104, %r85, 0;
	@%p104 bra 	$L__BB4_106;
	and.b32  	%r93, %r155, 3;
	setp.lt.u32 	%p105, %r85, 4;
	@%p105 bra 	$L__BB4_101;
	mul.wide.u32 	%rd49, %r257, 8;
	add.s64 	%rd50, %rd1, %rd49;
	ld.global.nc.f64 	%fd163, [%rd50];
	cvt.rn.f32.f64 	%f651, %fd163;
	sub.f32 	%f652, %f651, %f109;
	add.s64 	%rd51, %rd2, %rd49;
	ld.global.nc.f64 	%fd164, [%rd51];
	cvt.rn.f32.f64 	%f653, %fd164;
	sub.f32 	%f654, %f653, %f110;
	fma.rn.f32 	%f655, %f652, %f654, %f1439;
	fma.rn.f32 	%f656, %f652, %f652, %f1440;
	fma.rn.f32 	%f657, %f654, %f654, %f1441;
	ld.global.nc.f64 	%fd165, [%rd50+8];
	cvt.rn.f32.f64 	%f658, %fd165;
	sub.f32 	%f659, %f658, %f109;
	ld.global.nc.f64 	%fd166, [%rd51+8];
	cvt.rn.f32.f64 	%f660, %fd166;
	sub.f32 	%f661, %f660, %f110;
	fma.rn.f32 	%f662, %f659, %f661, %f655;
	fma.rn.f32 	%f663, %f659, %f659, %f656;
	fma.rn.f32 	%f664, %f661, %f661, %f657;
	ld.global.nc.f64 	%fd167, [%rd50+16];
	cvt.rn.f32.f64 	%f665, %fd167;
	sub.f32 	%f666, %f665, %f109;
	ld.global.nc.f64 	%fd168, [%rd51+16];
	cvt.rn.f32.f64 	%f667, %fd168;
	sub.f32 	%f668, %f667, %f110;
	fma.rn.f32 	%f669, %f666, %f668, %f662;
	fma.rn.f32 	%f670, %f666, %f666, %f663;
	fma.rn.f32 	%f671, %f668, %f668, %f664;
	ld.global.nc.f64 	%fd169, [%rd50+24];
	cvt.rn.f32.f64 	%f672, %fd169;
	sub.f32 	%f673, %f672, %f109;
	ld.global.nc.f64 	%fd170, [%rd51+24];
	cvt.rn.f32.f64 	%f674, %fd170;
	sub.f32 	%f675, %f674, %f110;
	fma.rn.f32 	%f1439, %f673, %f675, %f669;
	fma.rn.f32 	%f1440, %f673, %f673, %f670;
	fma.rn.f32 	%f1441, %f675, %f675, %f671;
	add.s32 	%r257, %r257, 4;
$L__BB4_101:
	setp.eq.s32 	%p106, %r93, 0;
	@%p106 bra 	$L__BB4_106;
	setp.eq.s32 	%p107, %r93, 1;
	@%p107 bra 	$L__BB4_104;
	mul.wide.u32 	%rd52, %r257, 8;
	add.s64 	%rd53, %rd1, %rd52;
	ld.global.nc.f64 	%fd171, [%rd53];
	cvt.rn.f32.f64 	%f677, %fd171;
	sub.f32 	%f678, %f677, %f109;
	add.s64 	%rd54, %rd2, %rd52;
	ld.global.nc.f64 	%fd172, [%rd54];
	cvt.rn.f32.f64 	%f679, %fd172;
	sub.f32 	%f680, %f679, %f110;
	fma.rn.f32 	%f681, %f678, %f680, %f1439;
	fma.rn.f32 	%f682, %f678, %f678, %f1440;
	fma.rn.f32 	%f683, %f680, %f680, %f1441;
	ld.global.nc.f64 	%fd173, [%rd53+8];
	cvt.rn.f32.f64 	%f684, %fd173;
	sub.f32 	%f685, %f684, %f109;
	ld.global.nc.f64 	%fd174, [%rd54+8];
	cvt.rn.f32.f64 	%f686, %fd174;
	sub.f32 	%f687, %f686, %f110;
	fma.rn.f32 	%f1439, %f685, %f687, %f681;
	fma.rn.f32 	%f1440, %f685, %f685, %f682;
	fma.rn.f32 	%f1441, %f687, %f687, %f683;
	add.s32 	%r257, %r257, 2;
$L__BB4_104:
	and.b32  	%r180, %r155, 1;
	setp.eq.b32 	%p108, %r180, 1;
	not.pred 	%p109, %p108;
	@%p109 bra 	$L__BB4_106;
	mul.wide.u32 	%rd55, %r257, 8;
	add.s64 	%rd56, %rd1, %rd55;
	ld.global.nc.f64 	%fd175, [%rd56];
	cvt.rn.f32.f64 	%f688, %fd175;
	sub.f32 	%f689, %f688, %f109;
	add.s64 	%rd57, %rd2, %rd55;
	ld.global.nc.f64 	%fd176, [%rd57];
	cvt.rn.f32.f64 	%f690, %fd176;
	sub.f32 	%f691, %f690, %f110;
	fma.rn.f32 	%f1439, %f689, %f691, %f1439;
	fma.rn.f32 	%f1440, %f689, %f689, %f1440;
	fma.rn.f32 	%f1441, %f691, %f691, %f1441;
$L__BB4_106:
	mul.f32 	%f1443, %f1440, %f1441;
$L__BB4_107:
	sqrt.rn.f32 	%f150, %f1443;
	setp.eq.f32 	%p110, %f150, 0f00000000;
	@%p110 bra 	$L__BB4_155;
	div.rn.f32 	%f693, %f1439, %f150;
	mov.f32 	%f694, 0f3F800000;
	sub.f32 	%f1489, %f694, %f693;
	bra.uni 	$L__BB4_155;
$L__BB4_109:
	setp.eq.s32 	%p121, %r155, 0;
	mov.f32 	%f1373, 0f00000000;
	@%p121 bra 	$L__BB4_147;
	mul.f32 	%f769, %f221, 0f3F000000;
	cvt.rzi.f32.f32 	%f770, %f769;
	add.f32 	%f771, %f770, %f770;
	sub.f32 	%f772, %f221, %f771;
	abs.f32 	%f1, %f772;
	abs.f32 	%f2, %f221;
	cvt.rmi.f32.f32 	%f3, %f221;
	neg.s32 	%r240, %r155;
	mov.f32 	%f1373, 0f00000000;
	mov.b32 	%r241, 0;
$L__BB4_111:
	setp.eq.f32 	%p122, %f221, 0f00000000;
	mul.wide.u32 	%rd70, %r241, 8;
	add.s64 	%rd71, %rd1, %rd70;
	ld.global.nc.f64 	%fd207, [%rd71];
	cvt.rn.f32.f64 	%f774, %fd207;
	add.s64 	%rd72, %rd2, %rd70;
	ld.global.nc.f64 	%fd208, [%rd72];
	cvt.rn.f32.f64 	%f775, %fd208;
	sub.f32 	%f776, %f774, %f775;
	abs.f32 	%f25, %f776;
	abs.f32 	%f26, %f25;
	setp.lt.f32 	%p123, %f26, 0f00800000;
	mul.f32 	%f777, %f26, 0f4B800000;
	selp.f32 	%f778, %f777, %f26, %p123;
	selp.f32 	%f779, 0fC1C00000, 0f00000000, %p123;
	mov.b32 	%r186, %f778;
	add.s32 	%r187, %r186, -1060439283;
	and.b32  	%r188, %r187, -8388608;
	sub.s32 	%r189, %r186, %r188;
	mov.b32 	%f780, %r189;
	cvt.rn.f32.s32 	%f781, %r188;
	fma.rn.f32 	%f782, %f781, 0f34000000, %f779;
	add.f32 	%f783, %f780, 0fBF800000;
	add.f32 	%f784, %f780, 0f3F800000;
	rcp.approx.ftz.f32 	%f785, %f784;
	add.f32 	%f786, %f783, %f783;
	mul.f32 	%f787, %f786, %f785;
	mul.f32 	%f788, %f787, %f787;
	sub.f32 	%f789, %f783, %f787;
	add.f32 	%f790, %f789, %f789;
	neg.f32 	%f791, %f787;
	fma.rn.f32 	%f792, %f791, %f783, %f790;
	mul.rn.f32 	%f793, %f785, %f792;
	fma.rn.f32 	%f794, %f788, 0f3A2C32E4, 0f3B52E7DB;
	fma.rn.f32 	%f795, %f794, %f788, 0f3C93BB73;
	fma.rn.f32 	%f796, %f795, %f788, 0f3DF6384F;
	mul.rn.f32 	%f797, %f796, %f788;
	fma.rn.f32 	%f798, %f787, 0f3FB8AA3B, %f782;
	sub.f32 	%f799, %f782, %f798;
	fma.rn.f32 	%f800, %f787, 0f3FB8AA3B, %f799;
	fma.rn.f32 	%f801, %f793, 0f3FB8AA3B, %f800;
	fma.rn.f32 	%f802, %f787, 0f32A55E34, %f801;
	mul.f32 	%f803, %f797, 0f40400000;
	fma.rn.f32 	%f804, %f803, %f793, %f802;
	fma.rn.f32 	%f805, %f797, %f787, %f804;
	add.rn.f32 	%f806, %f798, %f805;
	neg.f32 	%f807, %f798;
	add.rn.f32 	%f808, %f806, %f807;
	neg.f32 	%f809, %f808;
	add.rn.f32 	%f810, %f805, %f809;
	mul.rn.f32 	%f811, %f806, %f221;
	neg.f32 	%f812, %f811;
	fma.rn.f32 	%f813, %f806, %f221, %f812;
	fma.rn.f32 	%f814, %f810, %f221, %f813;
	cvt.rni.f32.f32 	%f815, %f811;
	sub.f32 	%f816, %f811, %f815;
	add.f32 	%f817, %f816, %f814;
	fma.rn.f32 	%f818, %f817, 0f391FCB8E, 0f3AAF85ED;
	fma.rn.f32 	%f819, %f818, %f817, 0f3C1D9856;
	fma.rn.f32 	%f820, %f819, %f817, 0f3D6357BB;
	fma.rn.f32 	%f821, %f820, %f817, 0f3E75FDEC;
	fma.rn.f32 	%f822, %f821, %f817, 0f3F317218;
	fma.rn.f32 	%f823, %f822, %f817, 0f3F800000;
	cvt.rzi.s32.f32 	%r190, %f815;
	setp.gt.f32 	%p124, %f815, 0f00000000;
	selp.b32 	%r191, 0, -2097152000, %p124;
	add.s32 	%r192, %r191, 2130706432;
	mov.b32 	%f824, %r192;
	mul.f32 	%f825, %f823, %f824;
	shl.b32 	%r193, %r190, 23;
	sub.s32 	%r194, %r193, %r191;
	mov.b32 	%f826, %r194;
	mul.f32 	%f827, %f825, %f826;
	abs.f32 	%f828, %f811;
	setp.gt.f32 	%p125, %f828, 0f43180000;
	setp.lt.f32 	%p126, %f811, 0f00000000;
	selp.f32 	%f829, 0f00000000, 0f7F800000, %p126;
	selp.f32 	%f27, %f829, %f827, %p125;
	setp.eq.f32 	%p127, %f25, 0f3F800000;
	or.pred  	%p128, %p122, %p127;
	mov.f32 	%f1372, 0f3F800000;
	@%p128 bra 	$L__BB4_146;
	setp.num.f32 	%p129, %f2, %f2;
	setp.num.f32 	%p130, %f26, %f26;
	and.pred  	%p131, %p130, %p129;
	@%p131 bra 	$L__BB4_141;
	add.rn.f32 	%f1372, %f25, %f221;
	bra.uni 	$L__BB4_146;
$L__BB4_114:
	setp.eq.s32 	%p189, %r155, 0;
	@%p189 bra 	$L__BB4_155;
	add.s32 	%r219, %r155, -1;
	and.b32  	%r18, %r155, 15;
	setp.lt.u32 	%p190, %r219, 15;
	mov.f32 	%f1489, 0f00000000;
	mov.b32 	%r276, 0;
	@%p190 bra 	$L__BB4_118;
	and.b32  	%r276, %r155, -16;
	neg.s32 	%r236, %r276;
	mov.f32 	%f1489, 0f00000000;
	mov.b32 	%r237, 0;
$L__BB4_117:
	.pragma "nounroll";
	mul.wide.u32 	%rd85, %r237, 8;
	add.s64 	%rd86, %rd1, %rd85;
	ld.global.nc.f64 	%fd239, [%rd86];
	cvt.rn.f32.f64 	%f979, %fd239;
	add.s64 	%rd87, %rd2, %rd85;
	ld.global.nc.f64 	%fd240, [%rd87];
	cvt.rn.f32.f64 	%f980, %fd240;
	sub.f32 	%f981, %f979, %f980;
	abs.f32 	%f982, %f981;
	add.f32 	%f983, %f1489, %f982;
	ld.global.nc.f64 	%fd241, [%rd86+8];
	cvt.rn.f32.f64 	%f984, %fd241;
	ld.global.nc.f64 	%fd242, [%rd87+8];
	cvt.rn.f32.f64 	%f985, %fd242;
	sub.f32 	%f986, %f984, %f985;
	abs.f32 	%f987, %f986;
	add.f32 	%f988, %f983, %f987;
	ld.global.nc.f64 	%fd243, [%rd86+16];
	cvt.rn.f32.f64 	%f989, %fd243;
	ld.global.nc.f64 	%fd244, [%rd87+16];
	cvt.rn.f32.f64 	%f990, %fd244;
	sub.f32 	%f991, %f989, %f990;
	abs.f32 	%f992, %f991;
	add.f32 	%f993, %f988, %f992;
	ld.global.nc.f64 	%fd245, [%rd86+24];
	cvt.rn.f32.f64 	%f994, %fd245;
	ld.global.nc.f64 	%fd246, [%rd87+24];
	cvt.rn.f32.f64 	%f995, %fd246;
	sub.f32 	%f996, %f994, %f995;
	abs.f32 	%f997, %f996;
	add.f32 	%f998, %f993, %f997;
	ld.global.nc.f64 	%fd247, [%rd86+32];
	cvt.rn.f32.f64 	%f999, %fd247;
	ld.global.nc.f64 	%fd248, [%rd87+32];
	cvt.rn.f32.f64 	%f1000, %fd248;
	sub.f32 	%f1001, %f999, %f1000;
	abs.f32 	%f1002, %f1001;
	add.f32 	%f1003, %f998, %f1002;
	ld.global.nc.f64 	%fd249, [%rd86+40];
	cvt.rn.f32.f64 	%f1004, %fd249;
	ld.global.nc.f64 	%fd250, [%rd87+40];
	cvt.rn.f32.f64 	%f1005, %fd250;
	sub.f32 	%f1006, %f1004, %f1005;
	abs.f32 	%f1007, %f1006;
	add.f32 	%f1008, %f1003, %f1007;
	ld.global.nc.f64 	%fd251, [%rd86+48];
	cvt.rn.f32.f64 	%f1009, %fd251;
	ld.global.nc.f64 	%fd252, [%rd87+48];
	cvt.rn.f32.f64 	%f1010, %fd252;
	sub.f32 	%f1011, %f1009, %f1010;
	abs.f32 	%f1012, %f1011;
	add.f32 	%f1013, %f1008, %f1012;
	ld.global.nc.f64 	%fd253, [%rd86+56];
	cvt.rn.f32.f64 	%f1014, %fd253;
	ld.global.nc.f64 	%fd254, [%rd87+56];
	cvt.rn.f32.f64 	%f1015, %fd254;
	sub.f32 	%f1016, %f1014, %f1015;
	abs.f32 	%f1017, %f1016;
	add.f32 	%f1018, %f1013, %f1017;
	ld.global.nc.f64 	%fd255, [%rd86+64];
	cvt.rn.f32.f64 	%f1019, %fd255;
	ld.global.nc.f64 	%fd256, [%rd87+64];
	cvt.rn.f32.f64 	%f1020, %fd256;
	sub.f32 	%f1021, %f1019, %f1020;
	abs.f32 	%f1022, %f1021;
	add.f32 	%f1023, %f1018, %f1022;
	ld.global.nc.f64 	%fd257, [%rd86+72];
	cvt.rn.f32.f64 	%f1024, %fd257;
	ld.global.nc.f64 	%fd258, [%rd87+72];
	cvt.rn.f32.f64 	%f1025, %fd258;
	sub.f32 	%f1026, %f1024, %f1025;
	abs.f32 	%f1027, %f1026;
	add.f32 	%f1028, %f1023, %f1027;
	ld.global.nc.f64 	%fd259, [%rd86+80];
	cvt.rn.f32.f64 	%f1029, %fd259;
	ld.global.nc.f64 	%fd260, [%rd87+80];
	cvt.rn.f32.f64 	%f1030, %fd260;
	sub.f32 	%f1031, %f1029, %f1030;
	abs.f32 	%f1032, %f1031;
	add.f32 	%f1033, %f1028, %f1032;
	ld.global.nc.f64 	%fd261, [%rd86+88];
	cvt.rn.f32.f64 	%f1034, %fd261;
	ld.global.nc.f64 	%fd262, [%rd87+88];
	cvt.rn.f32.f64 	%f1035, %fd262;
	sub.f32 	%f1036, %f1034, %f1035;
	abs.f32 	%f1037, %f1036;
	add.f32 	%f1038, %f1033, %f1037;
	ld.global.nc.f64 	%fd263, [%rd86+96];
	cvt.rn.f32.f64 	%f1039, %fd263;
	ld.global.nc.f64 	%fd264, [%rd87+96];
	cvt.rn.f32.f64 	%f1040, %fd264;
	sub.f32 	%f1041, %f1039, %f1040;
	abs.f32 	%f1042, %f1041;
	add.f32 	%f1043, %f1038, %f1042;
	ld.global.nc.f64 	%fd265, [%rd86+104];
	cvt.rn.f32.f64 	%f1044, %fd265;
	ld.global.nc.f64 	%fd266, [%rd87+104];
	cvt.rn.f32.f64 	%f1045, %fd266;
	sub.f32 	%f1046, %f1044, %f1045;
	abs.f32 	%f1047, %f1046;
	add.f32 	%f1048, %f1043, %f1047;
	ld.global.nc.f64 	%fd267, [%rd86+112];
	cvt.rn.f32.f64 	%f1049, %fd267;
	ld.global.nc.f64 	%fd268, [%rd87+112];
	cvt.rn.f32.f64 	%f1050, %fd268;
	sub.f32 	%f1051, %f1049, %f1050;
	abs.f32 	%f1052, %f1051;
	add.f32 	%f1053, %f1048, %f1052;
	ld.global.nc.f64 	%fd269, [%rd86+120];
	cvt.rn.f32.f64 	%f1054, %fd269;
	ld.global.nc.f64 	%fd270, [%rd87+120];
	cvt.rn.f32.f64 	%f1055, %fd270;
	sub.f32 	%f1056, %f1054, %f1055;
	abs.f32 	%f1057, %f1056;
	add.f32 	%f1489, %f1053, %f1057;
	add.s32 	%r237, %r237, 16;
	add.s32 	%r236, %r236, 16;
	setp.eq.s32 	%p191, %r236, 0;
	@%p191 bra 	$L__BB4_118;
	bra.uni 	$L__BB4_117;
$L__BB4_118:
	setp.eq.s32 	%p192, %r18, 0;
	@%p192 bra 	$L__BB4_155;
	and.b32  	%r137, %r155, 7;
	setp.lt.u32 	%p193, %r18, 8;
	@%p193 bra 	$L__BB4_121;
	mul.wide.u32 	%rd88, %r276, 8;
	add.s64 	%rd89, %rd1, %rd88;
	ld.global.nc.f64 	%fd271, [%rd89];
	cvt.rn.f32.f64 	%f1059, %fd271;
	add.s64 	%rd90, %rd2, %rd88;
	ld.global.nc.f64 	%fd272, [%rd90];
	cvt.rn.f32.f64 	%f1060, %fd272;
	sub.f32 	%f1061, %f1059, %f1060;
	abs.f32 	%f1062, %f1061;
	add.f32 	%f1063, %f1489, %f1062;
	ld.global.nc.f64 	%fd273, [%rd89+8];
	cvt.rn.f32.f64 	%f1064, %fd273;
	ld.global.nc.f64 	%fd274, [%rd90+8];
	cvt.rn.f32.f64 	%f1065, %fd274;
	sub.f32 	%f1066, %f1064, %f1065;
	abs.f32 	%f1067, %f1066;
	add.f32 	%f1068, %f1063, %f1067;
	ld.global.nc.f64 	%fd275, [%rd89+16];
	cvt.rn.f32.f64 	%f1069, %fd275;
	ld.global.nc.f64 	%fd276, [%rd90+16];
	cvt.rn.f32.f64 	%f1070, %fd276;
	sub.f32 	%f1071, %f1069, %f1070;
	abs.f32 	%f1072, %f1071;
	add.f32 	%f1073, %f1068, %f1072;
	ld.global.nc.f64 	%fd277, [%rd89+24];
	cvt.rn.f32.f64 	%f1074, %fd277;
	ld.global.nc.f64 	%fd278, [%rd90+24];
	cvt.rn.f32.f64 	%f1075, %fd278;
	sub.f32 	%f1076, %f1074, %f1075;
	abs.f32 	%f1077, %f1076;
	add.f32 	%f1078, %f1073, %f1077;
	ld.global.nc.f64 	%fd279, [%rd89+32];
	cvt.rn.f32.f64 	%f1079, %fd279;
	ld.global.nc.f64 	%fd280, [%rd90+32];
	cvt.rn.f32.f64 	%f1080, %fd280;
	sub.f32 	%f1081, %f1079, %f1080;
	abs.f32 	%f1082, %f1081;
	add.f32 	%f1083, %f1078, %f1082;
	ld.global.nc.f64 	%fd281, [%rd89+40];
	cvt.rn.f32.f64 	%f1084, %fd281;
	ld.global.nc.f64 	%fd282, [%rd90+40];
	cvt.rn.f32.f64 	%f1085, %fd282;
	sub.f32 	%f1086, %f1084, %f1085;
	abs.f32 	%f1087, %f1086;
	add.f32 	%f1088, %f1083, %f1087;
	ld.global.nc.f64 	%fd283, [%rd89+48];
	cvt.rn.f32.f64 	%f1089, %fd283;
	ld.global.nc.f64 	%fd284, [%rd90+48];
	cvt.rn.f32.f64 	%f1090, %fd284;
	sub.f32 	%f1091, %f1089, %f1090;
	abs.f32 	%f1092, %f1091;
	add.f32 	%f1093, %f1088, %f1092;
	ld.global.nc.f64 	%fd285, [%rd89+56];
	cvt.rn.f32.f64 	%f1094, %fd285;
	ld.global.nc.f64 	%fd286, [%rd90+56];
	cvt.rn.f32.f64 	%f1095, %fd286;
	sub.f32 	%f1096, %f1094, %f1095;
	abs.f32 	%f1097, %f1096;
	add.f32 	%f1489, %f1093, %f1097;
	add.s32 	%r276, %r276, 8;
$L__BB4_121:
	setp.eq.s32 	%p194, %r137, 0;
	@%p194 bra 	$L__BB4_155;
	and.b32  	%r140, %r155, 3;
	setp.lt.u32 	%p195, %r137, 4;
	@%p195 bra 	$L__BB4_124;
	mul.wide.u32 	%rd91, %r276, 8;
	add.s64 	%rd92, %rd1, %rd91;
	ld.global.nc.f64 	%fd287, [%rd92];
	cvt.rn.f32.f64 	%f1099, %fd287;
	add.s64 	%rd93, %rd2, %rd91;
	ld.global.nc.f64 	%fd288, [%rd93];
	cvt.rn.f32.f64 	%f1100, %fd288;
	sub.f32 	%f1101, %f1099, %f1100;
	abs.f32 	%f1102, %f1101;
	add.f32 	%f1103, %f1489, %f1102;
	ld.global.nc.f64 	%fd289, [%rd92+8];
	cvt.rn.f32.f64 	%f1104, %fd289;
	ld.global.nc.f64 	%fd290, [%rd93+8];
	cvt.rn.f32.f64 	%f1105, %fd290;
	sub.f32 	%f1106, %f1104, %f1105;
	abs.f32 	%f1107, %f1106;
	add.f32 	%f1108, %f1103, %f1107;
	ld.global.nc.f64 	%fd291, [%rd92+16];
	cvt.rn.f32.f64 	%f1109, %fd291;
	ld.global.nc.f64 	%fd292, [%rd93+16];
	cvt.rn.f32.f64 	%f1110, %fd292;
	sub.f32 	%f1111, %f1109, %f1110;
	abs.f32 	%f1112, %f1111;
	add.f32 	%f1113, %f1108, %f1112;
	ld.global.nc.f64 	%fd293, [%rd92+24];
	cvt.rn.f32.f64 	%f1114, %fd293;
	ld.global.nc.f64 	%fd294, [%rd93+24];
	cvt.rn.f32.f64 	%f1115, %fd294;
	sub.f32 	%f1116, %f1114, %f1115;
	abs.f32 	%f1117, %f1116;
	add.f32 	%f1489, %f1113, %f1117;
	add.s32 	%r276, %r276, 4;
$L__BB4_124:
	setp.eq.s32 	%p196, %r140, 0;
	@%p196 bra 	$L__BB4_155;
	neg.s32 	%r279, %r140;
$L__BB4_126:
	.pragma "nounroll";
	mul.wide.u32 	%rd94, %r276, 8;
	add.s64 	%rd95, %rd1, %rd94;
	ld.global.nc.f64 	%fd295, [%rd95];
	cvt.rn.f32.f64 	%f1118, %fd295;
	add.s64 	%rd96, %rd2, %rd94;
	ld.global.nc.f64 	%fd296, [%rd96];
	cvt.rn.f32.f64 	%f1119, %fd296;
	sub.f32 	%f1120, %f1118, %f1119;
	abs.f32 	%f1121, %f1120;
	add.f32 	%f1489, %f1489, %f1121;
	add.s32 	%r276, %r276, 1;
	add.s32 	%r279, %r279, 1;
	setp.eq.s32 	%p197, %r279, 0;
	@%p197 bra 	$L__BB4_155;
	bra.uni 	$L__BB4_126;
$L__BB4_127:
	setp.eq.s32 	%p207, %r155, 0;
	mov.f32 	%f1367, 0f00000000;
	@%p207 bra 	$L__BB4_140;
	add.s32 	%r225, %r155, -1;
	and.b32  	%r24, %r155, 15;
	setp.lt.u32 	%p208, %r225, 15;
	mov.f32 	%f1367, 0f00000000;
	mov.b32 	%r230, 0;
	@%p208 bra 	$L__BB4_131;
	and.b32  	%r230, %r155, -16;
	neg.s32 	%r227, %r230;
	mov.f32 	%f1367, 0f00000000;
	mov.b32 	%r228, 0;
$L__BB4_130:
	.pragma "nounroll";
	mul.wide.u32 	%rd109, %r228, 8;
	add.s64 	%rd110, %rd1, %rd109;
	ld.global.nc.f64 	%fd355, [%rd110];
	cvt.rn.f32.f64 	%f1244, %fd355;
	add.s64 	%rd111, %rd2, %rd109;
	ld.global.nc.f64 	%fd356, [%rd111];
	cvt.rn.f32.f64 	%f1245, %fd356;
	sub.f32 	%f1246, %f1244, %f1245;
	fma.rn.f32 	%f1247, %f1246, %f1246, %f1367;
	ld.global.nc.f64 	%fd357, [%rd110+8];
	cvt.rn.f32.f64 	%f1248, %fd357;
	ld.global.nc.f64 	%fd358, [%rd111+8];
	cvt.rn.f32.f64 	%f1249, %fd358;
	sub.f32 	%f1250, %f1248, %f1249;
	fma.rn.f32 	%f1251, %f1250, %f1250, %f1247;
	ld.global.nc.f64 	%fd359, [%rd110+16];
	cvt.rn.f32.f64 	%f1252, %fd359;
	ld.global.nc.f64 	%fd360, [%rd111+16];
	cvt.rn.f32.f64 	%f1253, %fd360;
	sub.f32 	%f1254, %f1252, %f1253;
	fma.rn.f32 	%f1255, %f1254, %f1254, %f1251;
	ld.global.nc.f64 	%fd361, [%rd110+24];
	cvt.rn.f32.f64 	%f1256, %fd361;
	ld.global.nc.f64 	%fd362, [%rd111+24];
	cvt.rn.f32.f64 	%f1257, %fd362;
	sub.f32 	%f1258, %f1256, %f1257;
	fma.rn.f32 	%f1259, %f1258, %f1258, %f1255;
	ld.global.nc.f64 	%fd363, [%rd110+32];
	cvt.rn.f32.f64 	%f1260, %fd363;
	ld.global.nc.f64 	%fd364, [%rd111+32];
	cvt.rn.f32.f64 	%f1261, %fd364;
	sub.f32 	%f1262, %f1260, %f1261;
	fma.rn.f32 	%f1263, %f1262, %f1262, %f1259;
	ld.global.nc.f64 	%fd365, [%rd110+40];
	cvt.rn.f32.f64 	%f1264, %fd365;
	ld.global.nc.f64 	%fd366, [%rd111+40];
	cvt.rn.f32.f64 	%f1265, %fd366;
	sub.f32 	%f1266, %f1264, %f1265;
	fma.rn.f32 	%f1267, %f1266, %f1266, %f1263;
	ld.global.nc.f64 	%fd367, [%rd110+48];
	cvt.rn.f32.f64 	%f1268, %fd367;
	ld.global.nc.f64 	%fd368, [%rd111+48];
	cvt.rn.f32.f64 	%f1269, %fd368;
	sub.f32 	%f1270, %f1268, %f1269;
	fma.rn.f32 	%f1271, %f1270, %f1270, %f1267;
	ld.global.nc.f64 	%fd369, [%rd110+56];
	cvt.rn.f32.f64 	%f1272, %fd369;
	ld.global.nc.f64 	%fd370, [%rd111+56];
	cvt.rn.f32.f64 	%f1273, %fd370;
	sub.f32 	%f1274, %f1272, %f1273;
	fma.rn.f32 	%f1275, %f1274, %f1274, %f1271;
	ld.global.nc.f64 	%fd371, [%rd110+64];
	cvt.rn.f32.f64 	%f1276, %fd371;
	ld.global.nc.f64 	%fd372, [%rd111+64];
	cvt.rn.f32.f64 	%f1277, %fd372;
	sub.f32 	%f1278, %f1276, %f1277;
	fma.rn.f32 	%f1279, %f1278, %f1278, %f1275;
	ld.global.nc.f64 	%fd373, [%rd110+72];
	cvt.rn.f32.f64 	%f1280, %fd373;
	ld.global.nc.f64 	%fd374, [%rd111+72];
	cvt.rn.f32.f64 	%f1281, %fd374;
	sub.f32 	%f1282, %f1280, %f1281;
	fma.rn.f32 	%f1283, %f1282, %f1282, %f1279;
	ld.global.nc.f64 	%fd375, [%rd110+80];
	cvt.rn.f32.f64 	%f1284, %fd375;
	ld.global.nc.f64 	%fd376, [%rd111+80];
	cvt.rn.f32.f64 	%f1285, %fd376;
	sub.f32 	%f1286, %f1284, %f1285;
	fma.rn.f32 	%f1287, %f1286, %f1286, %f1283;
	ld.global.nc.f64 	%fd377, [%rd110+88];
	cvt.rn.f32.f64 	%f1288, %fd377;
	ld.global.nc.f64 	%fd378, [%rd111+88];
	cvt.rn.f32.f64 	%f1289, %fd378;
	sub.f32 	%f1290, %f1288, %f1289;
	fma.rn.f32 	%f1291, %f1290, %f1290, %f1287;
	ld.global.nc.f64 	%fd379, [%rd110+96];
	cvt.rn.f32.f64 	%f1292, %fd379;
	ld.global.nc.f64 	%fd380, [%rd111+96];
	cvt.rn.f32.f64 	%f1293, %fd380;
	sub.f32 	%f1294, %f1292, %f1293;
	fma.rn.f32 	%f1295, %f1294, %f1294, %f1291;
	ld.global.nc.f64 	%fd381, [%rd110+104];
	cvt.rn.f32.f64 	%f1296, %fd381;
	ld.global.nc.f64 	%fd382, [%rd111+104];
	cvt.rn.f32.f64 	%f1297, %fd382;
	sub.f32 	%f1298, %f1296, %f1297;
	fma.rn.f32 	%f1299, %f1298, %f1298, %f1295;
	ld.global.nc.f64 	%fd383, [%rd110+112];
	cvt.rn.f32.f64 	%f1300, %fd383;
	ld.global.nc.f64 	%fd384, [%rd111+112];
	cvt.rn.f32.f64 	%f1301, %fd384;
	sub.f32 	%f1302, %f1300, %f1301;
	fma.rn.f32 	%f1303, %f1302, %f1302, %f1299;
	ld.global.nc.f64 	%fd385, [%rd110+120];
	cvt.rn.f32.f64 	%f1304, %fd385;
	ld.global.nc.f64 	%fd386, [%rd111+120];
	cvt.rn.f32.f64 	%f1305, %fd386;
	sub.f32 	%f1306, %f1304, %f1305;
	fma.rn.f32 	%f1367, %f1306, %f1306, %f1303;
	add.s32 	%r228, %r228, 16;
	add.s32 	%r227, %r227, 16;
	setp.ne.s32 	%p209, %r227, 0;
	@%p209 bra 	$L__BB4_130;
$L__BB4_131:
	setp.eq.s32 	%p210, %r24, 0;
	@%p210 bra 	$L__BB4_140;
	and.b32  	%r32, %r155, 7;
	setp.lt.u32 	%p211, %r24, 8;
	@%p211 bra 	$L__BB4_134;
	mul.wide.u32 	%rd112, %r230, 8;
	add.s64 	%rd113, %rd1, %rd112;
	ld.global.nc.f64 	%fd387, [%rd113];
	cvt.rn.f32.f64 	%f1308, %fd387;
	add.s64 	%rd114, %rd2, %rd112;
	ld.global.nc.f64 	%fd388, [%rd114];
	cvt.rn.f32.f64 	%f1309, %fd388;
	sub.f32 	%f1310, %f1308, %f1309;
	fma.rn.f32 	%f1311, %f1310, %f1310, %f1367;
	ld.global.nc.f64 	%fd389, [%rd113+8];
	cvt.rn.f32.f64 	%f1312, %fd389;
	ld.global.nc.f64 	%fd390, [%rd114+8];
	cvt.rn.f32.f64 	%f1313, %fd390;
	sub.f32 	%f1314, %f1312, %f1313;
	fma.rn.f32 	%f1315, %f1314, %f1314, %f1311;
	ld.global.nc.f64 	%fd391, [%rd113+16];
	cvt.rn.f32.f64 	%f1316, %fd391;
	ld.global.nc.f64 	%fd392, [%rd114+16];
	cvt.rn.f32.f64 	%f1317, %fd392;
	sub.f32 	%f1318, %f1316, %f1317;
	fma.rn.f32 	%f1319, %f1318, %f1318, %f1315;
	ld.global.nc.f64 	%fd393, [%rd113+24];
	cvt.rn.f32.f64 	%f1320, %fd393;
	ld.global.nc.f64 	%fd394, [%rd114+24];
	cvt.rn.f32.f64 	%f1321, %fd394;
	sub.f32 	%f1322, %f1320, %f1321;
	fma.rn.f32 	%f1323, %f1322, %f1322, %f1319;
	ld.global.nc.f64 	%fd395, [%rd113+32];
	cvt.rn.f32.f64 	%f1324, %fd395;
	ld.global.nc.f64 	%fd396, [%rd114+32];
	cvt.rn.f32.f64 	%f1325, %fd396;
	sub.f32 	%f1326, %f1324, %f1325;
	fma.rn.f32 	%f1327, %f1326, %f1326, %f1323;
	ld.global.nc.f64 	%fd397, [%rd113+40];
	cvt.rn.f32.f64 	%f1328, %fd397;
	ld.global.nc.f64 	%fd398, [%rd114+40];
	cvt.rn.f32.f64 	%f1329, %fd398;
	sub.f32 	%f1330, %f1328, %f1329;
	fma.rn.f32 	%f1331, %f1330, %f1330, %f1327;
	ld.global.nc.f64 	%fd399, [%rd113+48];
	cvt.rn.f32.f64 	%f1332, %fd399;
	ld.global.nc.f64 	%fd400, [%rd114+48];
	cvt.rn.f32.f64 	%f1333, %fd400;
	sub.f32 	%f1334, %f1332, %f1333;
	fma.rn.f32 	%f1335, %f1334, %f1334, %f1331;
	ld.global.nc.f64 	%fd401, [%rd113+56];
	cvt.rn.f32.f64 	%f1336, %fd401;
	ld.global.nc.f64 	%fd402, [%rd114+56];
	cvt.rn.f32.f64 	%f1337, %fd402;
	sub.f32 	%f1338, %f1336, %f1337;
	fma.rn.f32 	%f1367, %f1338, %f1338, %f1335;
	add.s32 	%r230, %r230, 8;
$L__BB4_134:
	setp.eq.s32 	%p212, %r32, 0;
	@%p212 bra 	$L__BB4_140;
	and.b32  	%r35, %r155, 3;
	setp.lt.u32 	%p213, %r32, 4;
	@%p213 bra 	$L__BB4_137;
	mul.wide.u32 	%rd115, %r230, 8;
	add.s64 	%rd116, %rd1, %rd115;
	ld.global.nc.f64 	%fd403, [%rd116];
	cvt.rn.f32.f64 	%f1340, %fd403;
	add.s64 	%rd117, %rd2, %rd115;
	ld.global.nc.f64 	%fd404, [%rd117];
	cvt.rn.f32.f64 	%f1341, %fd404;
	sub.f32 	%f1342, %f1340, %f1341;
	fma.rn.f32 	%f1343, %f1342, %f1342, %f1367;
	ld.global.nc.f64 	%fd405, [%rd116+8];
	cvt.rn.f32.f64 	%f1344, %fd405;
	ld.global.nc.f64 	%fd406, [%rd117+8];
	cvt.rn.f32.f64 	%f1345, %fd406;
	sub.f32 	%f1346, %f1344, %f1345;
	fma.rn.f32 	%f1347, %f1346, %f1346, %f1343;
	ld.global.nc.f64 	%fd407, [%rd116+16];
	cvt.rn.f32.f64 	%f1348, %fd407;
	ld.global.nc.f64 	%fd408, [%rd117+16];
	cvt.rn.f32.f64 	%f1349, %fd408;
	sub.f32 	%f1350, %f1348, %f1349;
	fma.rn.f32 	%f1351, %f1350, %f1350, %f1347;
	ld.global.nc.f64 	%fd409, [%rd116+24];
	cvt.rn.f32.f64 	%f1352, %fd409;
	ld.global.nc.f64 	%fd410, [%rd117+24];
	cvt.rn.f32.f64 	%f1353, %fd410;
	sub.f32 	%f1354, %f1352, %f1353;
	fma.rn.f32 	%f1367, %f1354, %f1354, %f1351;
	add.s32 	%r230, %r230, 4;
$L__BB4_137:
	setp.eq.s32 	%p214, %r35, 0;
	@%p214 bra 	$L__BB4_140;
	neg.s32 	%r232, %r35;
$L__BB4_139:
	.pragma "nounroll";
	mul.wide.u32 	%rd118, %r230, 8;
	add.s64 	%rd119, %rd1, %rd118;
	ld.global.nc.f64 	%fd411, [%rd119];
	cvt.rn.f32.f64 	%f1355, %fd411;
	add.s64 	%rd120, %rd2, %rd118;
	ld.global.nc.f64 	%fd412, [%rd120];
	cvt.rn.f32.f64 	%f1356, %fd412;
	sub.f32 	%f1357, %f1355, %f1356;
	fma.rn.f32 	%f1367, %f1357, %f1357, %f1367;
	add.s32 	%r230, %r230, 1;
	add.s32 	%r232, %r232, 1;
	setp.ne.s32 	%p215, %r232, 0;
	@%p215 bra 	$L__BB4_139;
$L__BB4_140:
	sqrt.rn.f32 	%f1489, %f1367;
	bra.uni 	$L__BB4_155;
$L__BB4_141:
	setp.neu.f32 	%p132, %f25, 0f00000000;
	setp.neu.f32 	%p133, %f26, 0f7F800000;
	and.pred  	%p134, %p132, %p133;
	@%p134 bra 	$L__BB4_143;
	setp.lt.f32 	%p141, %f221, 0f00000000;
	setp.neu.f32 	%p142, %f1, 0f3F800000;
	add.f32 	%f833, %f25, %f25;
	mov.b32 	%r195, %f833;
	xor.b32  	%r196, %r195, 2139095040;
	selp.b32 	%r197, %r196, %r195, %p141;
	and.b32  	%r198, %r197, 2147483647;
	selp.b32 	%r199, %r198, %r197, %p142;
	mov.b32 	%f1372, %r199;
	bra.uni 	$L__BB4_146;
$L__BB4_143:
	setp.eq.f32 	%p135, %f2, 0f7F800000;
	setp.eq.f32 	%p136, %f25, 0fBF800000;
	and.pred  	%p137, %p136, %p135;
	@%p137 bra 	$L__BB4_146;
	setp.geu.f32 	%p138, %f25, 0f00000000;
	mov.f32 	%f1372, %f27;
	@%p138 bra 	$L__BB4_146;
	setp.neu.f32 	%p139, %f221, %f3;
	setp.neu.f32 	%p140, %f1, 0f3F800000;
	neg.f32 	%f831, %f27;
	selp.f32 	%f832, %f27, %f831, %p140;
	selp.f32 	%f1372, 0f7FFFFFFF, %f832, %p139;
$L__BB4_146:
	add.f32 	%f1373, %f1373, %f1372;
	add.s32 	%r241, %r241, 1;
	add.s32 	%r240, %r240, 1;
	setp.ne.s32 	%p143, %r240, 0;
	@%p143 bra 	$L__BB4_111;
$L__BB4_147:
	rcp.rn.f32 	%f34, %f221;
	mul.f32 	%f835, %f34, 0f3F000000;
	cvt.rzi.f32.f32 	%f836, %f835;
	add.f32 	%f837, %f836, %f836;
	sub.f32 	%f838, %f34, %f837;
	abs.f32 	%f35, %f838;
	abs.f32 	%f36, %f1373;
	setp.lt.f32 	%p144, %f36, 0f00800000;
	mul.f32 	%f839, %f36, 0f4B800000;
	selp.f32 	%f840, %f839, %f36, %p144;
	selp.f32 	%f841, 0fC1C00000, 0f00000000, %p144;
	mov.b32 	%r200, %f840;
	add.s32 	%r201, %r200, -1060439283;
	and.b32  	%r202, %r201, -8388608;
	sub.s32 	%r203, %r200, %r202;
	mov.b32 	%f842, %r203;
	cvt.rn.f32.s32 	%f843, %r202;
	fma.rn.f32 	%f844, %f843, 0f34000000, %f841;
	add.f32 	%f845, %f842, 0fBF800000;
	add.f32 	%f846, %f842, 0f3F800000;
	rcp.approx.ftz.f32 	%f847, %f846;
	add.f32 	%f848, %f845, %f845;
	mul.f32 	%f849, %f848, %f847;
	mul.f32 	%f850, %f849, %f849;
	sub.f32 	%f851, %f845, %f849;
	add.f32 	%f852, %f851, %f851;
	neg.f32 	%f853, %f849;
	fma.rn.f32 	%f854, %f853, %f845, %f852;
	mul.rn.f32 	%f855, %f847, %f854;
	fma.rn.f32 	%f856, %f850, 0f3A2C32E4, 0f3B52E7DB;
	fma.rn.f32 	%f857, %f856, %f850, 0f3C93BB73;
	fma.rn.f32 	%f858, %f857, %f850, 0f3DF6384F;
	mul.rn.f32 	%f859, %f858, %f850;
	fma.rn.f32 	%f860, %f849, 0f3FB8AA3B, %f844;
	sub.f32 	%f861, %f844, %f860;
	fma.rn.f32 	%f862, %f849, 0f3FB8AA3B, %f861;
	fma.rn.f32 	%f863, %f855, 0f3FB8AA3B, %f862;
	fma.rn.f32 	%f864, %f849, 0f32A55E34, %f863;
	mul.f32 	%f865, %f859, 0f40400000;
	fma.rn.f32 	%f866, %f865, %f855, %f864;
	fma.rn.f32 	%f867, %f859, %f849, %f866;
	add.rn.f32 	%f868, %f860, %f867;
	neg.f32 	%f869, %f860;
	add.rn.f32 	%f870, %f868, %f869;
	neg.f32 	%f871, %f870;
	add.rn.f32 	%f872, %f867, %f871;
	mul.rn.f32 	%f873, %f868, %f34;
	neg.f32 	%f874, %f873;
	fma.rn.f32 	%f875, %f868, %f34, %f874;
	fma.rn.f32 	%f876, %f872, %f34, %f875;
	cvt.rni.f32.f32 	%f877, %f873;
	sub.f32 	%f878, %f873, %f877;
	add.f32 	%f879, %f878, %f876;
	fma.rn.f32 	%f880, %f879, 0f391FCB8E, 0f3AAF85ED;
	fma.rn.f32 	%f881, %f880, %f879, 0f3C1D9856;
	fma.rn.f32 	%f882, %f881, %f879, 0f3D6357BB;
	fma.rn.f32 	%f883, %f882, %f879, 0f3E75FDEC;
	fma.rn.f32 	%f884, %f883, %f879, 0f3F317218;
	fma.rn.f32 	%f885, %f884, %f879, 0f3F800000;
	cvt.rzi.s32.f32 	%r204, %f877;
	setp.gt.f32 	%p145, %f877, 0f00000000;
	selp.b32 	%r205, 0, -2097152000, %p145;
	add.s32 	%r206, %r205, 2130706432;
	mov.b32 	%f886, %r206;
	mul.f32 	%f887, %f885, %f886;
	shl.b32 	%r207, %r204, 23;
	sub.s32 	%r208, %r207, %r205;
	mov.b32 	%f888, %r208;
	mul.f32 	%f889, %f887, %f888;
	abs.f32 	%f890, %f873;
	setp.gt.f32 	%p146, %f890, 0f43180000;
	setp.lt.f32 	%p147, %f873, 0f00000000;
	selp.f32 	%f891, 0f00000000, 0f7F800000, %p147;
	selp.f32 	%f37, %f891, %f889, %p146;
	setp.eq.f32 	%p148, %f1373, 0f3F800000;
	setp.eq.f32 	%p149, %f34, 0f00000000;
	or.pred  	%p150, %p149, %p148;
	mov.f32 	%f1489, 0f3F800000;
	@%p150 bra 	$L__BB4_155;
	setp.num.f32 	%p151, %f36, %f36;
	abs.f32 	%f892, %f34;
	setp.num.f32 	%p152, %f892, %f892;
	and.pred  	%p153, %p151, %p152;
	@%p153 bra 	$L__BB4_150;
	add.rn.f32 	%f1489, %f1373, %f34;
	bra.uni 	$L__BB4_155;
$L__BB4_150:
	setp.neu.f32 	%p154, %f1373, 0f00000000;
	setp.neu.f32 	%p155, %f36, 0f7F800000;
	and.pred  	%p156, %p154, %p155;
	@%p156 bra 	$L__BB4_152;
	setp.neu.f32 	%p163, %f35, 0f3F800000;
	add.f32 	%f897, %f1373, %f1373;
	mov.b32 	%r209, %f897;
	setp.lt.f32 	%p164, %f34, 0f00000000;
	xor.b32  	%r210, %r209, 2139095040;
	selp.b32 	%r211, %r210, %r209, %p164;
	and.b32  	%r212, %r211, 2147483647;
	selp.b32 	%r213, %r212, %r211, %p163;
	mov.b32 	%f1489, %r213;
	bra.uni 	$L__BB4_155;
$L__BB4_152:
	setp.eq.f32 	%p157, %f1373, 0fBF800000;
	setp.eq.f32 	%p158, %f892, 0f7F800000;
	and.pred  	%p159, %p157, %p158;
	@%p159 bra 	$L__BB4_155;
	setp.geu.f32 	%p160, %f1373, 0f00000000;
	mov.f32 	%f1489, %f37;
	@%p160 bra 	$L__BB4_155;
	setp.neu.f32 	%p161, %f35, 0f3F800000;
	neg.f32 	%f894, %f37;
	selp.f32 	%f895, %f37, %f894, %p161;
	cvt.rmi.f32.f32 	%f896, %f34;
	setp.neu.f32 	%p162, %f34, %f896;
	selp.f32 	%f1489, 0f7FFFFFFF, %f895, %p162;
$L__BB4_155:
	cvt.f64.f32 	%fd413, %f1489;
	cvta.to.global.u64 	%rd121, %rd5;
	mul.wide.u32 	%rd122, %r1, 8;
	add.s64 	%rd123, %rd121, %rd122;
	st.global.f64 	[%rd123], %fd413;
$L__BB4_156:
	ret;

}
	// .globl	pdist_f64
.visible .entry pdist_f64(
	.param .u64 .ptr .align 1 pdist_f64_param_0,
	.param .u64 .ptr .align 1 pdist_f64_param_1,
	.param .u32 pdist_f64_param_2,
	.param .u32 pdist_f64_param_3,
	.param .u32 pdist_f64_param_4,
	.param .f32 pdist_f64_param_5
)
{
	.reg .pred 	%p<217>;
	.reg .b32 	%r<306>;
	.reg .b32 	%f<1496>;
	.reg .b64 	%rd<248>;
	.reg .b64 	%fd<414>;

	ld.param.u32 	%r164, [pdist_f64_param_2];
	ld.param.u32 	%r165, [pdist_f64_param_3];
	mov.u32 	%r167, %ctaid.x;
	mov.u32 	%r168, %ntid.x;
	mov.u32 	%r169, %tid.x;
	mad.lo.s32 	%r1, %r167, %r168, %r169;
	add.s32 	%r170, %r164, -1;
	mul.lo.s32 	%r171, %r170, %r164;
	shr.u32 	%r172, %r171, 1;
	setp.ge.u32 	%p1, %r1, %r172;
	@%p1 bra 	$L__BB5_158;
	ld.param.u32 	%r231, [pdist_f64_param_2];
	mad.lo.s32 	%r245, %r165, %r1, %r165;
	sub.s32 	%r174, 2, %r231;
	mul.lo.s32 	%r261, %r165, %r174;
	mov.b32 	%r259, 0;
	mov.u32 	%r246, %r245;
	mov.u32 	%r247, %r245;
	mov.u32 	%r248, %r245;
	mov.u32 	%r249, %r245;
	mov.u32 	%r250, %r245;
	mov.u32 	%r251, %r245;
	mov.u32 	%r252, %r245;
	mov.u32 	%r253, %r245;
	mov.u32 	%r254, %r245;
	mov.u32 	%r255, %r245;
	mov.u32 	%r256, %r245;
	mov.u32 	%r257, %r245;
	mov.u32 	%r258, %r245;
	mov.u32 	%r260, %r245;
	mov.u32 	%r262, %r259;
	mov.u32 	%r263, %r259;
$L__BB5_2:
	mov.u32 	%r22, %r263;
	mov.u32 	%r21, %r262;
	mov.u32 	%r19, %r260;
	mov.u32 	%r18, %r259;
	mov.u32 	%r17, %r258;
	mov.u32 	%r16, %r257;
	mov.u32 	%r15, %r256;
	mov.u32 	%r14, %r255;
	mov.u32 	%r13, %r254;
	mov.u32 	%r12, %r253;
	mov.u32 	%r11, %r252;
	mov.u32 	%r10, %r251;
	mov.u32 	%r9, %r250;
	mov.u32 	%r8, %r249;
	mov.u32 	%r7, %r248;
	mov.u32 	%r6, %r247;
	mov.u32 	%r5, %r246;
	mov.u32 	%r4, %r245;
	ld.param.u32 	%r232, [pdist_f64_param_2];
	not.b32 	%r175, %r21;
	add.s32 	%r176, %r232, %r175;
	add.s32 	%r263, %r176, %r22;
	setp.le.u32 	%p2, %r263, %r1;
	add.s32 	%r262, %r21, 1;
	add.s32 	%r25, %r261, %r165;
	add.s32 	%r260, %r19, %r261;
	add.s32 	%r259, %r18, %r165;
	add.s32 	%r258, %r17, %r261;
	add.s32 	%r257, %r16, %r261;
	add.s32 	%r256, %r15, %r261;
	add.s32 	%r255, %r14, %r261;
	add.s32 	%r254, %r13, %r261;
	add.s32 	%r253, %r12, %r261;
	add.s32 	%r252, %r11, %r261;
	add.s32 	%r251, %r10, %r261;
	add.s32 	%r250, %r9, %r261;
	add.s32 	%r249, %r8, %r261;
	add.s32 	%r248, %r7, %r261;
	add.s32 	%r247, %r6, %r261;
	add.s32 	%r246, %r5, %r261;
	add.s32 	%r245, %r4, %r261;
	mov.f32 	%f1495, 0f00000000;
	mov.u32 	%r261, %r25;
	@%p2 bra 	$L__BB5_2;
	ld.param.u32 	%r233, [pdist_f64_param_4];
	ld.param.u64 	%rd216, [pdist_f64_param_0];
	add.s32 	%r177, %r262, %r1;
	sub.s32 	%r178, %r177, %r22;
	mul.lo.s32 	%r179, %r21, %r165;
	cvta.to.global.u64 	%rd1, %rd216;
	mul.wide.u32 	%rd96, %r179, 8;
	add.s64 	%rd2, %rd1, %rd96;
	mul.lo.s32 	%r180, %r178, %r165;
	mul.wide.u32 	%rd97, %r180, 8;
	add.s64 	%rd3, %rd1, %rd97;
	setp.gt.s32 	%p3, %r233, 3;
	@%p3 bra 	$L__BB5_34;
	ld.param.u32 	%r240, [pdist_f64_param_4];
	setp.gt.s32 	%p10, %r240, 1;
	@%p10 bra 	$L__BB5_20;
	ld.param.u32 	%r243, [pdist_f64_param_4];
	setp.eq.s32 	%p13, %r243, 0;
	@%p13 bra 	$L__BB5_129;
	ld.param.u32 	%r244, [pdist_f64_param_4];
	setp.eq.s32 	%p14, %r244, 1;
	@%p14 bra 	$L__BB5_7;
	bra.uni 	$L__BB5_157;
$L__BB5_7:
	setp.eq.s32 	%p199, %r165, 0;
	@%p199 bra 	$L__BB5_157;
	add.s32 	%r228, %r165, -1;
	and.b32  	%r61, %r165, 15;
	setp.lt.u32 	%p200, %r228, 15;
	mov.f32 	%f1495, 0f00000000;
	mov.b32 	%r295, 0;
	@%p200 bra 	$L__BB5_11;
	and.b32  	%r295, %r165, -16;
	neg.s32 	%r269, %r295;
	add.s64 	%rd187, %rd1, 64;
	mul.wide.u32 	%rd188, %r18, 8;
	add.s64 	%rd223, %rd187, %rd188;
	mul.wide.u32 	%rd189, %r15, 8;
	add.s64 	%rd222, %rd187, %rd189;
	mov.f32 	%f1495, 0f00000000;
$L__BB5_10:
	.pragma "nounroll";
	ld.global.f64 	%fd297, [%rd223+-64];
	cvt.rn.f32.f64 	%f1126, %fd297;
	ld.global.f64 	%fd298, [%rd222+-64];
	cvt.rn.f32.f64 	%f1127, %fd298;
	sub.f32 	%f1128, %f1126, %f1127;
	fma.rn.f32 	%f1129, %f1128, %f1128, %f1495;
	ld.global.f64 	%fd299, [%rd223+-56];
	cvt.rn.f32.f64 	%f1130, %fd299;
	ld.global.f64 	%fd300, [%rd222+-56];
	cvt.rn.f32.f64 	%f1131, %fd300;
	sub.f32 	%f1132, %f1130, %f1131;
	fma.rn.f32 	%f1133, %f1132, %f1132, %f1129;
	ld.global.f64 	%fd301, [%rd223+-48];
	cvt.rn.f32.f64 	%f1134, %fd301;
	ld.global.f64 	%fd302, [%rd222+-48];
	cvt.rn.f32.f64 	%f1135, %fd302;
	sub.f32 	%f1136, %f1134, %f1135;
	fma.rn.f32 	%f1137, %f1136, %f1136, %f1133;
	ld.global.f64 	%fd303, [%rd223+-40];
	cvt.rn.f32.f64 	%f1138, %fd303;
	ld.global.f64 	%fd304, [%rd222+-40];
	cvt.rn.f32.f64 	%f1139, %fd304;
	sub.f32 	%f1140, %f1138, %f1139;
	fma.rn.f32 	%f1141, %f1140, %f1140, %f1137;
	ld.global.f64 	%fd305, [%rd223+-32];
	cvt.rn.f32.f64 	%f1142, %fd305;
	ld.global.f64 	%fd306, [%rd222+-32];
	cvt.rn.f32.f64 	%f1143, %fd306;
	sub.f32 	%f1144, %f1142, %f1143;
	fma.rn.f32 	%f1145, %f1144, %f1144, %f1141;
	ld.global.f64 	%fd307, [%rd223+-24];
	cvt.rn.f32.f64 	%f1146, %fd307;
	ld.global.f64 	%fd308, [%rd222+-24];
	cvt.rn.f32.f64 	%f1147, %fd308;
	sub.f32 	%f1148, %f1146, %f1147;
	fma.rn.f32 	%f1149, %f1148, %f1148, %f1145;
	ld.global.f64 	%fd309, [%rd223+-16];
	cvt.rn.f32.f64 	%f1150, %fd309;
	ld.global.f64 	%fd310, [%rd222+-16];
	cvt.rn.f32.f64 	%f1151, %fd310;
	sub.f32 	%f1152, %f1150, %f1151;
	fma.rn.f32 	%f1153, %f1152, %f1152, %f1149;
	ld.global.f64 	%fd311, [%rd223+-8];
	cvt.rn.f32.f64 	%f1154, %fd311;
	ld.global.f64 	%fd312, [%rd222+-8];
	cvt.rn.f32.f64 	%f1155, %fd312;
	sub.f32 	%f1156, %f1154, %f1155;
	fma.rn.f32 	%f1157, %f1156, %f1156, %f1153;
	ld.global.f64 	%fd313, [%rd223];
	cvt.rn.f32.f64 	%f1158, %fd313;
	ld.global.f64 	%fd314, [%rd222];
	cvt.rn.f32.f64 	%f1159, %fd314;
	sub.f32 	%f1160, %f1158, %f1159;
	fma.rn.f32 	%f1161, %f1160, %f1160, %f1157;
	ld.global.f64 	%fd315, [%rd223+8];
	cvt.rn.f32.f64 	%f1162, %fd315;
	ld.global.f64 	%fd316, [%rd222+8];
	cvt.rn.f32.f64 	%f1163, %fd316;
	sub.f32 	%f1164, %f1162, %f1163;
	fma.rn.f32 	%f1165, %f1164, %f1164, %f1161;
	ld.global.f64 	%fd317, [%rd223+16];
	cvt.rn.f32.f64 	%f1166, %fd317;
	ld.global.f64 	%fd318, [%rd222+16];
	cvt.rn.f32.f64 	%f1167, %fd318;
	sub.f32 	%f1168, %f1166, %f1167;
	fma.rn.f32 	%f1169, %f1168, %f1168, %f1165;
	ld.global.f64 	%fd319, [%rd223+24];
	cvt.rn.f32.f64 	%f1170, %fd319;
	ld.global.f64 	%fd320, [%rd222+24];
	cvt.rn.f32.f64 	%f1171, %fd320;
	sub.f32 	%f1172, %f1170, %f1171;
	fma.rn.f32 	%f1173, %f1172, %f1172, %f1169;
	ld.global.f64 	%fd321, [%rd223+32];
	cvt.rn.f32.f64 	%f1174, %fd321;
	ld.global.f64 	%fd322, [%rd222+32];
	cvt.rn.f32.f64 	%f1175, %fd322;
	sub.f32 	%f1176, %f1174, %f1175;
	fma.rn.f32 	%f1177, %f1176, %f1176, %f1173;
	ld.global.f64 	%fd323, [%rd223+40];
	cvt.rn.f32.f64 	%f1178, %fd323;
	ld.global.f64 	%fd324, [%rd222+40];
	cvt.rn.f32.f64 	%f1179, %fd324;
	sub.f32 	%f1180, %f1178, %f1179;
	fma.rn.f32 	%f1181, %f1180, %f1180, %f1177;
	ld.global.f64 	%fd325, [%rd223+48];
	cvt.rn.f32.f64 	%f1182, %fd325;
	ld.global.f64 	%fd326, [%rd222+48];
	cvt.rn.f32.f64 	%f1183, %fd326;
	sub.f32 	%f1184, %f1182, %f1183;
	fma.rn.f32 	%f1185, %f1184, %f1184, %f1181;
	ld.global.f64 	%fd327, [%rd223+56];
	cvt.rn.f32.f64 	%f1186, %fd327;
	ld.global.f64 	%fd328, [%rd222+56];
	cvt.rn.f32.f64 	%f1187, %fd328;
	sub.f32 	%f1188, %f1186, %f1187;
	fma.rn.f32 	%f1495, %f1188, %f1188, %f1185;
	add.s32 	%r269, %r269, 16;
	add.s64 	%rd223, %rd223, 128;
	add.s64 	%rd222, %rd222, 128;
	setp.eq.s32 	%p201, %r269, 0;
	@%p201 bra 	$L__BB5_11;
	bra.uni 	$L__BB5_10;
$L__BB5_11:
	setp.eq.s32 	%p202, %r61, 0;
	@%p202 bra 	$L__BB5_157;
	and.b32  	%r139, %r165, 7;
	setp.lt.u32 	%p203, %r61, 8;
	@%p203 bra 	$L__BB5_14;
	mul.wide.u32 	%rd190, %r295, 8;
	add.s64 	%rd191, %rd2, %rd190;
	ld.global.f64 	%fd329, [%rd191];
	cvt.rn.f32.f64 	%f1190, %fd329;
	add.s64 	%rd192, %rd3, %rd190;
	ld.global.f64 	%fd330, [%rd192];
	cvt.rn.f32.f64 	%f1191, %fd330;
	sub.f32 	%f1192, %f1190, %f1191;
	fma.rn.f32 	%f1193, %f1192, %f1192, %f1495;
	ld.global.f64 	%fd331, [%rd191+8];
	cvt.rn.f32.f64 	%f1194, %fd331;
	ld.global.f64 	%fd332, [%rd192+8];
	cvt.rn.f32.f64 	%f1195, %fd332;
	sub.f32 	%f1196, %f1194, %f1195;
	fma.rn.f32 	%f1197, %f1196, %f1196, %f1193;
	ld.global.f64 	%fd333, [%rd191+16];
	cvt.rn.f32.f64 	%f1198, %fd333;
	ld.global.f64 	%fd334, [%rd192+16];
	cvt.rn.f32.f64 	%f1199, %fd334;
	sub.f32 	%f1200, %f1198, %f1199;
	fma.rn.f32 	%f1201, %f1200, %f1200, %f1197;
	ld.global.f64 	%fd335, [%rd191+24];
	cvt.rn.f32.f64 	%f1202, %fd335;
	ld.global.f64 	%fd336, [%rd192+24];
	cvt.rn.f32.f64 	%f1203, %fd336;
	sub.f32 	%f1204, %f1202, %f1203;
	fma.rn.f32 	%f1205, %f1204, %f1204, %f1201;
	ld.global.f64 	%fd337, [%rd191+32];
	cvt.rn.f32.f64 	%f1206, %fd337;
	ld.global.f64 	%fd338, [%rd192+32];
	cvt.rn.f32.f64 	%f1207, %fd338;
	sub.f32 	%f1208, %f1206, %f1207;
	fma.rn.f32 	%f1209, %f1208, %f1208, %f1205;
	ld.global.f64 	%fd339, [%rd191+40];
	cvt.rn.f32.f64 	%f1210, %fd339;
	ld.global.f64 	%fd340, [%rd192+40];
	cvt.rn.f32.f64 	%f1211, %fd340;
	sub.f32 	%f1212, %f1210, %f1211;
	fma.rn.f32 	%f1213, %f1212, %f1212, %f1209;
	ld.global.f64 	%fd341, [%rd191+48];
	cvt.rn.f32.f64 	%f1214, %fd341;
	ld.global.f64 	%fd342, [%rd192+48];
	cvt.rn.f32.f64 	%f1215, %fd342;
	sub.f32 	%f1216, %f1214, %f1215;
	fma.rn.f32 	%f1217, %f1216, %f1216, %f1213;
	ld.global.f64 	%fd343, [%rd191+56];
	cvt.rn.f32.f64 	%f1218, %fd343;
	ld.global.f64 	%fd344, [%rd192+56];
	cvt.rn.f32.f64 	%f1219, %fd344;
	sub.f32 	%f1220, %f1218, %f1219;
	fma.rn.f32 	%f1495, %f1220, %f1220, %f1217;
	add.s32 	%r295, %r295, 8;
$L__BB5_14:
	setp.eq.s32 	%p204, %r139, 0;
	@%p204 bra 	$L__BB5_157;
	and.b32  	%r142, %r165, 3;
	setp.lt.u32 	%p205, %r139, 4;
	@%p205 bra 	$L__BB5_17;
	mul.wide.u32 	%rd193, %r295, 8;
	add.s64 	%rd194, %rd2, %rd193;
	ld.global.f64 	%fd345, [%rd194];
	cvt.rn.f32.f64 	%f1222, %fd345;
	add.s64 	%rd195, %rd3, %rd193;
	ld.global.f64 	%fd346, [%rd195];
	cvt.rn.f32.f64 	%f1223, %fd346;
	sub.f32 	%f1224, %f1222, %f1223;
	fma.rn.f32 	%f1225, %f1224, %f1224, %f1495;
	ld.global.f64 	%fd347, [%rd194+8];
	cvt.rn.f32.f64 	%f1226, %fd347;
	ld.global.f64 	%fd348, [%rd195+8];
	cvt.rn.f32.f64 	%f1227, %fd348;
	sub.f32 	%f1228, %f1226, %f1227;
	fma.rn.f32 	%f1229, %f1228, %f1228, %f1225;
	ld.global.f64 	%fd349, [%rd194+16];
	cvt.rn.f32.f64 	%f1230, %fd349;
	ld.global.f64 	%fd350, [%rd195+16];
	cvt.rn.f32.f64 	%f1231, %fd350;
	sub.f32 	%f1232, %f1230, %f1231;
	fma.rn.f32 	%f1233, %f1232, %f1232, %f1229;
	ld.global.f64 	%fd351, [%rd194+24];
	cvt.rn.f32.f64 	%f1234, %fd351;
	ld.global.f64 	%fd352, [%rd195+24];
	cvt.rn.f32.f64 	%f1235, %fd352;
	sub.f32 	%f1236, %f1234, %f1235;
	fma.rn.f32 	%f1495, %f1236, %f1236, %f1233;
	add.s32 	%r295, %r295, 4;
$L__BB5_17:
	setp.eq.s32 	%p206, %r142, 0;
	@%p206 bra 	$L__BB5_157;
	mul.wide.u32 	%rd196, %r295, 8;
	add.s64 	%rd197, %rd1, %rd196;
	mul.wide.u32 	%rd198, %r16, 8;
	add.s64 	%rd245, %rd197, %rd198;
	mul.wide.u32 	%rd199, %r18, 8;
	add.s64 	%rd244, %rd197, %rd199;
	neg.s32 	%r298, %r142;
$L__BB5_19:
	.pragma "nounroll";
	ld.global.f64 	%fd353, [%rd244];
	cvt.rn.f32.f64 	%f1237, %fd353;
	ld.global.f64 	%fd354, [%rd245];
	cvt.rn.f32.f64 	%f1238, %fd354;
	sub.f32 	%f1239, %f1237, %f1238;
	fma.rn.f32 	%f1495, %f1239, %f1239, %f1495;
	add.s64 	%rd245, %rd245, 8;
	add.s64 	%rd244, %rd244, 8;
	add.s32 	%r298, %r298, 1;
	setp.eq.s32 	%p207, %r298, 0;
	@%p207 bra 	$L__BB5_157;
	bra.uni 	$L__BB5_19;
$L__BB5_20:
	ld.param.u32 	%r241, [pdist_f64_param_4];
	setp.eq.s32 	%p11, %r241, 2;
	@%p11 bra 	$L__BB5_116;
	ld.param.u32 	%r242, [pdist_f64_param_4];
	setp.eq.s32 	%p12, %r242, 3;
	@%p12 bra 	$L__BB5_22;
	bra.uni 	$L__BB5_157;
$L__BB5_22:
	setp.eq.s32 	%p166, %r165, 0;
	@%p166 bra 	$L__BB5_157;
	add.s32 	%r223, %r165, -1;
	and.b32  	%r55, %r165, 7;
	setp.lt.u32 	%p167, %r223, 7;
	mov.f32 	%f1495, 0f00000000;
	mov.b32 	%r303, 0;
	@%p167 bra 	$L__BB5_26;
	and.b32  	%r303, %r165, -8;
	neg.s32 	%r271, %r303;
	add.s64 	%rd162, %rd1, 32;
	mul.wide.u32 	%rd163, %r18, 8;
	add.s64 	%rd227, %rd162, %rd163;
	mul.wide.u32 	%rd164, %r12, 8;
	add.s64 	%rd226, %rd162, %rd164;
	mov.f32 	%f1495, 0f00000000;
$L__BB5_25:
	.pragma "nounroll";
	ld.global.f64 	%fd209, [%rd227+-32];
	cvt.rn.f32.f64 	%f902, %fd209;
	ld.global.f64 	%fd210, [%rd226+-32];
	cvt.rn.f32.f64 	%f903, %fd210;
	sub.f32 	%f904, %f902, %f903;
	abs.f32 	%f905, %f904;
	setp.gt.f32 	%p168, %f905, %f1495;
	selp.f32 	%f906, %f905, %f1495, %p168;
	ld.global.f64 	%fd211, [%rd227+-24];
	cvt.rn.f32.f64 	%f907, %fd211;
	ld.global.f64 	%fd212, [%rd226+-24];
	cvt.rn.f32.f64 	%f908, %fd212;
	sub.f32 	%f909, %f907, %f908;
	abs.f32 	%f910, %f909;
	setp.gt.f32 	%p169, %f910, %f906;
	selp.f32 	%f911, %f910, %f906, %p169;
	ld.global.f64 	%fd213, [%rd227+-16];
	cvt.rn.f32.f64 	%f912, %fd213;
	ld.global.f64 	%fd214, [%rd226+-16];
	cvt.rn.f32.f64 	%f913, %fd214;
	sub.f32 	%f914, %f912, %f913;
	abs.f32 	%f915, %f914;
	setp.gt.f32 	%p170, %f915, %f911;
	selp.f32 	%f916, %f915, %f911, %p170;
	ld.global.f64 	%fd215, [%rd227+-8];
	cvt.rn.f32.f64 	%f917, %fd215;
	ld.global.f64 	%fd216, [%rd226+-8];
	cvt.rn.f32.f64 	%f918, %fd216;
	sub.f32 	%f919, %f917, %f918;
	abs.f32 	%f920, %f919;
	setp.gt.f32 	%p171, %f920, %f916;
	selp.f32 	%f921, %f920, %f916, %p171;
	ld.global.f64 	%fd217, [%rd227];
	cvt.rn.f32.f64 	%f922, %fd217;
	ld.global.f64 	%fd218, [%rd226];
	cvt.rn.f32.f64 	%f923, %fd218;
	sub.f32 	%f924, %f922, %f923;
	abs.f32 	%f925, %f924;
	setp.gt.f32 	%p172, %f925, %f921;
	selp.f32 	%f926, %f925, %f921, %p172;
	ld.global.f64 	%fd219, [%rd227+8];
	cvt.rn.f32.f64 	%f927, %fd219;
	ld.global.f64 	%fd220, [%rd226+8];
	cvt.rn.f32.f64 	%f928, %fd220;
	sub.f32 	%f929, %f927, %f928;
	abs.f32 	%f930, %f929;
	setp.gt.f32 	%p173, %f930, %f926;
	selp.f32 	%f931, %f930, %f926, %p173;
	ld.global.f64 	%fd221, [%rd227+16];
	cvt.rn.f32.f64 	%f932, %fd221;
	ld.global.f64 	%fd222, [%rd226+16];
	cvt.rn.f32.f64 	%f933, %fd222;
	sub.f32 	%f934, %f932, %f933;
	abs.f32 	%f935, %f934;
	setp.gt.f32 	%p174, %f935, %f931;
	selp.f32 	%f936, %f935, %f931, %p174;
	ld.global.f64 	%fd223, [%rd227+24];
	cvt.rn.f32.f64 	%f937, %fd223;
	ld.global.f64 	%fd224, [%rd226+24];
	cvt.rn.f32.f64 	%f938, %fd224;
	sub.f32 	%f939, %f937, %f938;
	abs.f32 	%f940, %f939;
	setp.gt.f32 	%p175, %f940, %f936;
	selp.f32 	%f1495, %f940, %f936, %p175;
	add.s32 	%r271, %r271, 8;
	add.s64 	%rd227, %rd227, 64;
	add.s64 	%rd226, %rd226, 64;
	setp.eq.s32 	%p176, %r271, 0;
	@%p176 bra 	$L__BB5_26;
	bra.uni 	$L__BB5_25;
$L__BB5_26:
	setp.eq.s32 	%p177, %r55, 0;
	@%p177 bra 	$L__BB5_157;
	and.b32  	%r159, %r165, 3;
	setp.lt.u32 	%p178, %r55, 4;
	@%p178 bra 	$L__BB5_29;
	mul.wide.u32 	%rd165, %r303, 8;
	add.s64 	%rd166, %rd2, %rd165;
	ld.global.f64 	%fd225, [%rd166];
	cvt.rn.f32.f64 	%f942, %fd225;
	add.s64 	%rd167, %rd3, %rd165;
	ld.global.f64 	%fd226, [%rd167];
	cvt.rn.f32.f64 	%f943, %fd226;
	sub.f32 	%f944, %f942, %f943;
	abs.f32 	%f945, %f944;
	setp.gt.f32 	%p179, %f945, %f1495;
	selp.f32 	%f946, %f945, %f1495, %p179;
	ld.global.f64 	%fd227, [%rd166+8];
	cvt.rn.f32.f64 	%f947, %fd227;
	ld.global.f64 	%fd228, [%rd167+8];
	cvt.rn.f32.f64 	%f948, %fd228;
	sub.f32 	%f949, %f947, %f948;
	abs.f32 	%f950, %f949;
	setp.gt.f32 	%p180, %f950, %f946;
	selp.f32 	%f951, %f950, %f946, %p180;
	ld.global.f64 	%fd229, [%rd166+16];
	cvt.rn.f32.f64 	%f952, %fd229;
	ld.global.f64 	%fd230, [%rd167+16];
	cvt.rn.f32.f64 	%f953, %fd230;
	sub.f32 	%f954, %f952, %f953;
	abs.f32 	%f955, %f954;
	setp.gt.f32 	%p181, %f955, %f951;
	selp.f32 	%f956, %f955, %f951, %p181;
	ld.global.f64 	%fd231, [%rd166+24];
	cvt.rn.f32.f64 	%f957, %fd231;
	ld.global.f64 	%fd232, [%rd167+24];
	cvt.rn.f32.f64 	%f958, %fd232;
	sub.f32 	%f959, %f957, %f958;
	abs.f32 	%f960, %f959;
	setp.gt.f32 	%p182, %f960, %f956;
	selp.f32 	%f1495, %f960, %f956, %p182;
	add.s32 	%r303, %r303, 4;
$L__BB5_29:
	setp.eq.s32 	%p183, %r159, 0;
	@%p183 bra 	$L__BB5_157;
	setp.eq.s32 	%p184, %r159, 1;
	@%p184 bra 	$L__BB5_32;
	mul.wide.u32 	%rd168, %r303, 8;
	add.s64 	%rd169, %rd2, %rd168;
	ld.global.f64 	%fd233, [%rd169];
	cvt.rn.f32.f64 	%f962, %fd233;
	add.s64 	%rd170, %rd3, %rd168;
	ld.global.f64 	%fd234, [%rd170];
	cvt.rn.f32.f64 	%f963, %fd234;
	sub.f32 	%f964, %f962, %f963;
	abs.f32 	%f965, %f964;
	setp.gt.f32 	%p185, %f965, %f1495;
	selp.f32 	%f966, %f965, %f1495, %p185;
	ld.global.f64 	%fd235, [%rd169+8];
	cvt.rn.f32.f64 	%f967, %fd235;
	ld.global.f64 	%fd236, [%rd170+8];
	cvt.rn.f32.f64 	%f968, %fd236;
	sub.f32 	%f969, %f967, %f968;
	abs.f32 	%f970, %f969;
	setp.gt.f32 	%p186, %f970, %f966;
	selp.f32 	%f1495, %f970, %f966, %p186;
	add.s32 	%r303, %r303, 2;
$L__BB5_32:
	and.b32  	%r224, %r165, 1;
	setp.eq.b32 	%p187, %r224, 1;
	not.pred 	%p188, %p187;
	@%p188 bra 	$L__BB5_157;
	mul.wide.u32 	%rd171, %r303, 8;
	add.s64 	%rd172, %rd2, %rd171;
	ld.global.f64 	%fd237, [%rd172];
	cvt.rn.f32.f64 	%f971, %fd237;
	add.s64 	%rd173, %rd3, %rd171;
	ld.global.f64 	%fd238, [%rd173];
	cvt.rn.f32.f64 	%f972, %fd238;
	sub.f32 	%f973, %f971, %f972;
	abs.f32 	%f974, %f973;
	setp.gt.f32 	%p189, %f974, %f1495;
	selp.f32 	%f1495, %f974, %f1495, %p189;
	bra.uni 	$L__BB5_157;
$L__BB5_34:
	ld.param.u32 	%r234, [pdist_f64_param_4];
	setp.gt.s32 	%p4, %r234, 5;
	@%p4 bra 	$L__BB5_52;
	ld.param.u32 	%r238, [pdist_f64_param_4];
	setp.eq.s32 	%p8, %r238, 4;
	@%p8 bra 	$L__BB5_111;
	ld.param.u32 	%r239, [pdist_f64_param_4];
	setp.eq.s32 	%p9, %r239, 5;
	@%p9 bra 	$L__BB5_37;
	bra.uni 	$L__BB5_157;
$L__BB5_37:
	setp.eq.s32 	%p112, %r165, 0;
	mov.f32 	%f1401, 0f00000000;
	mov.f32 	%f1405, %f1401;
	@%p112 bra 	$L__BB5_50;
	add.s32 	%r192, %r165, -1;
	and.b32  	%r51, %r165, 7;
	setp.lt.u32 	%p113, %r192, 7;
	mov.f32 	%f1403, 0f00000000;
	mov.b32 	%r274, 0;
	mov.f32 	%f1402, %f1403;
	mov.f32 	%f1401, %f1403;
	@%p113 bra 	$L__BB5_41;
	and.b32  	%r274, %r165, -8;
	neg.s32 	%r273, %r274;
	add.s64 	%rd148, %rd1, 32;
	mul.wide.u32 	%rd149, %r18, 8;
	add.s64 	%rd231, %rd148, %rd149;
	mul.wide.u32 	%rd150, %r10, 8;
	add.s64 	%rd230, %rd148, %rd150;
	mov.f32 	%f1403, 0f00000000;
$L__BB5_40:
	.pragma "nounroll";
	ld.global.f64 	%fd177, [%rd231+-32];
	cvt.rn.f32.f64 	%f699, %fd177;
	ld.global.f64 	%fd178, [%rd230+-32];
	cvt.rn.f32.f64 	%f700, %fd178;
	fma.rn.f32 	%f701, %f699, %f700, %f1401;
	fma.rn.f32 	%f702, %f699, %f699, %f1402;
	fma.rn.f32 	%f703, %f700, %f700, %f1403;
	ld.global.f64 	%fd179, [%rd231+-24];
	cvt.rn.f32.f64 	%f704, %fd179;
	ld.global.f64 	%fd180, [%rd230+-24];
	cvt.rn.f32.f64 	%f705, %fd180;
	fma.rn.f32 	%f706, %f704, %f705, %f701;
	fma.rn.f32 	%f707, %f704, %f704, %f702;
	fma.rn.f32 	%f708, %f705, %f705, %f703;
	ld.global.f64 	%fd181, [%rd231+-16];
	cvt.rn.f32.f64 	%f709, %fd181;
	ld.global.f64 	%fd182, [%rd230+-16];
	cvt.rn.f32.f64 	%f710, %fd182;
	fma.rn.f32 	%f711, %f709, %f710, %f706;
	fma.rn.f32 	%f712, %f709, %f709, %f707;
	fma.rn.f32 	%f713, %f710, %f710, %f708;
	ld.global.f64 	%fd183, [%rd231+-8];
	cvt.rn.f32.f64 	%f714, %fd183;
	ld.global.f64 	%fd184, [%rd230+-8];
	cvt.rn.f32.f64 	%f715, %fd184;
	fma.rn.f32 	%f716, %f714, %f715, %f711;
	fma.rn.f32 	%f717, %f714, %f714, %f712;
	fma.rn.f32 	%f718, %f715, %f715, %f713;
	ld.global.f64 	%fd185, [%rd231];
	cvt.rn.f32.f64 	%f719, %fd185;
	ld.global.f64 	%fd186, [%rd230];
	cvt.rn.f32.f64 	%f720, %fd186;
	fma.rn.f32 	%f721, %f719, %f720, %f716;
	fma.rn.f32 	%f722, %f719, %f719, %f717;
	fma.rn.f32 	%f723, %f720, %f720, %f718;
	ld.global.f64 	%fd187, [%rd231+8];
	cvt.rn.f32.f64 	%f724, %fd187;
	ld.global.f64 	%fd188, [%rd230+8];
	cvt.rn.f32.f64 	%f725, %fd188;
	fma.rn.f32 	%f726, %f724, %f725, %f721;
	fma.rn.f32 	%f727, %f724, %f724, %f722;
	fma.rn.f32 	%f728, %f725, %f725, %f723;
	ld.global.f64 	%fd189, [%rd231+16];
	cvt.rn.f32.f64 	%f729, %fd189;
	ld.global.f64 	%fd190, [%rd230+16];
	cvt.rn.f32.f64 	%f730, %fd190;
	fma.rn.f32 	%f731, %f729, %f730, %f726;
	fma.rn.f32 	%f732, %f729, %f729, %f727;
	fma.rn.f32 	%f733, %f730, %f730, %f728;
	ld.global.f64 	%fd191, [%rd231+24];
	cvt.rn.f32.f64 	%f734, %fd191;
	ld.global.f64 	%fd192, [%rd230+24];
	cvt.rn.f32.f64 	%f735, %fd192;
	fma.rn.f32 	%f1401, %f734, %f735, %f731;
	fma.rn.f32 	%f1402, %f734, %f734, %f732;
	fma.rn.f32 	%f1403, %f735, %f735, %f733;
	add.s32 	%r273, %r273, 8;
	add.s64 	%rd231, %rd231, 64;
	add.s64 	%rd230, %rd230, 64;
	setp.ne.s32 	%p114, %r273, 0;
	@%p114 bra 	$L__BB5_40;
$L__BB5_41:
	setp.eq.s32 	%p115, %r51, 0;
	@%p115 bra 	$L__BB5_49;
	and.b32  	%r90, %r165, 3;
	setp.lt.u32 	%p116, %r51, 4;
	@%p116 bra 	$L__BB5_44;
	mul.wide.u32 	%rd151, %r274, 8;
	add.s64 	%rd152, %rd2, %rd151;
	ld.global.f64 	%fd193, [%rd152];
	cvt.rn.f32.f64 	%f737, %fd193;
	add.s64 	%rd153, %rd3, %rd151;
	ld.global.f64 	%fd194, [%rd153];
	cvt.rn.f32.f64 	%f738, %fd194;
	fma.rn.f32 	%f739, %f737, %f738, %f1401;
	fma.rn.f32 	%f740, %f737, %f737, %f1402;
	fma.rn.f32 	%f741, %f738, %f738, %f1403;
	ld.global.f64 	%fd195, [%rd152+8];
	cvt.rn.f32.f64 	%f742, %fd195;
	ld.global.f64 	%fd196, [%rd153+8];
	cvt.rn.f32.f64 	%f743, %fd196;
	fma.rn.f32 	%f744, %f742, %f743, %f739;
	fma.rn.f32 	%f745, %f742, %f742, %f740;
	fma.rn.f32 	%f746, %f743, %f743, %f741;
	ld.global.f64 	%fd197, [%rd152+16];
	cvt.rn.f32.f64 	%f747, %fd197;
	ld.global.f64 	%fd198, [%rd153+16];
	cvt.rn.f32.f64 	%f748, %fd198;
	fma.rn.f32 	%f749, %f747, %f748, %f744;
	fma.rn.f32 	%f750, %f747, %f747, %f745;
	fma.rn.f32 	%f751, %f748, %f748, %f746;
	ld.global.f64 	%fd199, [%rd152+24];
	cvt.rn.f32.f64 	%f752, %fd199;
	ld.global.f64 	%fd200, [%rd153+24];
	cvt.rn.f32.f64 	%f753, %fd200;
	fma.rn.f32 	%f1401, %f752, %f753, %f749;
	fma.rn.f32 	%f1402, %f752, %f752, %f750;
	fma.rn.f32 	%f1403, %f753, %f753, %f751;
	add.s32 	%r274, %r274, 4;
$L__BB5_44:
	setp.eq.s32 	%p117, %r90, 0;
	@%p117 bra 	$L__BB5_49;
	setp.eq.s32 	%p118, %r90, 1;
	@%p118 bra 	$L__BB5_47;
	mul.wide.u32 	%rd154, %r274, 8;
	add.s64 	%rd155, %rd2, %rd154;
	ld.global.f64 	%fd201, [%rd155];
	cvt.rn.f32.f64 	%f755, %fd201;
	add.s64 	%rd156, %rd3, %rd154;
	ld.global.f64 	%fd202, [%rd156];
	cvt.rn.f32.f64 	%f756, %fd202;
	fma.rn.f32 	%f757, %f755, %f756, %f1401;
	fma.rn.f32 	%f758, %f755, %f755, %f1402;
	fma.rn.f32 	%f759, %f756, %f756, %f1403;
	ld.global.f64 	%fd203, [%rd155+8];
	cvt.rn.f32.f64 	%f760, %fd203;
	ld.global.f64 	%fd204, [%rd156+8];
	cvt.rn.f32.f64 	%f761, %fd204;
	fma.rn.f32 	%f1401, %f760, %f761, %f757;
	fma.rn.f32 	%f1402, %f760, %f760, %f758;
	fma.rn.f32 	%f1403, %f761, %f761, %f759;
	add.s32 	%r274, %r274, 2;
$L__BB5_47:
	and.b32  	%r193, %r165, 1;
	setp.eq.b32 	%p119, %r193, 1;
	not.pred 	%p120, %p119;
	@%p120 bra 	$L__BB5_49;
	mul.wide.u32 	%rd157, %r274, 8;
	add.s64 	%rd158, %rd2, %rd157;
	ld.global.f64 	%fd205, [%rd158];
	cvt.rn.f32.f64 	%f762, %fd205;
	add.s64 	%rd159, %rd3, %rd157;
	ld.global.f64 	%fd206, [%rd159];
	cvt.rn.f32.f64 	%f763, %fd206;
	fma.rn.f32 	%f1401, %f762, %f763, %f1401;
	fma.rn.f32 	%f1402, %f762, %f762, %f1402;
	fma.rn.f32 	%f1403, %f763, %f763, %f1403;
$L__BB5_49:
	mul.f32 	%f1405, %f1402, %f1403;
$L__BB5_50:
	sqrt.rn.f32 	%f81, %f1405;
	setp.eq.f32 	%p121, %f81, 0f00000000;
	@%p121 bra 	$L__BB5_157;
	div.rn.f32 	%f765, %f1401, %f81;
	mov.f32 	%f766, 0f3F800000;
	sub.f32 	%f1495, %f766, %f765;
	bra.uni 	$L__BB5_157;
$L__BB5_52:
	ld.param.u32 	%r235, [pdist_f64_param_4];
	setp.eq.s32 	%p5, %r235, 6;
	@%p5 bra 	$L__BB5_83;
	ld.param.u32 	%r236, [pdist_f64_param_4];
	setp.eq.s32 	%p6, %r236, 7;
	@%p6 bra 	$L__BB5_69;
	ld.param.u32 	%r237, [pdist_f64_param_4];
	setp.ne.s32 	%p7, %r237, 8;
	@%p7 bra 	$L__BB5_157;
	setp.eq.s32 	%p15, %r165, 0;
	mov.f32 	%f1473, 0f00000000;
	mov.f32 	%f1474, %f1473;
	@%p15 bra 	$L__BB5_67;
	add.s32 	%r182, %r165, -1;
	and.b32  	%r42, %r165, 7;
	setp.lt.u32 	%p16, %r182, 7;
	mov.f32 	%f1474, 0f00000000;
	mov.b32 	%r292, 0;
	mov.f32 	%f1473, %f1474;
	@%p16 bra 	$L__BB5_59;
	and.b32  	%r292, %r165, -8;
	neg.s32 	%r291, %r292;
	add.s64 	%rd98, %rd1, 32;
	mul.wide.u32 	%rd99, %r18, 8;
	add.s64 	%rd243, %rd98, %rd99;
	mul.wide.u32 	%rd100, %r4, 8;
	add.s64 	%rd242, %rd98, %rd100;
	mov.f32 	%f1474, 0f00000000;
$L__BB5_58:
	.pragma "nounroll";
	ld.global.f64 	%fd1, [%rd243+-32];
	cvt.rn.f32.f64 	%f227, %fd1;
	ld.global.f64 	%fd2, [%rd242+-32];
	cvt.rn.f32.f64 	%f228, %fd2;
	setp.neu.f32 	%p17, %f227, 0f00000000;
	setp.neu.f32 	%p18, %f228, 0f00000000;
	add.f32 	%f230, %f1473, 0f3F800000;
	selp.f32 	%f231, %f230, %f1473, %p18;
	selp.f32 	%f232, %f231, %f1473, %p17;
	add.f32 	%f233, %f1474, 0f3F800000;
	selp.f32 	%f234, %f233, %f1474, %p18;
	selp.f32 	%f235, %f233, %f234, %p17;
	ld.global.f64 	%fd3, [%rd243+-24];
	cvt.rn.f32.f64 	%f236, %fd3;
	ld.global.f64 	%fd4, [%rd242+-24];
	cvt.rn.f32.f64 	%f237, %fd4;
	setp.neu.f32 	%p19, %f236, 0f00000000;
	setp.neu.f32 	%p20, %f237, 0f00000000;
	add.f32 	%f239, %f232, 0f3F800000;
	selp.f32 	%f240, %f239, %f232, %p20;
	selp.f32 	%f241, %f240, %f232, %p19;
	add.f32 	%f242, %f235, 0f3F800000;
	selp.f32 	%f243, %f242, %f235, %p20;
	selp.f32 	%f244, %f242, %f243, %p19;
	ld.global.f64 	%fd5, [%rd243+-16];
	cvt.rn.f32.f64 	%f245, %fd5;
	ld.global.f64 	%fd6, [%rd242+-16];
	cvt.rn.f32.f64 	%f246, %fd6;
	setp.neu.f32 	%p21, %f245, 0f00000000;
	setp.neu.f32 	%p22, %f246, 0f00000000;
	add.f32 	%f248, %f241, 0f3F800000;
	selp.f32 	%f249, %f248, %f241, %p22;
	selp.f32 	%f250, %f249, %f241, %p21;
	add.f32 	%f251, %f244, 0f3F800000;
	selp.f32 	%f252, %f251, %f244, %p22;
	selp.f32 	%f253, %f251, %f252, %p21;
	ld.global.f64 	%fd7, [%rd243+-8];
	cvt.rn.f32.f64 	%f254, %fd7;
	ld.global.f64 	%fd8, [%rd242+-8];
	cvt.rn.f32.f64 	%f255, %fd8;
	setp.neu.f32 	%p23, %f254, 0f00000000;
	setp.neu.f32 	%p24, %f255, 0f00000000;
	add.f32 	%f257, %f250, 0f3F800000;
	selp.f32 	%f258, %f257, %f250, %p24;
	selp.f32 	%f259, %f258, %f250, %p23;
	add.f32 	%f260, %f253, 0f3F800000;
	selp.f32 	%f261, %f260, %f253, %p24;
	selp.f32 	%f262, %f260, %f261, %p23;
	ld.global.f64 	%fd9, [%rd243];
	cvt.rn.f32.f64 	%f263, %fd9;
	ld.global.f64 	%fd10, [%rd242];
	cvt.rn.f32.f64 	%f264, %fd10;
	setp.neu.f32 	%p25, %f263, 0f00000000;
	setp.neu.f32 	%p26, %f264, 0f00000000;
	add.f32 	%f266, %f259, 0f3F800000;
	selp.f32 	%f267, %f266, %f259, %p26;
	selp.f32 	%f268, %f267, %f259, %p25;
	add.f32 	%f269, %f262, 0f3F800000;
	selp.f32 	%f270, %f269, %f262, %p26;
	selp.f32 	%f271, %f269, %f270, %p25;
	ld.global.f64 	%fd11, [%rd243+8];
	cvt.rn.f32.f64 	%f272, %fd11;
	ld.global.f64 	%fd12, [%rd242+8];
	cvt.rn.f32.f64 	%f273, %fd12;
	setp.neu.f32 	%p27, %f272, 0f00000000;
	setp.neu.f32 	%p28, %f273, 0f00000000;
	add.f32 	%f275, %f268, 0f3F800000;
	selp.f32 	%f276, %f275, %f268, %p28;
	selp.f32 	%f277, %f276, %f268, %p27;
	add.f32 	%f278, %f271, 0f3F800000;
	selp.f32 	%f279, %f278, %f271, %p28;
	selp.f32 	%f280, %f278, %f279, %p27;
	ld.global.f64 	%fd13, [%rd243+16];
	cvt.rn.f32.f64 	%f281, %fd13;
	ld.global.f64 	%fd14, [%rd242+16];
	cvt.rn.f32.f64 	%f282, %fd14;
	setp.neu.f32 	%p29, %f281, 0f00000000;
	setp.neu.f32 	%p30, %f282, 0f00000000;
	add.f32 	%f284, %f277, 0f3F800000;
	selp.f32 	%f285, %f284, %f277, %p30;
	selp.f32 	%f286, %f285, %f277, %p29;
	add.f32 	%f287, %f280, 0f3F800000;
	selp.f32 	%f288, %f287, %f280, %p30;
	selp.f32 	%f289, %f287, %f288, %p29;
	ld.global.f64 	%fd15, [%rd243+24];
	cvt.rn.f32.f64 	%f290, %fd15;
	ld.global.f64 	%fd16, [%rd242+24];
	cvt.rn.f32.f64 	%f291, %fd16;
	setp.neu.f32 	%p31, %f290, 0f00000000;
	setp.neu.f32 	%p32, %f291, 0f00000000;
	add.f32 	%f293, %f286, 0f3F800000;
	selp.f32 	%f294, %f293, %f286, %p32;
	selp.f32 	%f1473, %f294, %f286, %p31;
	add.f32 	%f295, %f289, 0f3F800000;
	selp.f32 	%f296, %f295, %f289, %p32;
	selp.f32 	%f1474, %f295, %f296, %p31;
	add.s32 	%r291, %r291, 8;
	add.s64 	%rd243, %rd243, 64;
	add.s64 	%rd242, %rd242, 64;
	setp.ne.s32 	%p33, %r291, 0;
	@%p33 bra 	$L__BB5_58;
$L__BB5_59:
	setp.eq.s32 	%p34, %r42, 0;
	@%p34 bra 	$L__BB5_67;
	and.b32  	%r133, %r165, 3;
	setp.lt.u32 	%p35, %r42, 4;
	@%p35 bra 	$L__BB5_62;
	mul.wide.u32 	%rd101, %r292, 8;
	add.s64 	%rd102, %rd2, %rd101;
	ld.global.f64 	%fd17, [%rd102];
	cvt.rn.f32.f64 	%f298, %fd17;
	add.s64 	%rd103, %rd3, %rd101;
	ld.global.f64 	%fd18, [%rd103];
	cvt.rn.f32.f64 	%f299, %fd18;
	setp.neu.f32 	%p36, %f298, 0f00000000;
	setp.neu.f32 	%p37, %f299, 0f00000000;
	add.f32 	%f301, %f1473, 0f3F800000;
	selp.f32 	%f302, %f301, %f1473, %p37;
	selp.f32 	%f303, %f302, %f1473, %p36;
	add.f32 	%f304, %f1474, 0f3F800000;
	selp.f32 	%f305, %f304, %f1474, %p37;
	selp.f32 	%f306, %f304, %f305, %p36;
	ld.global.f64 	%fd19, [%rd102+8];
	cvt.rn.f32.f64 	%f307, %fd19;
	ld.global.f64 	%fd20, [%rd103+8];
	cvt.rn.f32.f64 	%f308, %fd20;
	setp.neu.f32 	%p38, %f307, 0f00000000;
	setp.neu.f32 	%p39, %f308, 0f00000000;
	add.f32 	%f310, %f303, 0f3F800000;
	selp.f32 	%f311, %f310, %f303, %p39;
	selp.f32 	%f312, %f311, %f303, %p38;
	add.f32 	%f313, %f306, 0f3F800000;
	selp.f32 	%f314, %f313, %f306, %p39;
	selp.f32 	%f315, %f313, %f314, %p38;
	ld.global.f64 	%fd21, [%rd102+16];
	cvt.rn.f32.f64 	%f316, %fd21;
	ld.global.f64 	%fd22, [%rd103+16];
	cvt.rn.f32.f64 	%f317, %fd22;
	setp.neu.f32 	%p40, %f316, 0f00000000;
	setp.neu.f32 	%p41, %f317, 0f00000000;
	add.f32 	%f319, %f312, 0f3F800000;
	selp.f32 	%f320, %f319, %f312, %p41;
	selp.f32 	%f321, %f320, %f312, %p40;
	add.f32 	%f322, %f315, 0f3F800000;
	selp.f32 	%f323, %f322, %f315, %p41;
	selp.f32 	%f324, %f322, %f323, %p40;
	ld.global.f64 	%fd23, [%rd102+24];
	cvt.rn.f32.f64 	%f325, %fd23;
	ld.global.f64 	%fd24, [%rd103+24];
	cvt.rn.f32.f64 	%f326, %fd24;
	setp.neu.f32 	%p42, %f325, 0f00000000;
	setp.neu.f32 	%p43, %f326, 0f00000000;
	add.f32 	%f328, %f321, 0f3F800000;
	selp.f32 	%f329, %f328, %f321, %p43;
	selp.f32 	%f1473, %f329, %f321, %p42;
	add.f32 	%f330, %f324, 0f3F800000;
	selp.f32 	%f331, %f330, %f324, %p43;
	selp.f32 	%f1474, %f330, %f331, %p42;
	add.s32 	%r292, %r292, 4;
$L__BB5_62:
	setp.eq.s32 	%p44, %r133, 0;
	@%p44 bra 	$L__BB5_67;
	setp.eq.s32 	%p45, %r133, 1;
	@%p45 bra 	$L__BB5_65;
	mul.wide.u32 	%rd104, %r292, 8;
	add.s64 	%rd105, %rd2, %rd104;
	ld.global.f64 	%fd25, [%rd105];
	cvt.rn.f32.f64 	%f333, %fd25;
	add.s64 	%rd106, %rd3, %rd104;
	ld.global.f64 	%fd26, [%rd106];
	cvt.rn.f32.f64 	%f334, %fd26;
	setp.neu.f32 	%p46, %f333, 0f00000000;
	setp.neu.f32 	%p47, %f334, 0f00000000;
	add.f32 	%f336, %f1473, 0f3F800000;
	selp.f32 	%f337, %f336, %f1473, %p47;
	selp.f32 	%f338, %f337, %f1473, %p46;
	add.f32 	%f339, %f1474, 0f3F800000;
	selp.f32 	%f340, %f339, %f1474, %p47;
	selp.f32 	%f341, %f339, %f340, %p46;
	ld.global.f64 	%fd27, [%rd105+8];
	cvt.rn.f32.f64 	%f342, %fd27;
	ld.global.f64 	%fd28, [%rd106+8];
	cvt.rn.f32.f64 	%f343, %fd28;
	setp.neu.f32 	%p48, %f342, 0f00000000;
	setp.neu.f32 	%p49, %f343, 0f00000000;
	add.f32 	%f345, %f338, 0f3F800000;
	selp.f32 	%f346, %f345, %f338, %p49;
	selp.f32 	%f1473, %f346, %f338, %p48;
	add.f32 	%f347, %f341, 0f3F800000;
	selp.f32 	%f348, %f347, %f341, %p49;
	selp.f32 	%f1474, %f347, %f348, %p48;
	add.s32 	%r292, %r292, 2;
$L__BB5_65:
	and.b32  	%r183, %r165, 1;
	setp.eq.b32 	%p50, %r183, 1;
	not.pred 	%p51, %p50;
	@%p51 bra 	$L__BB5_67;
	mul.wide.u32 	%rd107, %r292, 8;
	add.s64 	%rd108, %rd2, %rd107;
	ld.global.f64 	%fd29, [%rd108];
	cvt.rn.f32.f64 	%f349, %fd29;
	add.s64 	%rd109, %rd3, %rd107;
	ld.global.f64 	%fd30, [%rd109];
	cvt.rn.f32.f64 	%f350, %fd30;
	setp.neu.f32 	%p52, %f349, 0f00000000;
	setp.neu.f32 	%p53, %f350, 0f00000000;
	add.f32 	%f352, %f1473, 0f3F800000;
	selp.f32 	%f353, %f352, %f1473, %p53;
	selp.f32 	%f1473, %f353, %f1473, %p52;
	add.f32 	%f354, %f1474, 0f3F800000;
	selp.f32 	%f355, %f354, %f1474, %p53;
	selp.f32 	%f1474, %f354, %f355, %p52;
$L__BB5_67:
	setp.eq.f32 	%p54, %f1474, 0f00000000;
	@%p54 bra 	$L__BB5_157;
	div.rn.f32 	%f357, %f1473, %f1474;
	mov.f32 	%f358, 0f3F800000;
	sub.f32 	%f1495, %f358, %f357;
	bra.uni 	$L__BB5_157;
$L__BB5_69:
	setp.eq.s32 	%p55, %r165, 0;
	mov.f32 	%f1458, 0f00000000;
	@%p55 bra 	$L__BB5_82;
	add.s32 	%r185, %r165, -1;
	and.b32  	%r45, %r165, 15;
	setp.lt.u32 	%p56, %r185, 15;
	mov.f32 	%f1458, 0f00000000;
	mov.b32 	%r287, 0;
	@%p56 bra 	$L__BB5_73;
	and.b32  	%r287, %r165, -16;
	neg.s32 	%r286, %r287;
	add.s64 	%rd110, %rd1, 64;
	mul.wide.u32 	%rd111, %r18, 8;
	add.s64 	%rd239, %rd110, %rd111;
	mul.wide.u32 	%rd112, %r5, 8;
	add.s64 	%rd238, %rd110, %rd112;
	mov.f32 	%f1458, 0f00000000;
$L__BB5_72:
	.pragma "nounroll";
	ld.global.f64 	%fd31, [%rd239+-64];
	cvt.rn.f32.f64 	%f363, %fd31;
	ld.global.f64 	%fd32, [%rd238+-64];
	cvt.rn.f32.f64 	%f364, %fd32;
	setp.neu.f32 	%p57, %f363, %f364;
	add.f32 	%f365, %f1458, 0f3F800000;
	selp.f32 	%f366, %f365, %f1458, %p57;
	ld.global.f64 	%fd33, [%rd239+-56];
	cvt.rn.f32.f64 	%f367, %fd33;
	ld.global.f64 	%fd34, [%rd238+-56];
	cvt.rn.f32.f64 	%f368, %fd34;
	setp.neu.f32 	%p58, %f367, %f368;
	add.f32 	%f369, %f366, 0f3F800000;
	selp.f32 	%f370, %f369, %f366, %p58;
	ld.global.f64 	%fd35, [%rd239+-48];
	cvt.rn.f32.f64 	%f371, %fd35;
	ld.global.f64 	%fd36, [%rd238+-48];
	cvt.rn.f32.f64 	%f372, %fd36;
	setp.neu.f32 	%p59, %f371, %f372;
	add.f32 	%f373, %f370, 0f3F800000;
	selp.f32 	%f374, %f373, %f370, %p59;
	ld.global.f64 	%fd37, [%rd239+-40];
	cvt.rn.f32.f64 	%f375, %fd37;
	ld.global.f64 	%fd38, [%rd238+-40];
	cvt.rn.f32.f64 	%f376, %fd38;
	setp.neu.f32 	%p60, %f375, %f376;
	add.f32 	%f377, %f374, 0f3F800000;
	selp.f32 	%f378, %f377, %f374, %p60;
	ld.global.f64 	%fd39, [%rd239+-32];
	cvt.rn.f32.f64 	%f379, %fd39;
	ld.global.f64 	%fd40, [%rd238+-32];
	cvt.rn.f32.f64 	%f380, %fd40;
	setp.neu.f32 	%p61, %f379, %f380;
	add.f32 	%f381, %f378, 0f3F800000;
	selp.f32 	%f382, %f381, %f378, %p61;
	ld.global.f64 	%fd41, [%rd239+-24];
	cvt.rn.f32.f64 	%f383, %fd41;
	ld.global.f64 	%fd42, [%rd238+-24];
	cvt.rn.f32.f64 	%f384, %fd42;
	setp.neu.f32 	%p62, %f383, %f384;
	add.f32 	%f385, %f382, 0f3F800000;
	selp.f32 	%f386, %f385, %f382, %p62;
	ld.global.f64 	%fd43, [%rd239+-16];
	cvt.rn.f32.f64 	%f387, %fd43;
	ld.global.f64 	%fd44, [%rd238+-16];
	cvt.rn.f32.f64 	%f388, %fd44;
	setp.neu.f32 	%p63, %f387, %f388;
	add.f32 	%f389, %f386, 0f3F800000;
	selp.f32 	%f390, %f389, %f386, %p63;
	ld.global.f64 	%fd45, [%rd239+-8];
	cvt.rn.f32.f64 	%f391, %fd45;
	ld.global.f64 	%fd46, [%rd238+-8];
	cvt.rn.f32.f64 	%f392, %fd46;
	setp.neu.f32 	%p64, %f391, %f392;
	add.f32 	%f393, %f390, 0f3F800000;
	selp.f32 	%f394, %f393, %f390, %p64;
	ld.global.f64 	%fd47, [%rd239];
	cvt.rn.f32.f64 	%f395, %fd47;
	ld.global.f64 	%fd48, [%rd238];
	cvt.rn.f32.f64 	%f396, %fd48;
	setp.neu.f32 	%p65, %f395, %f396;
	add.f32 	%f397, %f394, 0f3F800000;
	selp.f32 	%f398, %f397, %f394, %p65;
	ld.global.f64 	%fd49, [%rd239+8];
	cvt.rn.f32.f64 	%f399, %fd49;
	ld.global.f64 	%fd50, [%rd238+8];
	cvt.rn.f32.f64 	%f400, %fd50;
	setp.neu.f32 	%p66, %f399, %f400;
	add.f32 	%f401, %f398, 0f3F800000;
	selp.f32 	%f402, %f401, %f398, %p66;
	ld.global.f64 	%fd51, [%rd239+16];
	cvt.rn.f32.f64 	%f403, %fd51;
	ld.global.f64 	%fd52, [%rd238+16];
	cvt.rn.f32.f64 	%f404, %fd52;
	setp.neu.f32 	%p67, %f403, %f404;
	add.f32 	%f405, %f402, 0f3F800000;
	selp.f32 	%f406, %f405, %f402, %p67;
	ld.global.f64 	%fd53, [%rd239+24];
	cvt.rn.f32.f64 	%f407, %fd53;
	ld.global.f64 	%fd54, [%rd238+24];
	cvt.rn.f32.f64 	%f408, %fd54;
	setp.neu.f32 	%p68, %f407, %f408;
	add.f32 	%f409, %f406, 0f3F800000;
	selp.f32 	%f410, %f409, %f406, %p68;
	ld.global.f64 	%fd55, [%rd239+32];
	cvt.rn.f32.f64 	%f411, %fd55;
	ld.global.f64 	%fd56, [%rd238+32];
	cvt.rn.f32.f64 	%f412, %fd56;
	setp.neu.f32 	%p69, %f411, %f412;
	add.f32 	%f413, %f410, 0f3F800000;
	selp.f32 	%f414, %f413, %f410, %p69;
	ld.global.f64 	%fd57, [%rd239+40];
	cvt.rn.f32.f64 	%f415, %fd57;
	ld.global.f64 	%fd58, [%rd238+40];
	cvt.rn.f32.f64 	%f416, %fd58;
	setp.neu.f32 	%p70, %f415, %f416;
	add.f32 	%f417, %f414, 0f3F800000;
	selp.f32 	%f418, %f417, %f414, %p70;
	ld.global.f64 	%fd59, [%rd239+48];
	cvt.rn.f32.f64 	%f419, %fd59;
	ld.global.f64 	%fd60, [%rd238+48];
	cvt.rn.f32.f64 	%f420, %fd60;
	setp.neu.f32 	%p71, %f419, %f420;
	add.f32 	%f421, %f418, 0f3F800000;
	selp.f32 	%f422, %f421, %f418, %p71;
	ld.global.f64 	%fd61, [%rd239+56];
	cvt.rn.f32.f64 	%f423, %fd61;
	ld.global.f64 	%fd62, [%rd238+56];
	cvt.rn.f32.f64 	%f424, %fd62;
	setp.neu.f32 	%p72, %f423, %f424;
	add.f32 	%f425, %f422, 0f3F800000;
	selp.f32 	%f1458, %f425, %f422, %p72;
	add.s32 	%r286, %r286, 16;
	add.s64 	%rd239, %rd239, 128;
	add.s64 	%rd238, %rd238, 128;
	setp.ne.s32 	%p73, %r286, 0;
	@%p73 bra 	$L__BB5_72;
$L__BB5_73:
	setp.eq.s32 	%p74, %r45, 0;
	@%p74 bra 	$L__BB5_82;
	and.b32  	%r121, %r165, 7;
	setp.lt.u32 	%p75, %r45, 8;
	@%p75 bra 	$L__BB5_76;
	mul.wide.u32 	%rd113, %r287, 8;
	add.s64 	%rd114, %rd2, %rd113;
	ld.global.f64 	%fd63, [%rd114];
	cvt.rn.f32.f64 	%f427, %fd63;
	add.s64 	%rd115, %rd3, %rd113;
	ld.global.f64 	%fd64, [%rd115];
	cvt.rn.f32.f64 	%f428, %fd64;
	setp.neu.f32 	%p76, %f427, %f428;
	add.f32 	%f429, %f1458, 0f3F800000;
	selp.f32 	%f430, %f429, %f1458, %p76;
	ld.global.f64 	%fd65, [%rd114+8];
	cvt.rn.f32.f64 	%f431, %fd65;
	ld.global.f64 	%fd66, [%rd115+8];
	cvt.rn.f32.f64 	%f432, %fd66;
	setp.neu.f32 	%p77, %f431, %f432;
	add.f32 	%f433, %f430, 0f3F800000;
	selp.f32 	%f434, %f433, %f430, %p77;
	ld.global.f64 	%fd67, [%rd114+16];
	cvt.rn.f32.f64 	%f435, %fd67;
	ld.global.f64 	%fd68, [%rd115+16];
	cvt.rn.f32.f64 	%f436, %fd68;
	setp.neu.f32 	%p78, %f435, %f436;
	add.f32 	%f437, %f434, 0f3F800000;
	selp.f32 	%f438, %f437, %f434, %p78;
	ld.global.f64 	%fd69, [%rd114+24];
	cvt.rn.f32.f64 	%f439, %fd69;
	ld.global.f64 	%fd70, [%rd115+24];
	cvt.rn.f32.f64 	%f440, %fd70;
	setp.neu.f32 	%p79, %f439, %f440;
	add.f32 	%f441, %f438, 0f3F800000;
	selp.f32 	%f442, %f441, %f438, %p79;
	ld.global.f64 	%fd71, [%rd114+32];
	cvt.rn.f32.f64 	%f443, %fd71;
	ld.global.f64 	%fd72, [%rd115+32];
	cvt.rn.f32.f64 	%f444, %fd72;
	setp.neu.f32 	%p80, %f443, %f444;
	add.f32 	%f445, %f442, 0f3F800000;
	selp.f32 	%f446, %f445, %f442, %p80;
	ld.global.f64 	%fd73, [%rd114+40];
	cvt.rn.f32.f64 	%f447, %fd73;
	ld.global.f64 	%fd74, [%rd115+40];
	cvt.rn.f32.f64 	%f448, %fd74;
	setp.neu.f32 	%p81, %f447, %f448;
	add.f32 	%f449, %f446, 0f3F800000;
	selp.f32 	%f450, %f449, %f446, %p81;
	ld.global.f64 	%fd75, [%rd114+48];
	cvt.rn.f32.f64 	%f451, %fd75;
	ld.global.f64 	%fd76, [%rd115+48];
	cvt.rn.f32.f64 	%f452, %fd76;
	setp.neu.f32 	%p82, %f451, %f452;
	add.f32 	%f453, %f450, 0f3F800000;
	selp.f32 	%f454, %f453, %f450, %p82;
	ld.global.f64 	%fd77, [%rd114+56];
	cvt.rn.f32.f64 	%f455, %fd77;
	ld.global.f64 	%fd78, [%rd115+56];
	cvt.rn.f32.f64 	%f456, %fd78;
	setp.neu.f32 	%p83, %f455, %f456;
	add.f32 	%f457, %f454, 0f3F800000;
	selp.f32 	%f1458, %f457, %f454, %p83;
	add.s32 	%r287, %r287, 8;
$L__BB5_76:
	setp.eq.s32 	%p84, %r121, 0;
	@%p84 bra 	$L__BB5_82;
	and.b32  	%r124, %r165, 3;
	setp.lt.u32 	%p85, %r121, 4;
	@%p85 bra 	$L__BB5_79;
	mul.wide.u32 	%rd116, %r287, 8;
	add.s64 	%rd117, %rd2, %rd116;
	ld.global.f64 	%fd79, [%rd117];
	cvt.rn.f32.f64 	%f459, %fd79;
	add.s64 	%rd118, %rd3, %rd116;
	ld.global.f64 	%fd80, [%rd118];
	cvt.rn.f32.f64 	%f460, %fd80;
	setp.neu.f32 	%p86, %f459, %f460;
	add.f32 	%f461, %f1458, 0f3F800000;
	selp.f32 	%f462, %f461, %f1458, %p86;
	ld.global.f64 	%fd81, [%rd117+8];
	cvt.rn.f32.f64 	%f463, %fd81;
	ld.global.f64 	%fd82, [%rd118+8];
	cvt.rn.f32.f64 	%f464, %fd82;
	setp.neu.f32 	%p87, %f463, %f464;
	add.f32 	%f465, %f462, 0f3F800000;
	selp.f32 	%f466, %f465, %f462, %p87;
	ld.global.f64 	%fd83, [%rd117+16];
	cvt.rn.f32.f64 	%f467, %fd83;
	ld.global.f64 	%fd84, [%rd118+16];
	cvt.rn.f32.f64 	%f468, %fd84;
	setp.neu.f32 	%p88, %f467, %f468;
	add.f32 	%f469, %f466, 0f3F800000;
	selp.f32 	%f470, %f469, %f466, %p88;
	ld.global.f64 	%fd85, [%rd117+24];
	cvt.rn.f32.f64 	%f471, %fd85;
	ld.global.f64 	%fd86, [%rd118+24];
	cvt.rn.f32.f64 	%f472, %fd86;
	setp.neu.f32 	%p89, %f471, %f472;
	add.f32 	%f473, %f470, 0f3F800000;
	selp.f32 	%f1458, %f473, %f470, %p89;
	add.s32 	%r287, %r287, 4;
$L__BB5_79:
	setp.eq.s32 	%p90, %r124, 0;
	@%p90 bra 	$L__BB5_82;
	mul.wide.u32 	%rd119, %r287, 8;
	add.s64 	%rd120, %rd1, %rd119;
	mul.wide.u32 	%rd121, %r6, 8;
	add.s64 	%rd241, %rd120, %rd121;
	mul.wide.u32 	%rd122, %r18, 8;
	add.s64 	%rd240, %rd120, %rd122;
	neg.s32 	%r290, %r124;
$L__BB5_81:
	.pragma "nounroll";
	ld.global.f64 	%fd87, [%rd240];
	cvt.rn.f32.f64 	%f474, %fd87;
	ld.global.f64 	%fd88, [%rd241];
	cvt.rn.f32.f64 	%f475, %fd88;
	setp.neu.f32 	%p91, %f474, %f475;
	add.f32 	%f476, %f1458, 0f3F800000;
	selp.f32 	%f1458, %f476, %f1458, %p91;
	add.s64 	%rd241, %rd241, 8;
	add.s64 	%rd240, %rd240, 8;
	add.s32 	%r290, %r290, 1;
	setp.ne.s32 	%p92, %r290, 0;
	@%p92 bra 	$L__BB5_81;
$L__BB5_82:
	cvt.rn.f32.u32 	%f477, %r165;
	div.rn.f32 	%f1495, %f1458, %f477;
	bra.uni 	$L__BB5_157;
$L__BB5_83:
	setp.eq.s32 	%p93, %r165, 0;
	mov.f32 	%f1422, 0f00000000;
	mov.f32 	%f1423, %f1422;
	@%p93 bra 	$L__BB5_96;
	add.s32 	%r187, %r165, -1;
	and.b32  	%r48, %r165, 15;
	setp.lt.u32 	%p94, %r187, 15;
	mov.f32 	%f1423, 0f00000000;
	mov.b32 	%r278, 0;
	mov.f32 	%f1422, %f1423;
	@%p94 bra 	$L__BB5_87;
	and.b32  	%r278, %r165, -16;
	neg.s32 	%r277, %r278;
	add.s64 	%rd123, %rd1, 64;
	mul.wide.u32 	%rd124, %r18, 8;
	add.s64 	%rd233, %rd123, %rd124;
	mul.wide.u32 	%rd125, %r7, 8;
	add.s64 	%rd232, %rd123, %rd125;
	mov.f32 	%f1423, 0f00000000;
$L__BB5_86:
	.pragma "nounroll";
	ld.global.f64 	%fd89, [%rd233+-64];
	cvt.rn.f32.f64 	%f482, %fd89;
	add.f32 	%f483, %f1423, %f482;
	ld.global.f64 	%fd90, [%rd232+-64];
	cvt.rn.f32.f64 	%f484, %fd90;
	add.f32 	%f485, %f1422, %f484;
	ld.global.f64 	%fd91, [%rd233+-56];
	cvt.rn.f32.f64 	%f486, %fd91;
	add.f32 	%f487, %f483, %f486;
	ld.global.f64 	%fd92, [%rd232+-56];
	cvt.rn.f32.f64 	%f488, %fd92;
	add.f32 	%f489, %f485, %f488;
	ld.global.f64 	%fd93, [%rd233+-48];
	cvt.rn.f32.f64 	%f490, %fd93;
	add.f32 	%f491, %f487, %f490;
	ld.global.f64 	%fd94, [%rd232+-48];
	cvt.rn.f32.f64 	%f492, %fd94;
	add.f32 	%f493, %f489, %f492;
	ld.global.f64 	%fd95, [%rd233+-40];
	cvt.rn.f32.f64 	%f494, %fd95;
	add.f32 	%f495, %f491, %f494;
	ld.global.f64 	%fd96, [%rd232+-40];
	cvt.rn.f32.f64 	%f496, %fd96;
	add.f32 	%f497, %f493, %f496;
	ld.global.f64 	%fd97, [%rd233+-32];
	cvt.rn.f32.f64 	%f498, %fd97;
	add.f32 	%f499, %f495, %f498;
	ld.global.f64 	%fd98, [%rd232+-32];
	cvt.rn.f32.f64 	%f500, %fd98;
	add.f32 	%f501, %f497, %f500;
	ld.global.f64 	%fd99, [%rd233+-24];
	cvt.rn.f32.f64 	%f502, %fd99;
	add.f32 	%f503, %f499, %f502;
	ld.global.f64 	%fd100, [%rd232+-24];
	cvt.rn.f32.f64 	%f504, %fd100;
	add.f32 	%f505, %f501, %f504;
	ld.global.f64 	%fd101, [%rd233+-16];
	cvt.rn.f32.f64 	%f506, %fd101;
	add.f32 	%f507, %f503, %f506;
	ld.global.f64 	%fd102, [%rd232+-16];
	cvt.rn.f32.f64 	%f508, %fd102;
	add.f32 	%f509, %f505, %f508;
	ld.global.f64 	%fd103, [%rd233+-8];
	cvt.rn.f32.f64 	%f510, %fd103;
	add.f32 	%f511, %f507, %f510;
	ld.global.f64 	%fd104, [%rd232+-8];
	cvt.rn.f32.f64 	%f512, %fd104;
	add.f32 	%f513, %f509, %f512;
	ld.global.f64 	%fd105, [%rd233];
	cvt.rn.f32.f64 	%f514, %fd105;
	add.f32 	%f515, %f511, %f514;
	ld.global.f64 	%fd106, [%rd232];
	cvt.rn.f32.f64 	%f516, %fd106;
	add.f32 	%f517, %f513, %f516;
	ld.global.f64 	%fd107, [%rd233+8];
	cvt.rn.f32.f64 	%f518, %fd107;
	add.f32 	%f519, %f515, %f518;
	ld.global.f64 	%fd108, [%rd232+8];
	cvt.rn.f32.f64 	%f520, %fd108;
	add.f32 	%f521, %f517, %f520;
	ld.global.f64 	%fd109, [%rd233+16];
	cvt.rn.f32.f64 	%f522, %fd109;
	add.f32 	%f523, %f519, %f522;
	ld.global.f64 	%fd110, [%rd232+16];
	cvt.rn.f32.f64 	%f524, %fd110;
	add.f32 	%f525, %f521, %f524;
	ld.global.f64 	%fd111, [%rd233+24];
	cvt.rn.f32.f64 	%f526, %fd111;
	add.f32 	%f527, %f523, %f526;
	ld.global.f64 	%fd112, [%rd232+24];
	cvt.rn.f32.f64 	%f528, %fd112;
	add.f32 	%f529, %f525, %f528;
	ld.global.f64 	%fd113, [%rd233+32];
	cvt.rn.f32.f64 	%f530, %fd113;
	add.f32 	%f531, %f527, %f530;
	ld.global.f64 	%fd114, [%rd232+32];
	cvt.rn.f32.f64 	%f532, %fd114;
	add.f32 	%f533, %f529, %f532;
	ld.global.f64 	%fd115, [%rd233+40];
	cvt.rn.f32.f64 	%f534, %fd115;
	add.f32 	%f535, %f531, %f534;
	ld.global.f64 	%fd116, [%rd232+40];
	cvt.rn.f32.f64 	%f536, %fd116;
	add.f32 	%f537, %f533, %f536;
	ld.global.f64 	%fd117, [%rd233+48];
	cvt.rn.f32.f64 	%f538, %fd117;
	add.f32 	%f539, %f535, %f538;
	ld.global.f64 	%fd118, [%rd232+48];
	cvt.rn.f32.f64 	%f540, %fd118;
	add.f32 	%f541, %f537, %f540;
	ld.global.f64 	%fd119, [%rd233+56];
	cvt.rn.f32.f64 	%f542, %fd119;
	add.f32 	%f1423, %f539, %f542;
	ld.global.f64 	%fd120, [%rd232+56];
	cvt.rn.f32.f64 	%f543, %fd120;
	add.f32 	%f1422, %f541, %f543;
	add.s32 	%r277, %r277, 16;
	add.s64 	%rd233, %rd233, 128;
	add.s64 	%rd232, %rd232, 128;
	setp.ne.s32 	%p95, %r277, 0;
	@%p95 bra 	$L__BB5_86;
$L__BB5_87:
	setp.eq.s32 	%p96, %r48, 0;
	@%p96 bra 	$L__BB5_96;
	and.b32  	%r98, %r165, 7;
	setp.lt.u32 	%p97, %r48, 8;
	@%p97 bra 	$L__BB5_90;
	mul.wide.u32 	%rd126, %r278, 8;
	add.s64 	%rd127, %rd2, %rd126;
	ld.global.f64 	%fd121, [%rd127];
	cvt.rn.f32.f64 	%f545, %fd121;
	add.f32 	%f546, %f1423, %f545;
	add.s64 	%rd128, %rd3, %rd126;
	ld.global.f64 	%fd122, [%rd128];
	cvt.rn.f32.f64 	%f547, %fd122;
	add.f32 	%f548, %f1422, %f547;
	ld.global.f64 	%fd123, [%rd127+8];
	cvt.rn.f32.f64 	%f549, %fd123;
	add.f32 	%f550, %f546, %f549;
	ld.global.f64 	%fd124, [%rd128+8];
	cvt.rn.f32.f64 	%f551, %fd124;
	add.f32 	%f552, %f548, %f551;
	ld.global.f64 	%fd125, [%rd127+16];
	cvt.rn.f32.f64 	%f553, %fd125;
	add.f32 	%f554, %f550, %f553;
	ld.global.f64 	%fd126, [%rd128+16];
	cvt.rn.f32.f64 	%f555, %fd126;
	add.f32 	%f556, %f552, %f555;
	ld.global.f64 	%fd127, [%rd127+24];
	cvt.rn.f32.f64 	%f557, %fd127;
	add.f32 	%f558, %f554, %f557;
	ld.global.f64 	%fd128, [%rd128+24];
	cvt.rn.f32.f64 	%f559, %fd128;
	add.f32 	%f560, %f556, %f559;
	ld.global.f64 	%fd129, [%rd127+32];
	cvt.rn.f32.f64 	%f561, %fd129;
	add.f32 	%f562, %f558, %f561;
	ld.global.f64 	%fd130, [%rd128+32];
	cvt.rn.f32.f64 	%f563, %fd130;
	add.f32 	%f564, %f560, %f563;
	ld.global.f64 	%fd131, [%rd127+40];
	cvt.rn.f32.f64 	%f565, %fd131;
	add.f32 	%f566, %f562, %f565;
	ld.global.f64 	%fd132, [%rd128+40];
	cvt.rn.f32.f64 	%f567, %fd132;
	add.f32 	%f568, %f564, %f567;
	ld.global.f64 	%fd133, [%rd127+48];
	cvt.rn.f32.f64 	%f569, %fd133;
	add.f32 	%f570, %f566, %f569;
	ld.global.f64 	%fd134, [%rd128+48];
	cvt.rn.f32.f64 	%f571, %fd134;
	add.f32 	%f572, %f568, %f571;
	ld.global.f64 	%fd135, [%rd127+56];
	cvt.rn.f32.f64 	%f573, %fd135;
	add.f32 	%f1423, %f570, %f573;
	ld.global.f64 	%fd136, [%rd128+56];
	cvt.rn.f32.f64 	%f574, %fd136;
	add.f32 	%f1422, %f572, %f574;
	add.s32 	%r278, %r278, 8;
$L__BB5_90:
	setp.eq.s32 	%p98, %r98, 0;
	@%p98 bra 	$L__BB5_96;
	and.b32  	%r101, %r165, 3;
	setp.lt.u32 	%p99, %r98, 4;
	@%p99 bra 	$L__BB5_93;
	mul.wide.u32 	%rd129, %r278, 8;
	add.s64 	%rd130, %rd2, %rd129;
	ld.global.f64 	%fd137, [%rd130];
	cvt.rn.f32.f64 	%f576, %fd137;
	add.f32 	%f577, %f1423, %f576;
	add.s64 	%rd131, %rd3, %rd129;
	ld.global.f64 	%fd138, [%rd131];
	cvt.rn.f32.f64 	%f578, %fd138;
	add.f32 	%f579, %f1422, %f578;
	ld.global.f64 	%fd139, [%rd130+8];
	cvt.rn.f32.f64 	%f580, %fd139;
	add.f32 	%f581, %f577, %f580;
	ld.global.f64 	%fd140, [%rd131+8];
	cvt.rn.f32.f64 	%f582, %fd140;
	add.f32 	%f583, %f579, %f582;
	ld.global.f64 	%fd141, [%rd130+16];
	cvt.rn.f32.f64 	%f584, %fd141;
	add.f32 	%f585, %f581, %f584;
	ld.global.f64 	%fd142, [%rd131+16];
	cvt.rn.f32.f64 	%f586, %fd142;
	add.f32 	%f587, %f583, %f586;
	ld.global.f64 	%fd143, [%rd130+24];
	cvt.rn.f32.f64 	%f588, %fd143;
	add.f32 	%f1423, %f585, %f588;
	ld.global.f64 	%fd144, [%rd131+24];
	cvt.rn.f32.f64 	%f589, %fd144;
	add.f32 	%f1422, %f587, %f589;
	add.s32 	%r278, %r278, 4;
$L__BB5_93:
	setp.eq.s32 	%p100, %r101, 0;
	@%p100 bra 	$L__BB5_96;
	mul.wide.u32 	%rd132, %r278, 8;
	add.s64 	%rd133, %rd1, %rd132;
	mul.wide.u32 	%rd134, %r8, 8;
	add.s64 	%rd235, %rd133, %rd134;
	mul.wide.u32 	%rd135, %r18, 8;
	add.s64 	%rd234, %rd133, %rd135;
	neg.s32 	%r281, %r101;
$L__BB5_95:
	.pragma "nounroll";
	ld.global.f64 	%fd145, [%rd234];
	cvt.rn.f32.f64 	%f590, %fd145;
	add.f32 	%f1423, %f1423, %f590;
	ld.global.f64 	%fd146, [%rd235];
	cvt.rn.f32.f64 	%f591, %fd146;
	add.f32 	%f1422, %f1422, %f591;
	add.s64 	%rd235, %rd235, 8;
	add.s64 	%rd234, %rd234, 8;
	add.s32 	%r281, %r281, 1;
	setp.ne.s32 	%p101, %r281, 0;
	@%p101 bra 	$L__BB5_95;
$L__BB5_96:
	setp.eq.s32 	%p102, %r165, 0;
	cvt.rn.f32.u32 	%f593, %r165;
	div.rn.f32 	%f109, %f1423, %f593;
	div.rn.f32 	%f110, %f1422, %f593;
	mov.f32 	%f1445, 0f00000000;
	mov.f32 	%f1449, %f1445;
	@%p102 bra 	$L__BB5_109;
	add.s32 	%r189, %r165, -1;
	and.b32  	%r107, %r165, 7;
	setp.lt.u32 	%p103, %r189, 7;
	mov.f32 	%f1447, 0f00000000;
	mov.b32 	%r284, 0;
	mov.f32 	%f1446, %f1447;
	mov.f32 	%f1445, %f1447;
	@%p103 bra 	$L__BB5_100;
	and.b32  	%r284, %r165, -8;
	neg.s32 	%r282, %r284;
	add.s64 	%rd136, %rd1, 32;
	mul.wide.u32 	%rd137, %r18, 8;
	add.s64 	%rd237, %rd136, %rd137;
	mul.wide.u32 	%rd138, %r9, 8;
	add.s64 	%rd236, %rd136, %rd138;
	mov.f32 	%f1447, 0f00000000;
$L__BB5_99:
	.pragma "nounroll";
	ld.global.f64 	%fd147, [%rd237+-32];
	cvt.rn.f32.f64 	%f597, %fd147;
	sub.f32 	%f598, %f597, %f109;
	ld.global.f64 	%fd148, [%rd236+-32];
	cvt.rn.f32.f64 	%f599, %fd148;
	sub.f32 	%f600, %f599, %f110;
	fma.rn.f32 	%f601, %f598, %f600, %f1445;
	fma.rn.f32 	%f602, %f598, %f598, %f1446;
	fma.rn.f32 	%f603, %f600, %f600, %f1447;
	ld.global.f64 	%fd149, [%rd237+-24];
	cvt.rn.f32.f64 	%f604, %fd149;
	sub.f32 	%f605, %f604, %f109;
	ld.global.f64 	%fd150, [%rd236+-24];
	cvt.rn.f32.f64 	%f606, %fd150;
	sub.f32 	%f607, %f606, %f110;
	fma.rn.f32 	%f608, %f605, %f607, %f601;
	fma.rn.f32 	%f609, %f605, %f605, %f602;
	fma.rn.f32 	%f610, %f607, %f607, %f603;
	ld.global.f64 	%fd151, [%rd237+-16];
	cvt.rn.f32.f64 	%f611, %fd151;
	sub.f32 	%f612, %f611, %f109;
	ld.global.f64 	%fd152, [%rd236+-16];
	cvt.rn.f32.f64 	%f613, %fd152;
	sub.f32 	%f614, %f613, %f110;
	fma.rn.f32 	%f615, %f612, %f614, %f608;
	fma.rn.f32 	%f616, %f612, %f612, %f609;
	fma.rn.f32 	%f617, %f614, %f614, %f610;
	ld.global.f64 	%fd153, [%rd237+-8];
	cvt.rn.f32.f64 	%f618, %fd153;
	sub.f32 	%f619, %f618, %f109;
	ld.global.f64 	%fd154, [%rd236+-8];
	cvt.rn.f32.f64 	%f620, %fd154;
	sub.f32 	%f621, %f620, %f110;
	fma.rn.f32 	%f622, %f619, %f621, %f615;
	fma.rn.f32 	%f623, %f619, %f619, %f616;
	fma.rn.f32 	%f624, %f621, %f621, %f617;
	ld.global.f64 	%fd155, [%rd237];
	cvt.rn.f32.f64 	%f625, %fd155;
	sub.f32 	%f626, %f625, %f109;
	ld.global.f64 	%fd156, [%rd236];
	cvt.rn.f32.f64 	%f627, %fd156;
	sub.f32 	%f628, %f627, %f110;
	fma.rn.f32 	%f629, %f626, %f628, %f622;
	fma.rn.f32 	%f630, %f626, %f626, %f623;
	fma.rn.f32 	%f631, %f628, %f628, %f624;
	ld.global.f64 	%fd157, [%rd237+8];
	cvt.rn.f32.f64 	%f632, %fd157;
	sub.f32 	%f633, %f632, %f109;
	ld.global.f64 	%fd158, [%rd236+8];
	cvt.rn.f32.f64 	%f634, %fd158;
	sub.f32 	%f635, %f634, %f110;
	fma.rn.f32 	%f636, %f633, %f635, %f629;
	fma.rn.f32 	%f637, %f633, %f633, %f630;
	fma.rn.f32 	%f638, %f635, %f635, %f631;
	ld.global.f64 	%fd159, [%rd237+16];
	cvt.rn.f32.f64 	%f639, %fd159;
	sub.f32 	%f640, %f639, %f109;
	ld.global.f64 	%fd160, [%rd236+16];
	cvt.rn.f32.f64 	%f641, %fd160;
	sub.f32 	%f642, %f641, %f110;
	fma.rn.f32 	%f643, %f640, %f642, %f636;
	fma.rn.f32 	%f644, %f640, %f640, %f637;
	fma.rn.f32 	%f645, %f642, %f642, %f638;
	ld.global.f64 	%fd161, [%rd237+24];
	cvt.rn.f32.f64 	%f646, %fd161;
	sub.f32 	%f647, %f646, %f109;
	ld.global.f64 	%fd162, [%rd236+24];
	cvt.rn.f32.f64 	%f648, %fd162;
	sub.f32 	%f649, %f648, %f110;
	fma.rn.f32 	%f1445, %f647, %f649, %f643;
	fma.rn.f32 	%f1446, %f647, %f647, %f644;
	fma.rn.f32 	%f1447, %f649, %f649, %f645;
	add.s32 	%r282, %r282, 8;
	add.s64 	%rd237, %rd237, 64;
	add.s64 	%rd236, %rd236, 64;
	setp.ne.s32 	%p104, %r282, 0;
	@%p104 bra 	$L__BB5_99;
$L__BB5_100:
	setp.eq.s32 	%p105, %r107, 0;
	@%p105 bra 	$L__BB5_108;
	and.b32  	%r113, %r165, 3;
	setp.lt.u32 	%p106, %r107, 4;
	@%p106 bra 	$L__BB5_103;
	mul.wide.u32 	%rd139, %r284, 8;
	add.s64 	%rd140, %rd2, %rd139;
	ld.global.f64 	%fd163, [%rd140];
	cvt.rn.f32.f64 	%f651, %fd163;
	sub.f32 	%f652, %f651, %f109;
	add.s64 	%rd141, %rd3, %rd139;
	ld.global.f64 	%fd164, [%rd141];
	cvt.rn.f32.f64 	%f653, %fd164;
	sub.f32 	%f654, %f653, %f110;
	fma.rn.f32 	%f655, %f652, %f654, %f1445;
	fma.rn.f32 	%f656, %f652, %f652, %f1446;
	fma.rn.f32 	%f657, %f654, %f654, %f1447;
	ld.global.f64 	%fd165, [%rd140+8];
	cvt.rn.f32.f64 	%f658, %fd165;
	sub.f32 	%f659, %f658, %f109;
	ld.global.f64 	%fd166, [%rd141+8];
	cvt.rn.f32.f64 	%f660, %fd166;
	sub.f32 	%f661, %f660, %f110;
	fma.rn.f32 	%f662, %f659, %f661, %f655;
	fma.rn.f32 	%f663, %f659, %f659, %f656;
	fma.rn.f32 	%f664, %f661, %f661, %f657;
	ld.global.f64 	%fd167, [%rd140+16];
	cvt.rn.f32.f64 	%f665, %fd167;
	sub.f32 	%f666, %f665, %f109;
	ld.global.f64 	%fd168, [%rd141+16];
	cvt.rn.f32.f64 	%f667, %fd168;
	sub.f32 	%f668, %f667, %f110;
	fma.rn.f32 	%f669, %f666, %f668, %f662;
	fma.rn.f32 	%f670, %f666, %f666, %f663;
	fma.rn.f32 	%f671, %f668, %f668, %f664;
	ld.global.f64 	%fd169, [%rd140+24];
	cvt.rn.f32.f64 	%f672, %fd169;
	sub.f32 	%f673, %f672, %f109;
	ld.global.f64 	%fd170, [%rd141+24];
	cvt.rn.f32.f64 	%f674, %fd170;
	sub.f32 	%f675, %f674, %f110;
	fma.rn.f32 	%f1445, %f673, %f675, %f669;
	fma.rn.f32 	%f1446, %f673, %f673, %f670;
	fma.rn.f32 	%f1447, %f675, %f675, %f671;
	add.s32 	%r284, %r284, 4;
$L__BB5_103:
	setp.eq.s32 	%p107, %r113, 0;
	@%p107 bra 	$L__BB5_108;
	setp.eq.s32 	%p108, %r113, 1;
	@%p108 bra 	$L__BB5_106;
	mul.wide.u32 	%rd142, %r284, 8;
	add.s64 	%rd143, %rd2, %rd142;
	ld.global.f64 	%fd171, [%rd143];
	cvt.rn.f32.f64 	%f677, %fd171;
	sub.f32 	%f678, %f677, %f109;
	add.s64 	%rd144, %rd3, %rd142;
	ld.global.f64 	%fd172, [%rd144];
	cvt.rn.f32.f64 	%f679, %fd172;
	sub.f32 	%f680, %f679, %f110;
	fma.rn.f32 	%f681, %f678, %f680, %f1445;
	fma.rn.f32 	%f682, %f678, %f678, %f1446;
	fma.rn.f32 	%f683, %f680, %f680, %f1447;
	ld.global.f64 	%fd173, [%rd143+8];
	cvt.rn.f32.f64 	%f684, %fd173;
	sub.f32 	%f685, %f684, %f109;
	ld.global.f64 	%fd174, [%rd144+8];
	cvt.rn.f32.f64 	%f686, %fd174;
	sub.f32 	%f687, %f686, %f110;
	fma.rn.f32 	%f1445, %f685, %f687, %f681;
	fma.rn.f32 	%f1446, %f685, %f685, %f682;
	fma.rn.f32 	%f1447, %f687, %f687, %f683;
	add.s32 	%r284, %r284, 2;
$L__BB5_106:
	and.b32  	%r190, %r165, 1;
	setp.eq.b32 	%p109, %r190, 1;
	not.pred 	%p110, %p109;
	@%p110 bra 	$L__BB5_108;
	mul.wide.u32 	%rd145, %r284, 8;
	add.s64 	%rd146, %rd2, %rd145;
	ld.global.f64 	%fd175, [%rd146];
	cvt.rn.f32.f64 	%f688, %fd175;
	sub.f32 	%f689, %f688, %f109;
	add.s64 	%rd147, %rd3, %rd145;
	ld.global.f64 	%fd176, [%rd147];
	cvt.rn.f32.f64 	%f690, %fd176;
	sub.f32 	%f691, %f690, %f110;
	fma.rn.f32 	%f1445, %f689, %f691, %f1445;
	fma.rn.f32 	%f1446, %f689, %f689, %f1446;
	fma.rn.f32 	%f1447, %f691, %f691, %f1447;
$L__BB5_108:
	mul.f32 	%f1449, %f1446, %f1447;
$L__BB5_109:
	sqrt.rn.f32 	%f150, %f1449;
	setp.eq.f32 	%p111, %f150, 0f00000000;
	@%p111 bra 	$L__BB5_157;
	div.rn.f32 	%f693, %f1445, %f150;
	mov.f32 	%f694, 0f3F800000;
	sub.f32 	%f1495, %f694, %f693;
	bra.uni 	$L__BB5_157;
$L__BB5_111:
	setp.eq.s32 	%p122, %r165, 0;
	mov.f32 	%f1379, 0f00000000;
	@%p122 bra 	$L__BB5_149;
	ld.param.f32 	%f1358, [pdist_f64_param_5];
	mul.f32 	%f769, %f1358, 0f3F000000;
	cvt.rzi.f32.f32 	%f770, %f769;
	add.f32 	%f771, %f770, %f770;
	sub.f32 	%f772, %f1358, %f771;
	abs.f32 	%f1, %f772;
	abs.f32 	%f2, %f1358;
	cvt.rmi.f32.f32 	%f3, %f1358;
	neg.s32 	%r272, %r165;
	mul.wide.u32 	%rd160, %r11, 8;
	add.s64 	%rd229, %rd1, %rd160;
	mul.wide.u32 	%rd161, %r18, 8;
	add.s64 	%rd228, %rd1, %rd161;
	mov.f32 	%f1379, 0f00000000;
$L__BB5_113:
	ld.param.f32 	%f1359, [pdist_f64_param_5];
	setp.eq.f32 	%p123, %f1359, 0f00000000;
	ld.global.f64 	%fd207, [%rd228];
	cvt.rn.f32.f64 	%f774, %fd207;
	ld.global.f64 	%fd208, [%rd229];
	cvt.rn.f32.f64 	%f775, %fd208;
	sub.f32 	%f776, %f774, %f775;
	abs.f32 	%f25, %f776;
	abs.f32 	%f26, %f25;
	setp.lt.f32 	%p124, %f26, 0f00800000;
	mul.f32 	%f777, %f26, 0f4B800000;
	selp.f32 	%f778, %f777, %f26, %p124;
	selp.f32 	%f779, 0fC1C00000, 0f00000000, %p124;
	mov.b32 	%r194, %f778;
	add.s32 	%r195, %r194, -1060439283;
	and.b32  	%r196, %r195, -8388608;
	sub.s32 	%r197, %r194, %r196;
	mov.b32 	%f780, %r197;
	cvt.rn.f32.s32 	%f781, %r196;
	fma.rn.f32 	%f782, %f781, 0f34000000, %f779;
	add.f32 	%f783, %f780, 0fBF800000;
	add.f32 	%f784, %f780, 0f3F800000;
	rcp.approx.ftz.f32 	%f785, %f784;
	add.f32 	%f786, %f783, %f783;
	mul.f32 	%f787, %f786, %f785;
	mul.f32 	%f788, %f787, %f787;
	sub.f32 	%f789, %f783, %f787;
	add.f32 	%f790, %f789, %f789;
	neg.f32 	%f791, %f787;
	fma.rn.f32 	%f792, %f791, %f783, %f790;
	mul.rn.f32 	%f793, %f785, %f792;
	fma.rn.f32 	%f794, %f788, 0f3A2C32E4, 0f3B52E7DB;
	fma.rn.f32 	%f795, %f794, %f788, 0f3C93BB73;
	fma.rn.f32 	%f796, %f795, %f788, 0f3DF6384F;
	mul.rn.f32 	%f797, %f796, %f788;
	fma.rn.f32 	%f798, %f787, 0f3FB8AA3B, %f782;
	sub.f32 	%f799, %f782, %f798;
	fma.rn.f32 	%f800, %f787, 0f3FB8AA3B, %f799;
	fma.rn.f32 	%f801, %f793, 0f3FB8AA3B, %f800;
	fma.rn.f32 	%f802, %f787, 0f32A55E34, %f801;
	mul.f32 	%f803, %f797, 0f40400000;
	fma.rn.f32 	%f804, %f803, %f793, %f802;
	fma.rn.f32 	%f805, %f797, %f787, %f804;
	add.rn.f32 	%f806, %f798, %f805;
	neg.f32 	%f807, %f798;
	add.rn.f32 	%f808, %f806, %f807;
	neg.f32 	%f809, %f808;
	add.rn.f32 	%f810, %f805, %f809;
	mul.rn.f32 	%f811, %f806, %f1359;
	neg.f32 	%f812, %f811;
	fma.rn.f32 	%f813, %f806, %f1359, %f812;
	fma.rn.f32 	%f814, %f810, %f1359, %f813;
	cvt.rni.f32.f32 	%f815, %f811;
	sub.f32 	%f816, %f811, %f815;
	add.f32 	%f817, %f816, %f814;
	fma.rn.f32 	%f818, %f817, 0f391FCB8E, 0f3AAF85ED;
	fma.rn.f32 	%f819, %f818, %f817, 0f3C1D9856;
	fma.rn.f32 	%f820, %f819, %f817, 0f3D6357BB;
	fma.rn.f32 	%f821, %f820, %f817, 0f3E75FDEC;
	fma.rn.f32 	%f822, %f821, %f817, 0f3F317218;
	fma.rn.f32 	%f823, %f822, %f817, 0f3F800000;
	cvt.rzi.s32.f32 	%r198, %f815;
	setp.gt.f32 	%p125, %f815, 0f00000000;
	selp.b32 	%r199, 0, -2097152000, %p125;
	add.s32 	%r200, %r199, 2130706432;
	mov.b32 	%f824, %r200;
	mul.f32 	%f825, %f823, %f824;
	shl.b32 	%r201, %r198, 23;
	sub.s32 	%r202, %r201, %r199;
	mov.b32 	%f826, %r202;
	mul.f32 	%f827, %f825, %f826;
	abs.f32 	%f828, %f811;
	setp.gt.f32 	%p126, %f828, 0f43180000;
	setp.lt.f32 	%p127, %f811, 0f00000000;
	selp.f32 	%f829, 0f00000000, 0f7F800000, %p127;
	selp.f32 	%f27, %f829, %f827, %p126;
	setp.eq.f32 	%p128, %f25, 0f3F800000;
	or.pred  	%p129, %p123, %p128;
	mov.f32 	%f1378, 0f3F800000;
	@%p129 bra 	$L__BB5_148;
	setp.num.f32 	%p130, %f2, %f2;
	setp.num.f32 	%p131, %f26, %f26;
	and.pred  	%p132, %p131, %p130;
	@%p132 bra 	$L__BB5_143;
	ld.param.f32 	%f1362, [pdist_f64_param_5];
	add.rn.f32 	%f1378, %f25, %f1362;
	bra.uni 	$L__BB5_148;
$L__BB5_116:
	setp.eq.s32 	%p190, %r165, 0;
	@%p190 bra 	$L__BB5_157;
	add.s32 	%r226, %r165, -1;
	and.b32  	%r58, %r165, 15;
	setp.lt.u32 	%p191, %r226, 15;
	mov.f32 	%f1495, 0f00000000;
	mov.b32 	%r299, 0;
	@%p191 bra 	$L__BB5_120;
	and.b32  	%r299, %r165, -16;
	neg.s32 	%r270, %r299;
	add.s64 	%rd174, %rd1, 64;
	mul.wide.u32 	%rd175, %r18, 8;
	add.s64 	%rd225, %rd174, %rd175;
	mul.wide.u32 	%rd176, %r13, 8;
	add.s64 	%rd224, %rd174, %rd176;
	mov.f32 	%f1495, 0f00000000;
$L__BB5_119:
	.pragma "nounroll";
	ld.global.f64 	%fd239, [%rd225+-64];
	cvt.rn.f32.f64 	%f979, %fd239;
	ld.global.f64 	%fd240, [%rd224+-64];
	cvt.rn.f32.f64 	%f980, %fd240;
	sub.f32 	%f981, %f979, %f980;
	abs.f32 	%f982, %f981;
	add.f32 	%f983, %f1495, %f982;
	ld.global.f64 	%fd241, [%rd225+-56];
	cvt.rn.f32.f64 	%f984, %fd241;
	ld.global.f64 	%fd242, [%rd224+-56];
	cvt.rn.f32.f64 	%f985, %fd242;
	sub.f32 	%f986, %f984, %f985;
	abs.f32 	%f987, %f986;
	add.f32 	%f988, %f983, %f987;
	ld.global.f64 	%fd243, [%rd225+-48];
	cvt.rn.f32.f64 	%f989, %fd243;
	ld.global.f64 	%fd244, [%rd224+-48];
	cvt.rn.f32.f64 	%f990, %fd244;
	sub.f32 	%f991, %f989, %f990;
	abs.f32 	%f992, %f991;
	add.f32 	%f993, %f988, %f992;
	ld.global.f64 	%fd245, [%rd225+-40];
	cvt.rn.f32.f64 	%f994, %fd245;
	ld.global.f64 	%fd246, [%rd224+-40];
	cvt.rn.f32.f64 	%f995, %fd246;
	sub.f32 	%f996, %f994, %f995;
	abs.f32 	%f997, %f996;
	add.f32 	%f998, %f993, %f997;
	ld.global.f64 	%fd247, [%rd225+-32];
	cvt.rn.f32.f64 	%f999, %fd247;
	ld.global.f64 	%fd248, [%rd224+-32];
	cvt.rn.f32.f64 	%f1000, %fd248;
	sub.f32 	%f1001, %f999, %f1000;
	abs.f32 	%f1002, %f1001;
	add.f32 	%f1003, %f998, %f1002;
	ld.global.f64 	%fd249, [%rd225+-24];
	cvt.rn.f32.f64 	%f1004, %fd249;
	ld.global.f64 	%fd250, [%rd224+-24];
	cvt.rn.f32.f64 	%f1005, %fd250;
	sub.f32 	%f1006, %f1004, %f1005;
	abs.f32 	%f1007, %f1006;
	add.f32 	%f1008, %f1003, %f1007;
	ld.global.f64 	%fd251, [%rd225+-16];
	cvt.rn.f32.f64 	%f1009, %fd251;
	ld.global.f64 	%fd252, [%rd224+-16];
	cvt.rn.f32.f64 	%f1010, %fd252;
	sub.f32 	%f1011, %f1009, %f1010;
	abs.f32 	%f1012, %f1011;
	add.f32 	%f1013, %f1008, %f1012;
	ld.global.f64 	%fd253, [%rd225+-8];
	cvt.rn.f32.f64 	%f1014, %fd253;
	ld.global.f64 	%fd254, [%rd224+-8];
	cvt.rn.f32.f64 	%f1015, %fd254;
	sub.f32 	%f1016, %f1014, %f1015;
	abs.f32 	%f1017, %f1016;
	add.f32 	%f1018, %f1013, %f1017;
	ld.global.f64 	%fd255, [%rd225];
	cvt.rn.f32.f64 	%f1019, %fd255;
	ld.global.f64 	%fd256, [%rd224];
	cvt.rn.f32.f64 	%f1020, %fd256;
	sub.f32 	%f1021, %f1019, %f1020;
	abs.f32 	%f1022, %f1021;
	add.f32 	%f1023, %f1018, %f1022;
	ld.global.f64 	%fd257, [%rd225+8];
	cvt.rn.f32.f64 	%f1024, %fd257;
	ld.global.f64 	%fd258, [%rd224+8];
	cvt.rn.f32.f64 	%f1025, %fd258;
	sub.f32 	%f1026, %f1024, %f1025;
	abs.f32 	%f1027, %f1026;
	add.f32 	%f1028, %f1023, %f1027;
	ld.global.f64 	%fd259, [%rd225+16];
	cvt.rn.f32.f64 	%f1029, %fd259;
	ld.global.f64 	%fd260, [%rd224+16];
	cvt.rn.f32.f64 	%f1030, %fd260;
	sub.f32 	%f1031, %f1029, %f1030;
	abs.f32 	%f1032, %f1031;
	add.f32 	%f1033, %f1028, %f1032;
	ld.global.f64 	%fd261, [%rd225+24];
	cvt.rn.f32.f64 	%f1034, %fd261;
	ld.global.f64 	%fd262, [%rd224+24];
	cvt.rn.f32.f64 	%f1035, %fd262;
	sub.f32 	%f1036, %f1034, %f1035;
	abs.f32 	%f1037, %f1036;
	add.f32 	%f1038, %f1033, %f1037;
	ld.global.f64 	%fd263, [%rd225+32];
	cvt.rn.f32.f64 	%f1039, %fd263;
	ld.global.f64 	%fd264, [%rd224+32];
	cvt.rn.f32.f64 	%f1040, %fd264;
	sub.f32 	%f1041, %f1039, %f1040;
	abs.f32 	%f1042, %f1041;
	add.f32 	%f1043, %f1038, %f1042;
	ld.global.f64 	%fd265, [%rd225+40];
	cvt.rn.f32.f64 	%f1044, %fd265;
	ld.global.f64 	%fd266, [%rd224+40];
	cvt.rn.f32.f64 	%f1045, %fd266;
	sub.f32 	%f1046, %f1044, %f1045;
	abs.f32 	%f1047, %f1046;
	add.f32 	%f1048, %f1043, %f1047;
	ld.global.f64 	%fd267, [%rd225+48];
	cvt.rn.f32.f64 	%f1049, %fd267;
	ld.global.f64 	%fd268, [%rd224+48];
	cvt.rn.f32.f64 	%f1050, %fd268;
	sub.f32 	%f1051, %f1049, %f1050;
	abs.f32 	%f1052, %f1051;
	add.f32 	%f1053, %f1048, %f1052;
	ld.global.f64 	%fd269, [%rd225+56];
	cvt.rn.f32.f64 	%f1054, %fd269;
	ld.global.f64 	%fd270, [%rd224+56];
	cvt.rn.f32.f64 	%f1055, %fd270;
	sub.f32 	%f1056, %f1054, %f1055;
	abs.f32 	%f1057, %f1056;
	add.f32 	%f1495, %f1053, %f1057;
	add.s32 	%r270, %r270, 16;
	add.s64 	%rd225, %rd225, 128;
	add.s64 	%rd224, %rd224, 128;
	setp.eq.s32 	%p192, %r270, 0;
	@%p192 bra 	$L__BB5_120;
	bra.uni 	$L__BB5_119;
$L__BB5_120:
	setp.eq.s32 	%p193, %r58, 0;
	@%p193 bra 	$L__BB5_157;
	and.b32  	%r149, %r165, 7;
	setp.lt.u32 	%p194, %r58, 8;
	@%p194 bra 	$L__BB5_123;
	mul.wide.u32 	%rd177, %r299, 8;
	add.s64 	%rd178, %rd2, %rd177;
	ld.global.f64 	%fd271, [%rd178];
	cvt.rn.f32.f64 	%f1059, %fd271;
	add.s64 	%rd179, %rd3, %rd177;
	ld.global.f64 	%fd272, [%rd179];
	cvt.rn.f32.f64 	%f1060, %fd272;
	sub.f32 	%f1061, %f1059, %f1060;
	abs.f32 	%f1062, %f1061;
	add.f32 	%f1063, %f1495, %f1062;
	ld.global.f64 	%fd273, [%rd178+8];
	cvt.rn.f32.f64 	%f1064, %fd273;
	ld.global.f64 	%fd274, [%rd179+8];
	cvt.rn.f32.f64 	%f1065, %fd274;
	sub.f32 	%f1066, %f1064, %f1065;
	abs.f32 	%f1067, %f1066;
	add.f32 	%f1068, %f1063, %f1067;
	ld.global.f64 	%fd275, [%rd178+16];
	cvt.rn.f32.f64 	%f1069, %fd275;
	ld.global.f64 	%fd276, [%rd179+16];
	cvt.rn.f32.f64 	%f1070, %fd276;
	sub.f32 	%f1071, %f1069, %f1070;
	abs.f32 	%f1072, %f1071;
	add.f32 	%f1073, %f1068, %f1072;
	ld.global.f64 	%fd277, [%rd178+24];
	cvt.rn.f32.f64 	%f1074, %fd277;
	ld.global.f64 	%fd278, [%rd179+24];
	cvt.rn.f32.f64 	%f1075, %fd278;
	sub.f32 	%f1076, %f1074, %f1075;
	abs.f32 	%f1077, %f1076;
	add.f32 	%f1078, %f1073, %f1077;
	ld.global.f64 	%fd279, [%rd178+32];
	cvt.rn.f32.f64 	%f1079, %fd279;
	ld.global.f64 	%fd280, [%rd179+32];
	cvt.rn.f32.f64 	%f1080, %fd280;
	sub.f32 	%f1081, %f1079, %f1080;
	abs.f32 	%f1082, %f1081;
	add.f32 	%f1083, %f1078, %f1082;
	ld.global.f64 	%fd281, [%rd178+40];
	cvt.rn.f32.f64 	%f1084, %fd281;
	ld.global.f64 	%fd282, [%rd179+40];
	cvt.rn.f32.f64 	%f1085, %fd282;
	sub.f32 	%f1086, %f1084, %f1085;
	abs.f32 	%f1087, %f1086;
	add.f32 	%f1088, %f1083, %f1087;
	ld.global.f64 	%fd283, [%rd178+48];
	cvt.rn.f32.f64 	%f1089, %fd283;
	ld.global.f64 	%fd284, [%rd179+48];
	cvt.rn.f32.f64 	%f1090, %fd284;
	sub.f32 	%f1091, %f1089, %f1090;
	abs.f32 	%f1092, %f1091;
	add.f32 	%f1093, %f1088, %f1092;
	ld.global.f64 	%fd285, [%rd178+56];
	cvt.rn.f32.f64 	%f1094, %fd285;
	ld.global.f64 	%fd286, [%rd179+56];
	cvt.rn.f32.f64 	%f1095, %fd286;
	sub.f32 	%f1096, %f1094, %f1095;
	abs.f32 	%f1097, %f1096;
	add.f32 	%f1495, %f1093, %f1097;
	add.s32 	%r299, %r299, 8;
$L__BB5_123:
	setp.eq.s32 	%p195, %r149, 0;
	@%p195 bra 	$L__BB5_157;
	and.b32  	%r152, %r165, 3;
	setp.lt.u32 	%p196, %r149, 4;
	@%p196 bra 	$L__BB5_126;
	mul.wide.u32 	%rd180, %r299, 8;
	add.s64 	%rd181, %rd2, %rd180;
	ld.global.f64 	%fd287, [%rd181];
	cvt.rn.f32.f64 	%f1099, %fd287;
	add.s64 	%rd182, %rd3, %rd180;
	ld.global.f64 	%fd288, [%rd182];
	cvt.rn.f32.f64 	%f1100, %fd288;
	sub.f32 	%f1101, %f1099, %f1100;
	abs.f32 	%f1102, %f1101;
	add.f32 	%f1103, %f1495, %f1102;
	ld.global.f64 	%fd289, [%rd181+8];
	cvt.rn.f32.f64 	%f1104, %fd289;
	ld.global.f64 	%fd290, [%rd182+8];
	cvt.rn.f32.f64 	%f1105, %fd290;
	sub.f32 	%f1106, %f1104, %f1105;
	abs.f32 	%f1107, %f1106;
	add.f32 	%f1108, %f1103, %f1107;
	ld.global.f64 	%fd291, [%rd181+16];
	cvt.rn.f32.f64 	%f1109, %fd291;
	ld.global.f64 	%fd292, [%rd182+16];
	cvt.rn.f32.f64 	%f1110, %fd292;
	sub.f32 	%f1111, %f1109, %f1110;
	abs.f32 	%f1112, %f1111;
	add.f32 	%f1113, %f1108, %f1112;
	ld.global.f64 	%fd293, [%rd181+24];
	cvt.rn.f32.f64 	%f1114, %fd293;
	ld.global.f64 	%fd294, [%rd182+24];
	cvt.rn.f32.f64 	%f1115, %fd294;
	sub.f32 	%f1116, %f1114, %f1115;
	abs.f32 	%f1117, %f1116;
	add.f32 	%f1495, %f1113, %f1117;
	add.s32 	%r299, %r299, 4;
$L__BB5_126:
	setp.eq.s32 	%p197, %r152, 0;
	@%p197 bra 	$L__BB5_157;
	mul.wide.u32 	%rd183, %r299, 8;
	add.s64 	%rd184, %rd1, %rd183;
	mul.wide.u32 	%rd185, %r14, 8;
	add.s64 	%rd247, %rd184, %rd185;
	mul.wide.u32 	%rd186, %r18, 8;
	add.s64 	%rd246, %rd184, %rd186;
	neg.s32 	%r302, %r152;
$L__BB5_128:
	.pragma "nounroll";
	ld.global.f64 	%fd295, [%rd246];
	cvt.rn.f32.f64 	%f1118, %fd295;
	ld.global.f64 	%fd296, [%rd247];
	cvt.rn.f32.f64 	%f1119, %fd296;
	sub.f32 	%f1120, %f1118, %f1119;
	abs.f32 	%f1121, %f1120;
	add.f32 	%f1495, %f1495, %f1121;
	add.s64 	%rd247, %rd247, 8;
	add.s64 	%rd246, %rd246, 8;
	add.s32 	%r302, %r302, 1;
	setp.eq.s32 	%p198, %r302, 0;
	@%p198 bra 	$L__BB5_157;
	bra.uni 	$L__BB5_128;
$L__BB5_129:
	setp.eq.s32 	%p208, %r165, 0;
	mov.f32 	%f1373, 0f00000000;
	@%p208 bra 	$L__BB5_142;
	add.s32 	%r230, %r165, -1;
	and.b32  	%r64, %r165, 15;
	setp.lt.u32 	%p209, %r230, 15;
	mov.f32 	%f1373, 0f00000000;
	mov.b32 	%r266, 0;
	@%p209 bra 	$L__BB5_133;
	and.b32  	%r266, %r165, -16;
	neg.s32 	%r264, %r266;
	add.s64 	%rd200, %rd1, 64;
	mul.wide.u32 	%rd201, %r18, 8;
	add.s64 	%rd219, %rd200, %rd201;
	mul.wide.u32 	%rd202, %r17, 8;
	add.s64 	%rd218, %rd200, %rd202;
	mov.f32 	%f1373, 0f00000000;
$L__BB5_132:
	.pragma "nounroll";
	ld.global.f64 	%fd355, [%rd219+-64];
	cvt.rn.f32.f64 	%f1244, %fd355;
	ld.global.f64 	%fd356, [%rd218+-64];
	cvt.rn.f32.f64 	%f1245, %fd356;
	sub.f32 	%f1246, %f1244, %f1245;
	fma.rn.f32 	%f1247, %f1246, %f1246, %f1373;
	ld.global.f64 	%fd357, [%rd219+-56];
	cvt.rn.f32.f64 	%f1248, %fd357;
	ld.global.f64 	%fd358, [%rd218+-56];
	cvt.rn.f32.f64 	%f1249, %fd358;
	sub.f32 	%f1250, %f1248, %f1249;
	fma.rn.f32 	%f1251, %f1250, %f1250, %f1247;
	ld.global.f64 	%fd359, [%rd219+-48];
	cvt.rn.f32.f64 	%f1252, %fd359;
	ld.global.f64 	%fd360, [%rd218+-48];
	cvt.rn.f32.f64 	%f1253, %fd360;
	sub.f32 	%f1254, %f1252, %f1253;
	fma.rn.f32 	%f1255, %f1254, %f1254, %f1251;
	ld.global.f64 	%fd361, [%rd219+-40];
	cvt.rn.f32.f64 	%f1256, %fd361;
	ld.global.f64 	%fd362, [%rd218+-40];
	cvt.rn.f32.f64 	%f1257, %fd362;
	sub.f32 	%f1258, %f1256, %f1257;
	fma.rn.f32 	%f1259, %f1258, %f1258, %f1255;
	ld.global.f64 	%fd363, [%rd219+-32];
	cvt.rn.f32.f64 	%f1260, %fd363;
	ld.global.f64 	%fd364, [%rd218+-32];
	cvt.rn.f32.f64 	%f1261, %fd364;
	sub.f32 	%f1262, %f1260, %f1261;
	fma.rn.f32 	%f1263, %f1262, %f1262, %f1259;
	ld.global.f64 	%fd365, [%rd219+-24];
	cvt.rn.f32.f64 	%f1264, %fd365;
	ld.global.f64 	%fd366, [%rd218+-24];
	cvt.rn.f32.f64 	%f1265, %fd366;
	sub.f32 	%f1266, %f1264, %f1265;
	fma.rn.f32 	%f1267, %f1266, %f1266, %f1263;
	ld.global.f64 	%fd367, [%rd219+-16];
	cvt.rn.f32.f64 	%f1268, %fd367;
	ld.global.f64 	%fd368, [%rd218+-16];
	cvt.rn.f32.f64 	%f1269, %fd368;
	sub.f32 	%f1270, %f1268, %f1269;
	fma.rn.f32 	%f1271, %f1270, %f1270, %f1267;
	ld.global.f64 	%fd369, [%rd219+-8];
	cvt.rn.f32.f64 	%f1272, %fd369;
	ld.global.f64 	%fd370, [%rd218+-8];
	cvt.rn.f32.f64 	%f1273, %fd370;
	sub.f32 	%f1274, %f1272, %f1273;
	fma.rn.f32 	%f1275, %f1274, %f1274, %f1271;
	ld.global.f64 	%fd371, [%rd219];
	cvt.rn.f32.f64 	%f1276, %fd371;
	ld.global.f64 	%fd372, [%rd218];
	cvt.rn.f32.f64 	%f1277, %fd372;
	sub.f32 	%f1278, %f1276, %f1277;
	fma.rn.f32 	%f1279, %f1278, %f1278, %f1275;
	ld.global.f64 	%fd373, [%rd219+8];
	cvt.rn.f32.f64 	%f1280, %fd373;
	ld.global.f64 	%fd374, [%rd218+8];
	cvt.rn.f32.f64 	%f1281, %fd374;
	sub.f32 	%f1282, %f1280, %f1281;
	fma.rn.f32 	%f1283, %f1282, %f1282, %f1279;
	ld.global.f64 	%fd375, [%rd219+16];
	cvt.rn.f32.f64 	%f1284, %fd375;
	ld.global.f64 	%fd376, [%rd218+16];
	cvt.rn.f32.f64 	%f1285, %fd376;
	sub.f32 	%f1286, %f1284, %f1285;
	fma.rn.f32 	%f1287, %f1286, %f1286, %f1283;
	ld.global.f64 	%fd377, [%rd219+24];
	cvt.rn.f32.f64 	%f1288, %fd377;
	ld.global.f64 	%fd378, [%rd218+24];
	cvt.rn.f32.f64 	%f1289, %fd378;
	sub.f32 	%f1290, %f1288, %f1289;
	fma.rn.f32 	%f1291, %f1290, %f1290, %f1287;
	ld.global.f64 	%fd379, [%rd219+32];
	cvt.rn.f32.f64 	%f1292, %fd379;
	ld.global.f64 	%fd380, [%rd218+32];
	cvt.rn.f32.f64 	%f1293, %fd380;
	sub.f32 	%f1294, %f1292, %f1293;
	fma.rn.f32 	%f1295, %f1294, %f1294, %f1291;
	ld.global.f64 	%fd381, [%rd219+40];
	cvt.rn.f32.f64 	%f1296, %fd381;
	ld.global.f64 	%fd382, [%rd218+40];
	cvt.rn.f32.f64 	%f1297, %fd382;
	sub.f32 	%f1298, %f1296, %f1297;
	fma.rn.f32 	%f1299, %f1298, %f1298, %f1295;
	ld.global.f64 	%fd383, [%rd219+48];
	cvt.rn.f32.f64 	%f1300, %fd383;
	ld.global.f64 	%fd384, [%rd218+48];
	cvt.rn.f32.f64 	%f1301, %fd384;
	sub.f32 	%f1302, %f1300, %f1301;
	fma.rn.f32 	%f1303, %f1302, %f1302, %f1299;
	ld.global.f64 	%fd385, [%rd219+56];
	cvt.rn.f32.f64 	%f1304, %fd385;
	ld.global.f64 	%fd386, [%rd218+56];
	cvt.rn.f32.f64 	%f1305, %fd386;
	sub.f32 	%f1306, %f1304, %f1305;
	fma.rn.f32 	%f1373, %f1306, %f1306, %f1303;
	add.s32 	%r264, %r264, 16;
	add.s64 	%rd219, %rd219, 128;
	add.s64 	%rd218, %rd218, 128;
	setp.ne.s32 	%p210, %r264, 0;
	@%p210 bra 	$L__BB5_132;
$L__BB5_133:
	setp.eq.s32 	%p211, %r64, 0;
	@%p211 bra 	$L__BB5_142;
	and.b32  	%r70, %r165, 7;
	setp.lt.u32 	%p212, %r64, 8;
	@%p212 bra 	$L__BB5_136;
	mul.wide.u32 	%rd203, %r266, 8;
	add.s64 	%rd204, %rd2, %rd203;
	ld.global.f64 	%fd387, [%rd204];
	cvt.rn.f32.f64 	%f1308, %fd387;
	add.s64 	%rd205, %rd3, %rd203;
	ld.global.f64 	%fd388, [%rd205];
	cvt.rn.f32.f64 	%f1309, %fd388;
	sub.f32 	%f1310, %f1308, %f1309;
	fma.rn.f32 	%f1311, %f1310, %f1310, %f1373;
	ld.global.f64 	%fd389, [%rd204+8];
	cvt.rn.f32.f64 	%f1312, %fd389;
	ld.global.f64 	%fd390, [%rd205+8];
	cvt.rn.f32.f64 	%f1313, %fd390;
	sub.f32 	%f1314, %f1312, %f1313;
	fma.rn.f32 	%f1315, %f1314, %f1314, %f1311;
	ld.global.f64 	%fd391, [%rd204+16];
	cvt.rn.f32.f64 	%f1316, %fd391;
	ld.global.f64 	%fd392, [%rd205+16];
	cvt.rn.f32.f64 	%f1317, %fd392;
	sub.f32 	%f1318, %f1316, %f1317;
	fma.rn.f32 	%f1319, %f1318, %f1318, %f1315;
	ld.global.f64 	%fd393, [%rd204+24];
	cvt.rn.f32.f64 	%f1320, %fd393;
	ld.global.f64 	%fd394, [%rd205+24];
	cvt.rn.f32.f64 	%f1321, %fd394;
	sub.f32 	%f1322, %f1320, %f1321;
	fma.rn.f32 	%f1323, %f1322, %f1322, %f1319;
	ld.global.f64 	%fd395, [%rd204+32];
	cvt.rn.f32.f64 	%f1324, %fd395;
	ld.global.f64 	%fd396, [%rd205+32];
	cvt.rn.f32.f64 	%f1325, %fd396;
	sub.f32 	%f1326, %f1324, %f1325;
	fma.rn.f32 	%f1327, %f1326, %f1326, %f1323;
	ld.global.f64 	%fd397, [%rd204+40];
	cvt.rn.f32.f64 	%f1328, %fd397;
	ld.global.f64 	%fd398, [%rd205+40];
	cvt.rn.f32.f64 	%f1329, %fd398;
	sub.f32 	%f1330, %f1328, %f1329;
	fma.rn.f32 	%f1331, %f1330, %f1330, %f1327;
	ld.global.f64 	%fd399, [%rd204+48];
	cvt.rn.f32.f64 	%f1332, %fd399;
	ld.global.f64 	%fd400, [%rd205+48];
	cvt.rn.f32.f64 	%f1333, %fd400;
	sub.f32 	%f1334, %f1332, %f1333;
	fma.rn.f32 	%f1335, %f1334, %f1334, %f1331;
	ld.global.f64 	%fd401, [%rd204+56];
	cvt.rn.f32.f64 	%f1336, %fd401;
	ld.global.f64 	%fd402, [%rd205+56];
	cvt.rn.f32.f64 	%f1337, %fd402;
	sub.f32 	%f1338, %f1336, %f1337;
	fma.rn.f32 	%f1373, %f1338, %f1338, %f1335;
	add.s32 	%r266, %r266, 8;
$L__BB5_136:
	setp.eq.s32 	%p213, %r70, 0;
	@%p213 bra 	$L__BB5_142;
	and.b32  	%r73, %r165, 3;
	setp.lt.u32 	%p214, %r70, 4;
	@%p214 bra 	$L__BB5_139;
	mul.wide.u32 	%rd206, %r266, 8;
	add.s64 	%rd207, %rd2, %rd206;
	ld.global.f64 	%fd403, [%rd207];
	cvt.rn.f32.f64 	%f1340, %fd403;
	add.s64 	%rd208, %rd3, %rd206;
	ld.global.f64 	%fd404, [%rd208];
	cvt.rn.f32.f64 	%f1341, %fd404;
	sub.f32 	%f1342, %f1340, %f1341;
	fma.rn.f32 	%f1343, %f1342, %f1342, %f1373;
	ld.global.f64 	%fd405, [%rd207+8];
	cvt.rn.f32.f64 	%f1344, %fd405;
	ld.global.f64 	%fd406, [%rd208+8];
	cvt.rn.f32.f64 	%f1345, %fd406;
	sub.f32 	%f1346, %f1344, %f1345;
	fma.rn.f32 	%f1347, %f1346, %f1346, %f1343;
	ld.global.f64 	%fd407, [%rd207+16];
	cvt.rn.f32.f64 	%f1348, %fd407;
	ld.global.f64 	%fd408, [%rd208+16];
	cvt.rn.f32.f64 	%f1349, %fd408;
	sub.f32 	%f1350, %f1348, %f1349;
	fma.rn.f32 	%f1351, %f1350, %f1350, %f1347;
	ld.global.f64 	%fd409, [%rd207+24];
	cvt.rn.f32.f64 	%f1352, %fd409;
	ld.global.f64 	%fd410, [%rd208+24];
	cvt.rn.f32.f64 	%f1353, %fd410;
	sub.f32 	%f1354, %f1352, %f1353;
	fma.rn.f32 	%f1373, %f1354, %f1354, %f1351;
	add.s32 	%r266, %r266, 4;
$L__BB5_139:
	setp.eq.s32 	%p215, %r73, 0;
	@%p215 bra 	$L__BB5_142;
	mul.wide.u32 	%rd209, %r266, 8;
	add.s64 	%rd210, %rd1, %rd209;
	mul.wide.u32 	%rd211, %r19, 8;
	add.s64 	%rd221, %rd210, %rd211;
	mul.wide.u32 	%rd212, %r18, 8;
	add.s64 	%rd220, %rd210, %rd212;
	neg.s32 	%r268, %r73;
$L__BB5_141:
	.pragma "nounroll";
	ld.global.f64 	%fd411, [%rd220];
	cvt.rn.f32.f64 	%f1355, %fd411;
	ld.global.f64 	%fd412, [%rd221];
	cvt.rn.f32.f64 	%f1356, %fd412;
	sub.f32 	%f1357, %f1355, %f1356;
	fma.rn.f32 	%f1373, %f1357, %f1357, %f1373;
	add.s64 	%rd221, %rd221, 8;
	add.s64 	%rd220, %rd220, 8;
	add.s32 	%r268, %r268, 1;
	setp.ne.s32 	%p216, %r268, 0;
	@%p216 bra 	$L__BB5_141;
$L__BB5_142:
	sqrt.rn.f32 	%f1495, %f1373;
	bra.uni 	$L__BB5_157;
$L__BB5_143:
	setp.neu.f32 	%p133, %f25, 0f00000000;
	setp.neu.f32 	%p134, %f26, 0f7F800000;
	and.pred  	%p135, %p133, %p134;
	@%p135 bra 	$L__BB5_145;
	ld.param.f32 	%f1361, [pdist_f64_param_5];
	setp.lt.f32 	%p142, %f1361, 0f00000000;
	setp.neu.f32 	%p143, %f1, 0f3F800000;
	add.f32 	%f833, %f25, %f25;
	mov.b32 	%r203, %f833;
	xor.b32  	%r204, %r203, 2139095040;
	selp.b32 	%r205, %r204, %r203, %p142;
	and.b32  	%r206, %r205, 2147483647;
	selp.b32 	%r207, %r206, %r205, %p143;
	mov.b32 	%f1378, %r207;
	bra.uni 	$L__BB5_148;
$L__BB5_145:
	setp.eq.f32 	%p136, %f2, 0f7F800000;
	setp.eq.f32 	%p137, %f25, 0fBF800000;
	and.pred  	%p138, %p137, %p136;
	@%p138 bra 	$L__BB5_148;
	setp.geu.f32 	%p139, %f25, 0f00000000;
	mov.f32 	%f1378, %f27;
	@%p139 bra 	$L__BB5_148;
	ld.param.f32 	%f1360, [pdist_f64_param_5];
	setp.neu.f32 	%p140, %f1360, %f3;
	setp.neu.f32 	%p141, %f1, 0f3F800000;
	neg.f32 	%f831, %f27;
	selp.f32 	%f832, %f27, %f831, %p141;
	selp.f32 	%f1378, 0f7FFFFFFF, %f832, %p140;
$L__BB5_148:
	add.f32 	%f1379, %f1379, %f1378;
	add.s32 	%r272, %r272, 1;
	setp.ne.s32 	%p144, %r272, 0;
	add.s64 	%rd229, %rd229, 8;
	add.s64 	%rd228, %rd228, 8;
	@%p144 bra 	$L__BB5_113;
$L__BB5_149:
	ld.param.f32 	%f1363, [pdist_f64_param_5];
	rcp.rn.f32 	%f34, %f1363;
	mul.f32 	%f835, %f34, 0f3F000000;
	cvt.rzi.f32.f32 	%f836, %f835;
	add.f32 	%f837, %f836, %f836;
	sub.f32 	%f838, %f34, %f837;
	abs.f32 	%f35, %f838;
	abs.f32 	%f36, %f1379;
	setp.lt.f32 	%p145, %f36, 0f00800000;
	mul.f32 	%f839, %f36, 0f4B800000;
	selp.f32 	%f840, %f839, %f36, %p145;
	selp.f32 	%f841, 0fC1C00000, 0f00000000, %p145;
	mov.b32 	%r208, %f840;
	add.s32 	%r209, %r208, -1060439283;
	and.b32  	%r210, %r209, -8388608;
	sub.s32 	%r211, %r208, %r210;
	mov.b32 	%f842, %r211;
	cvt.rn.f32.s32 	%f843, %r210;
	fma.rn.f32 	%f844, %f843, 0f34000000, %f841;
	add.f32 	%f845, %f842, 0fBF800000;
	add.f32 	%f846, %f842, 0f3F800000;
	rcp.approx.ftz.f32 	%f847, %f846;
	add.f32 	%f848, %f845, %f845;
	mul.f32 	%f849, %f848, %f847;
	mul.f32 	%f850, %f849, %f849;
	sub.f32 	%f851, %f845, %f849;
	add.f32 	%f852, %f851, %f851;
	neg.f32 	%f853, %f849;
	fma.rn.f32 	%f854, %f853, %f845, %f852;
	mul.rn.f32 	%f855, %f847, %f854;
	fma.rn.f32 	%f856, %f850, 0f3A2C32E4, 0f3B52E7DB;
	fma.rn.f32 	%f857, %f856, %f850, 0f3C93BB73;
	fma.rn.f32 	%f858, %f857, %f850, 0f3DF6384F;
	mul.rn.f32 	%f859, %f858, %f850;
	fma.rn.f32 	%f860, %f849, 0f3FB8AA3B, %f844;
	sub.f32 	%f861, %f844, %f860;
	fma.rn.f32 	%f862, %f849, 0f3FB8AA3B, %f861;
	fma.rn.f32 	%f863, %f855, 0f3FB8AA3B, %f862;
	fma.rn.f32 	%f864, %f849, 0f32A55E34, %f863;
	mul.f32 	%f865, %f859, 0f40400000;
	fma.rn.f32 	%f866, %f865, %f855, %f864;
	fma.rn.f32 	%f867, %f859, %f849, %f866;
	add.rn.f32 	%f868, %f860, %f867;
	neg.f32 	%f869, %f860;
	add.rn.f32 	%f870, %f868, %f869;
	neg.f32 	%f871, %f870;
	add.rn.f32 	%f872, %f867, %f871;
	mul.rn.f32 	%f873, %f868, %f34;
	neg.f32 	%f874, %f873;
	fma.rn.f32 	%f875, %f868, %f34, %f874;
	fma.rn.f32 	%f876, %f872, %f34, %f875;
	cvt.rni.f32.f32 	%f877, %f873;
	sub.f32 	%f878, %f873, %f877;
	add.f32 	%f879, %f878, %f876;
	fma.rn.f32 	%f880, %f879, 0f391FCB8E, 0f3AAF85ED;
	fma.rn.f32 	%f881, %f880, %f879, 0f3C1D9856;
	fma.rn.f32 	%f882, %f881, %f879, 0f3D6357BB;
	fma.rn.f32 	%f883, %f882, %f879, 0f3E75FDEC;
	fma.rn.f32 	%f884, %f883, %f879, 0f3F317218;
	fma.rn.f32 	%f885, %f884, %f879, 0f3F800000;
	cvt.rzi.s32.f32 	%r212, %f877;
	setp.gt.f32 	%p146, %f877, 0f00000000;
	selp.b32 	%r213, 0, -2097152000, %p146;
	add.s32 	%r214, %r213, 2130706432;
	mov.b32 	%f886, %r214;
	mul.f32 	%f887, %f885, %f886;
	shl.b32 	%r215, %r212, 23;
	sub.s32 	%r216, %r215, %r213;
	mov.b32 	%f888, %r216;
	mul.f32 	%f889, %f887, %f888;
	abs.f32 	%f890, %f873;
	setp.gt.f32 	%p147, %f890, 0f43180000;
	setp.lt.f32 	%p148, %f873, 0f00000000;
	selp.f32 	%f891, 0f00000000, 0f7F800000, %p148;
	selp.f32 	%f37, %f891, %f889, %p147;
	setp.eq.f32 	%p149, %f1379, 0f3F800000;
	setp.eq.f32 	%p150, %f34, 0f00000000;
	or.pred  	%p151, %p150, %p149;
	mov.f32 	%f1495, 0f3F800000;
	@%p151 bra 	$L__BB5_157;
	setp.num.f32 	%p152, %f36, %f36;
	abs.f32 	%f892, %f34;
	setp.num.f32 	%p153, %f892, %f892;
	and.pred  	%p154, %p152, %p153;
	@%p154 bra 	$L__BB5_152;
	add.rn.f32 	%f1495, %f1379, %f34;
	bra.uni 	$L__BB5_157;
$L__BB5_152:
	setp.neu.f32 	%p155, %f1379, 0f00000000;
	setp.neu.f32 	%p156, %f36, 0f7F800000;
	and.pred  	%p157, %p155, %p156;
	@%p157 bra 	$L__BB5_154;
	setp.neu.f32 	%p164, %f35, 0f3F800000;
	add.f32 	%f897, %f1379, %f1379;
	mov.b32 	%r217, %f897;
	setp.lt.f32 	%p165, %f34, 0f00000000;
	xor.b32  	%r218, %r217, 2139095040;
	selp.b32 	%r219, %r218, %r217, %p165;
	and.b32  	%r220, %r219, 2147483647;
	selp.b32 	%r221, %r220, %r219, %p164;
	mov.b32 	%f1495, %r221;
	bra.uni 	$L__BB5_157;
$L__BB5_154:
	setp.eq.f32 	%p158, %f1379, 0fBF800000;
	setp.eq.f32 	%p159, %f892, 0f7F800000;
	and.pred  	%p160, %p158, %p159;
	@%p160 bra 	$L__BB5_157;
	setp.geu.f32 	%p161, %f1379, 0f00000000;
	mov.f32 	%f1495, %f37;
	@%p161 bra 	$L__BB5_157;
	setp.neu.f32 	%p162, %f35, 0f3F800000;
	neg.f32 	%f894, %f37;
	selp.f32 	%f895, %f37, %f894, %p162;
	cvt.rmi.f32.f32 	%f896, %f34;
	setp.neu.f32 	%p163, %f34, %f896;
	selp.f32 	%f1495, 0f7FFFFFFF, %f895, %p163;
$L__BB5_157:
	ld.param.u64 	%rd217, [pdist_f64_param_1];
	cvt.f64.f32 	%fd413, %f1495;
	cvta.to.global.u64 	%rd213, %rd217;
	mul.wide.u32 	%rd214, %r1, 8;
	add.s64 	%rd215, %rd213, %rd214;
	st.global.f64 	[%rd215], %fd413;
$L__BB5_158:
	ret;

}
	// .globl	squareform_f64
.visible .entry squareform_f64(
	.param .u64 .ptr .align 1 squareform_f64_param_0,
	.param .u64 .ptr .align 1 squareform_f64_param_1,
	.param .u32 squareform_f64_param_2
)
{
	.reg .pred 	%p<4>;
	.reg .b32 	%r<22>;
	.reg .b64 	%rd<16>;
	.reg .b64 	%fd<3>;

	ld.param.u64 	%rd3, [squareform_f64_param_0];
	ld.param.u64 	%rd4, [squareform_f64_param_1];
	ld.param.u32 	%r4, [squareform_f64_param_2];
	cvta.to.global.u64 	%rd1, %rd4;
	cvta.to.global.u64 	%rd2, %rd3;
	mov.u32 	%r5, %ctaid.x;
	mov.u32 	%r6, %ntid.x;
	mov.u32 	%r7, %tid.x;
	mad.lo.s32 	%r1, %r5, %r6, %r7;
	mul.lo.s32 	%r8, %r4, %r4;
	setp.ge.u32 	%p1, %r1, %r8;
	@%p1 bra 	$L__BB6_6;
	div.u32 	%r2, %r1, %r4;
	mul.lo.s32 	%r9, %r2, %r4;
	sub.s32 	%r3, %r1, %r9;
	setp.ne.s32 	%p2, %r2, %r3;
	@%p2 bra 	$L__BB6_3;
	mul.wide.u32 	%rd13, %r1, 8;
	add.s64 	%rd14, %rd1, %rd13;
	mov.b64 	%rd15, 0;
	st.global.u64 	[%rd14], %rd15;
	bra.uni 	$L__BB6_6;
$L__BB6_3:
	setp.ge.u32 	%p3, %r2, %r3;
	@%p3 bra 	$L__BB6_5;
	mad.lo.s32 	%r16, %r2, %r2, %r2;
	shr.u32 	%r17, %r16, 1;
	mad.lo.s32 	%r18, %r2, %r4, %r3;
	add.s32 	%r19, %r17, %r2;
	not.b32 	%r20, %r19;
	add.s32 	%r21, %r18, %r20;
	mul.wide.u32 	%rd9, %r21, 8;
	add.s64 	%rd10, %rd2, %rd9;
	ld.global.f64 	%fd2, [%rd10];
	mul.wide.u32 	%rd11, %r1, 8;
	add.s64 	%rd12, %rd1, %rd11;
	st.global.f64 	[%rd12], %fd2;
	bra.uni 	$L__BB6_6;
$L__BB6_5:
	mad.lo.s32 	%r10, %r3, %r3, %r3;
	shr.u32 	%r11, %r10, 1;
	mad.lo.s32 	%r12, %r3, %r4, %r2;
	add.s32 	%r13, %r11, %r3;
	not.b32 	%r14, %r13;
	add.s32 	%r15, %r12, %r14;
	mul.wide.u32 	%rd5, %r15, 8;
	add.s64 	%rd6, %rd2, %rd5;
	ld.global.f64 	%fd1, [%rd6];
	mul.wide.u32 	%rd7, %r1, 8;
	add.s64 	%rd8, %rd1, %rd7;
	st.global.f64 	[%rd8], %fd1;
$L__BB6_6:
	ret;

}
	// .globl	squareform_inverse_f64
.visible .entry squareform_inverse_f64(
	.param .u64 .ptr .align 1 squareform_inverse_f64_param_0,
	.param .u64 .ptr .align 1 squareform_inverse_f64_param_1,
	.param .u32 squareform_inverse_f64_param_2
)
{
	.reg .pred 	%p<3>;
	.reg .b32 	%r<21>;
	.reg .b64 	%rd<9>;
	.reg .b64 	%fd<2>;

	ld.param.u64 	%rd1, [squareform_inverse_f64_param_0];
	ld.param.u64 	%rd2, [squareform_inverse_f64_param_1];
	ld.param.u32 	%r6, [squareform_inverse_f64_param_2];
	mov.u32 	%r7, %ctaid.x;
	mov.u32 	%r8, %ntid.x;
	mov.u32 	%r9, %tid.x;
	mad.lo.s32 	%r1, %r7, %r8, %r9;
	add.s32 	%r10, %r6, -1;
	mul.lo.s32 	%r11, %r10, %r6;
	shr.u32 	%r12, %r11, 1;
	setp.ge.u32 	%p1, %r1, %r12;
	@%p1 bra 	$L__BB7_4;
	mov.b32 	%r19, 0;
	mov.u32 	%r20, %r19;
$L__BB7_2:
	mov.u32 	%r3, %r20;
	mov.u32 	%r2, %r19;
	not.b32 	%r14, %r2;
	add.s32 	%r15, %r6, %r14;
	add.s32 	%r20, %r15, %r3;
	setp.le.u32 	%p2, %r20, %r1;
	add.s32 	%r19, %r2, 1;
	@%p2 bra 	$L__BB7_2;
	add.s32 	%r16, %r19, %r1;
	sub.s32 	%r17, %r16, %r3;
	mad.lo.s32 	%r18, %r2, %r6, %r17;
	cvta.to.global.u64 	%rd3, %rd1;
	mul.wide.u32 	%rd4, %r18, 8;
	add.s64 	%rd5, %rd3, %rd4;
	ld.global.nc.f64 	%fd1, [%rd5];
	cvta.to.global.u64 	%rd6, %rd2;
	mul.wide.u32 	%rd7, %r1, 8;
	add.s64 	%rd8, %rd6, %rd7;
	st.global.f64 	[%rd8], %fd1;
$L__BB7_4:
	ret;

}
	// .globl	cdist_f16
.visible .entry cdist_f16(
	.param .u64 .ptr .align 1 cdist_f16_param_0,
	.param .u64 .ptr .align 1 cdist_f16_param_1,
	.param .u64 .ptr .align 1 cdist_f16_param_2,
	.param .u32 cdist_f16_param_3,
	.param .u32 cdist_f16_param_4,
	.param .u32 cdist_f16_param_5,
	.param .u32 cdist_f16_param_6,
	.param .f32 cdist_f16_param_7
)
{
	.reg .pred 	%p<230>;
	.reg .b16 	%rs<442>;
	.reg .b32 	%r<291>;
	.reg .b32 	%f<1548>;
	.reg .b64 	%rd<124>;

	ld.param.u64 	%rd3, [cdist_f16_param_0];
	ld.param.u64 	%rd4, [cdist_f16_param_1];
	ld.param.u64 	%rd5, [cdist_f16_param_2];
	ld.param.u32 	%r163, [cdist_f16_param_3];
	ld.param.u32 	%r160, [cdist_f16_param_4];
	ld.param.u32 	%r161, [cdist_f16_param_5];
	ld.param.u32 	%r162, [cdist_f16_param_6];
	ld.param.f32 	%f222, [cdist_f16_param_7];
	mov.u32 	%r164, %ctaid.x;
	mov.u32 	%r165, %ntid.x;
	mov.u32 	%r166, %tid.x;
	mad.lo.s32 	%r1, %r164, %r165, %r166;
	mul.lo.s32 	%r167, %r160, %r163;
	setp.ge.u32 	%p1, %r1, %r167;
	mov.f32 	%f1547, 0f00000000;
	@%p1 bra 	$L__BB8_157;
	cvta.to.global.u64 	%rd6, %rd3;
	cvta.to.global.u64 	%rd7, %rd4;
	div.u32 	%r168, %r1, %r160;
	mul.lo.s32 	%r169, %r168, %r160;
	sub.s32 	%r170, %r1, %r169;
	mul.lo.s32 	%r171, %r168, %r161;
	mul.wide.u32 	%rd8, %r171, 2;
	add.s64 	%rd1, %rd6, %rd8;
	mul.lo.s32 	%r172, %r170, %r161;
	mul.wide.u32 	%rd9, %r172, 2;
	add.s64 	%rd2, %rd7, %rd9;
	setp.gt.s32 	%p2, %r162, 3;
	@%p2 bra 	$L__BB8_33;
	setp.gt.s32 	%p9, %r162, 1;
	@%p9 bra 	$L__BB8_18;
	setp.eq.s32 	%p12, %r162, 0;
	@%p12 bra 	$L__BB8_128;
	setp.eq.s32 	%p13, %r162, 1;
	@%p13 bra 	$L__BB8_5;
	bra.uni 	$L__BB8_156;
$L__BB8_5:
	setp.eq.s32 	%p212, %r161, 0;
	@%p212 bra 	$L__BB8_156;
	add.s32 	%r227, %r161, -1;
	and.b32  	%r21, %r161, 15;
	setp.lt.u32 	%p213, %r227, 15;
	mov.f32 	%f1547, 0f00000000;
	mov.b32 	%r276, 0;
	@%p213 bra 	$L__BB8_9;
	and.b32  	%r276, %r161, -16;
	neg.s32 	%r239, %r276;
	mov.f32 	%f1547, 0f00000000;
	mov.b32 	%r240, 0;
$L__BB8_8:
	.pragma "nounroll";
	mul.wide.u32 	%rd97, %r240, 2;
	add.s64 	%rd98, %rd1, %rd97;
	ld.global.nc.u16 	%rs325, [%rd98];
	// begin inline asm
	{  cvt.f32.f16 %f1182, %rs325;}

	// end inline asm
	add.s64 	%rd99, %rd2, %rd97;
	ld.global.nc.u16 	%rs326, [%rd99];
	// begin inline asm
	{  cvt.f32.f16 %f1183, %rs326;}

	// end inline asm
	sub.f32 	%f1214, %f1182, %f1183;
	fma.rn.f32 	%f1215, %f1214, %f1214, %f1547;
	ld.global.nc.u16 	%rs327, [%rd98+2];
	// begin inline asm
	{  cvt.f32.f16 %f1184, %rs327;}

	// end inline asm
	ld.global.nc.u16 	%rs328, [%rd99+2];
	// begin inline asm
	{  cvt.f32.f16 %f1185, %rs328;}

	// end inline asm
	sub.f32 	%f1216, %f1184, %f1185;
	fma.rn.f32 	%f1217, %f1216, %f1216, %f1215;
	ld.global.nc.u16 	%rs329, [%rd98+4];
	// begin inline asm
	{  cvt.f32.f16 %f1186, %rs329;}

	// end inline asm
	ld.global.nc.u16 	%rs330, [%rd99+4];
	// begin inline asm
	{  cvt.f32.f16 %f1187, %rs330;}

	// end inline asm
	sub.f32 	%f1218, %f1186, %f1187;
	fma.rn.f32 	%f1219, %f1218, %f1218, %f1217;
	ld.global.nc.u16 	%rs331, [%rd98+6];
	// begin inline asm
	{  cvt.f32.f16 %f1188, %rs331;}

	// end inline asm
	ld.global.nc.u16 	%rs332, [%rd99+6];
	// begin inline asm
	{  cvt.f32.f16 %f1189, %rs332;}

	// end inline asm
	sub.f32 	%f1220, %f1188, %f1189;
	fma.rn.f32 	%f1221, %f1220, %f1220, %f1219;
	ld.global.nc.u16 	%rs333, [%rd98+8];
	// begin inline asm
	{  cvt.f32.f16 %f1190, %rs333;}

	// end inline asm
	ld.global.nc.u16 	%rs334, [%rd99+8];
	// begin inline asm
	{  cvt.f32.f16 %f1191, %rs334;}

	// end inline asm
	sub.f32 	%f1222, %f1190, %f1191;
	fma.rn.f32 	%f1223, %f1222, %f1222, %f1221;
	ld.global.nc.u16 	%rs335, [%rd98+10];
	// begin inline asm
	{  cvt.f32.f16 %f1192, %rs335;}

	// end inline asm
	ld.global.nc.u16 	%rs336, [%rd99+10];
	// begin inline asm
	{  cvt.f32.f16 %f1193, %rs336;}

	// end inline asm
	sub.f32 	%f1224, %f1192, %f1193;
	fma.rn.f32 	%f1225, %f1224, %f1224, %f1223;
	ld.global.nc.u16 	%rs337, [%rd98+12];
	// begin inline asm
	{  cvt.f32.f16 %f1194, %rs337;}

	// end inline asm
	ld.global.nc.u16 	%rs338, [%rd99+12];
	// begin inline asm
	{  cvt.f32.f16 %f1195, %rs338;}

	// end inline asm
	sub.f32 	%f1226, %f1194, %f1195;
	fma.rn.f32 	%f1227, %f1226, %f1226, %f1225;
	ld.global.nc.u16 	%rs339, [%rd98+14];
	// begin inline asm
	{  cvt.f32.f16 %f1196, %rs339;}

	// end inline asm
	ld.global.nc.u16 	%rs340, [%rd99+14];
	// begin inline asm
	{  cvt.f32.f16 %f1197, %rs340;}

	// end inline asm
	sub.f32 	%f1228, %f1196, %f1197;
	fma.rn.f32 	%f1229, %f1228, %f1228, %f1227;
	ld.global.nc.u16 	%rs341, [%rd98+16];
	// begin inline asm
	{  cvt.f32.f16 %f1198, %rs341;}

	// end inline asm
	ld.global.nc.u16 	%rs342, [%rd99+16];
	// begin inline asm
	{  cvt.f32.f16 %f1199, %rs342;}

	// end inline asm
	sub.f32 	%f1230, %f1198, %f1199;
	fma.rn.f32 	%f1231, %f1230, %f1230, %f1229;
	ld.global.nc.u16 	%rs343, [%rd98+18];
	// begin inline asm
	{  cvt.f32.f16 %f1200, %rs343;}

	// end inline asm
	ld.global.nc.u16 	%rs344, [%rd99+18];
	// begin inline asm
	{  cvt.f32.f16 %f1201, %rs344;}

	// end inline asm
	sub.f32 	%f1232, %f1200, %f1201;
	fma.rn.f32 	%f1233, %f1232, %f1232, %f1231;
	ld.global.nc.u16 	%rs345, [%rd98+20];
	// begin inline asm
	{  cvt.f32.f16 %f1202, %rs345;}

	// end inline asm
	ld.global.nc.u16 	%rs346, [%rd99+20];
	// begin inline asm
	{  cvt.f32.f16 %f1203, %rs346;}

	// end inline asm
	sub.f32 	%f1234, %f1202, %f1203;
	fma.rn.f32 	%f1235, %f1234, %f1234, %f1233;
	ld.global.nc.u16 	%rs347, [%rd98+22];
	// begin inline asm
	{  cvt.f32.f16 %f1204, %rs347;}

	// end inline asm
	ld.global.nc.u16 	%rs348, [%rd99+22];
	// begin inline asm
	{  cvt.f32.f16 %f1205, %rs348;}

	// end inline asm
	sub.f32 	%f1236, %f1204, %f1205;
	fma.rn.f32 	%f1237, %f1236, %f1236, %f1235;
	ld.global.nc.u16 	%rs349, [%rd98+24];
	// begin inline asm
	{  cvt.f32.f16 %f1206, %rs349;}

	// end inline asm
	ld.global.nc.u16 	%rs350, [%rd99+24];
	// begin inline asm
	{  cvt.f32.f16 %f1207, %rs350;}

	// end inline asm
	sub.f32 	%f1238, %f1206, %f1207;
	fma.rn.f32 	%f1239, %f1238, %f1238, %f1237;
	ld.global.nc.u16 	%rs351, [%rd98+26];
	// begin inline asm
	{  cvt.f32.f16 %f1208, %rs351;}

	// end inline asm
	ld.global.nc.u16 	%rs352, [%rd99+26];
	// begin inline asm
	{  cvt.f32.f16 %f1209, %rs352;}

	// end inline asm
	sub.f32 	%f1240, %f1208, %f1209;
	fma.rn.f32 	%f1241, %f1240, %f1240, %f1239;
	ld.global.nc.u16 	%rs353, [%rd98+28];
	// begin inline asm
	{  cvt.f32.f16 %f1210, %rs353;}

	// end inline asm
	ld.global.nc.u16 	%rs354, [%rd99+28];
	// begin inline asm
	{  cvt.f32.f16 %f1211, %rs354;}

	// end inline asm
	sub.f32 	%f1242, %f1210, %f1211;
	fma.rn.f32 	%f1243, %f1242, %f1242, %f1241;
	ld.global.nc.u16 	%rs355, [%rd98+30];
	// begin inline asm
	{  cvt.f32.f16 %f1212, %rs355;}

	// end inline asm
	ld.global.nc.u16 	%rs356, [%rd99+30];
	// begin inline asm
	{  cvt.f32.f16 %f1213, %rs356;}

	// end inline asm
	sub.f32 	%f1244, %f1212, %f1213;
	fma.rn.f32 	%f1547, %f1244, %f1244, %f1243;
	add.s32 	%r240, %r240, 16;
	add.s32 	%r239, %r239, 16;
	setp.eq.s32 	%p214, %r239, 0;
	@%p214 bra 	$L__BB8_9;
	bra.uni 	$L__BB8_8;
$L__BB8_9:
	setp.eq.s32 	%p215, %r21, 0;
	@%p215 bra 	$L__BB8_156;
	and.b32  	%r125, %r161, 7;
	setp.lt.u32 	%p216, %r21, 8;
	@%p216 bra 	$L__BB8_12;
	mul.wide.u32 	%rd100, %r276, 2;
	add.s64 	%rd101, %rd1, %rd100;
	ld.global.nc.u16 	%rs357, [%rd101];
	// begin inline asm
	{  cvt.f32.f16 %f1246, %rs357;}

	// end inline asm
	add.s64 	%rd102, %rd2, %rd100;
	ld.global.nc.u16 	%rs358, [%rd102];
	// begin inline asm
	{  cvt.f32.f16 %f1247, %rs358;}

	// end inline asm
	sub.f32 	%f1262, %f1246, %f1247;
	fma.rn.f32 	%f1263, %f1262, %f1262, %f1547;
	ld.global.nc.u16 	%rs359, [%rd101+2];
	// begin inline asm
	{  cvt.f32.f16 %f1248, %rs359;}

	// end inline asm
	ld.global.nc.u16 	%rs360, [%rd102+2];
	// begin inline asm
	{  cvt.f32.f16 %f1249, %rs360;}

	// end inline asm
	sub.f32 	%f1264, %f1248, %f1249;
	fma.rn.f32 	%f1265, %f1264, %f1264, %f1263;
	ld.global.nc.u16 	%rs361, [%rd101+4];
	// begin inline asm
	{  cvt.f32.f16 %f1250, %rs361;}

	// end inline asm
	ld.global.nc.u16 	%rs362, [%rd102+4];
	// begin inline asm
	{  cvt.f32.f16 %f1251, %rs362;}

	// end inline asm
	sub.f32 	%f1266, %f1250, %f1251;
	fma.rn.f32 	%f1267, %f1266, %f1266, %f1265;
	ld.global.nc.u16 	%rs363, [%rd101+6];
	// begin inline asm
	{  cvt.f32.f16 %f1252, %rs363;}

	// end inline asm
	ld.global.nc.u16 	%rs364, [%rd102+6];
	// begin inline asm
	{  cvt.f32.f16 %f1253, %rs364;}

	// end inline asm
	sub.f32 	%f1268, %f1252, %f1253;
	fma.rn.f32 	%f1269, %f1268, %f1268, %f1267;
	ld.global.nc.u16 	%rs365, [%rd101+8];
	// begin inline asm
	{  cvt.f32.f16 %f1254, %rs365;}

	// end inline asm
	ld.global.nc.u16 	%rs366, [%rd102+8];
	// begin inline asm
	{  cvt.f32.f16 %f1255, %rs366;}

	// end inline asm
	sub.f32 	%f1270, %f1254, %f1255;
	fma.rn.f32 	%f1271, %f1270, %f1270, %f1269;
	ld.global.nc.u16 	%rs367, [%rd101+10];
	// begin inline asm
	{  cvt.f32.f16 %f1256, %rs367;}

	// end inline asm
	ld.global.nc.u16 	%rs368, [%rd102+10];
	// begin inline asm
	{  cvt.f32.f16 %f1257, %rs368;}

	// end inline asm
	sub.f32 	%f1272, %f1256, %f1257;
	fma.rn.f32 	%f1273, %f1272, %f1272, %f1271;
	ld.global.nc.u16 	%rs369, [%rd101+12];
	// begin inline asm
	{  cvt.f32.f16 %f1258, %rs369;}

	// end inline asm
	ld.global.nc.u16 	%rs370, [%rd102+12];
	// begin inline asm
	{  cvt.f32.f16 %f1259, %rs370;}

	// end inline asm
	sub.f32 	%f1274, %f1258, %f1259;
	fma.rn.f32 	%f1275, %f1274, %f1274, %f1273;
	ld.global.nc.u16 	%rs371, [%rd101+14];
	// begin inline asm
	{  cvt.f32.f16 %f1260, %rs371;}

	// end inline asm
	ld.global.nc.u16 	%rs372, [%rd102+14];
	// begin inline asm
	{  cvt.f32.f16 %f1261, %rs372;}

	// end inline asm
	sub.f32 	%f1276, %f1260, %f1261;
	fma.rn.f32 	%f1547, %f1276, %f1276, %f1275;
	add.s32 	%r276, %r276, 8;
$L__BB8_12:
	setp.eq.s32 	%p217, %r125, 0;
	@%p217 bra 	$L__BB8_156;
	and.b32  	%r128, %r161, 3;
	setp.lt.u32 	%p218, %r125, 4;
	@%p218 bra 	$L__BB8_15;
	mul.wide.u32 	%rd103, %r276, 2;
	add.s64 	%rd104, %rd1, %rd103;
	ld.global.nc.u16 	%rs373, [%rd104];
	// begin inline asm
	{  cvt.f32.f16 %f1278, %rs373;}

	// end inline asm
	add.s64 	%rd105, %rd2, %rd103;
	ld.global.nc.u16 	%rs374, [%rd105];
	// begin inline asm
	{  cvt.f32.f16 %f1279, %rs374;}

	// end inline asm
	sub.f32 	%f1286, %f1278, %f1279;
	fma.rn.f32 	%f1287, %f1286, %f1286, %f1547;
	ld.global.nc.u16 	%rs375, [%rd104+2];
	// begin inline asm
	{  cvt.f32.f16 %f1280, %rs375;}

	// end inline asm
	ld.global.nc.u16 	%rs376, [%rd105+2];
	// begin inline asm
	{  cvt.f32.f16 %f1281, %rs376;}

	// end inline asm
	sub.f32 	%f1288, %f1280, %f1281;
	fma.rn.f32 	%f1289, %f1288, %f1288, %f1287;
	ld.global.nc.u16 	%rs377, [%rd104+4];
	// begin inline asm
	{  cvt.f32.f16 %f1282, %rs377;}

	// end inline asm
	ld.global.nc.u16 	%rs378, [%rd105+4];
	// begin inline asm
	{  cvt.f32.f16 %f1283, %rs378;}

	// end inline asm
	sub.f32 	%f1290, %f1282, %f1283;
	fma.rn.f32 	%f1291, %f1290, %f1290, %f1289;
	ld.global.nc.u16 	%rs379, [%rd104+6];
	// begin inline asm
	{  cvt.f32.f16 %f1284, %rs379;}

	// end inline asm
	ld.global.nc.u16 	%rs380, [%rd105+6];
	// begin inline asm
	{  cvt.f32.f16 %f1285, %rs380;}

	// end inline asm
	sub.f32 	%f1292, %f1284, %f1285;
	fma.rn.f32 	%f1547, %f1292, %f1292, %f1291;
	add.s32 	%r276, %r276, 4;
$L__BB8_15:
	setp.eq.s32 	%p219, %r128, 0;
	@%p219 bra 	$L__BB8_156;
	neg.s32 	%r279, %r128;
$L__BB8_17:
	.pragma "nounroll";
	mul.wide.u32 	%rd106, %r276, 2;
	add.s64 	%rd107, %rd1, %rd106;
	ld.global.nc.u16 	%rs381, [%rd107];
	// begin inline asm
	{  cvt.f32.f16 %f1293, %rs381;}

	// end inline asm
	add.s64 	%rd108, %rd2, %rd106;
	ld.global.nc.u16 	%rs382, [%rd108];
	// begin inline asm
	{  cvt.f32.f16 %f1294, %rs382;}

	// end inline asm
	sub.f32 	%f1295, %f1293, %f1294;
	fma.rn.f32 	%f1547, %f1295, %f1295, %f1547;
	add.s32 	%r276, %r276, 1;
	add.s32 	%r279, %r279, 1;
	setp.eq.s32 	%p220, %r279, 0;
	@%p220 bra 	$L__BB8_156;
	bra.uni 	$L__BB8_17;
$L__BB8_18:
	setp.eq.s32 	%p10, %r162, 2;
	@%p10 bra 	$L__BB8_115;
	setp.eq.s32 	%p11, %r162, 3;
	@%p11 bra 	$L__BB8_20;
	bra.uni 	$L__BB8_156;
$L__BB8_20:
	setp.eq.s32 	%p165, %r161, 0;
	@%p165 bra 	$L__BB8_156;
	add.s32 	%r221, %r161, -1;
	and.b32  	%r15, %r161, 15;
	setp.lt.u32 	%p166, %r221, 15;
	mov.f32 	%f1547, 0f00000000;
	mov.b32 	%r286, 0;
	@%p166 bra 	$L__BB8_24;
	and.b32  	%r286, %r161, -16;
	neg.s32 	%r243, %r286;
	mov.f32 	%f1547, 0f00000000;
	mov.b32 	%r244, 0;
$L__BB8_23:
	.pragma "nounroll";
	mul.wide.u32 	%rd73, %r244, 2;
	add.s64 	%rd74, %rd1, %rd73;
	ld.global.nc.u16 	%rs209, [%rd74];
	// begin inline asm
	{  cvt.f32.f16 %f888, %rs209;}

	// end inline asm
	add.s64 	%rd75, %rd2, %rd73;
	ld.global.nc.u16 	%rs210, [%rd75];
	// begin inline asm
	{  cvt.f32.f16 %f889, %rs210;}

	// end inline asm
	sub.f32 	%f920, %f888, %f889;
	abs.f32 	%f921, %f920;
	setp.gt.f32 	%p167, %f921, %f1547;
	selp.f32 	%f922, %f921, %f1547, %p167;
	ld.global.nc.u16 	%rs211, [%rd74+2];
	// begin inline asm
	{  cvt.f32.f16 %f890, %rs211;}

	// end inline asm
	ld.global.nc.u16 	%rs212, [%rd75+2];
	// begin inline asm
	{  cvt.f32.f16 %f891, %rs212;}

	// end inline asm
	sub.f32 	%f923, %f890, %f891;
	abs.f32 	%f924, %f923;
	setp.gt.f32 	%p168, %f924, %f922;
	selp.f32 	%f925, %f924, %f922, %p168;
	ld.global.nc.u16 	%rs213, [%rd74+4];
	// begin inline asm
	{  cvt.f32.f16 %f892, %rs213;}

	// end inline asm
	ld.global.nc.u16 	%rs214, [%rd75+4];
	// begin inline asm
	{  cvt.f32.f16 %f893, %rs214;}

	// end inline asm
	sub.f32 	%f926, %f892, %f893;
	abs.f32 	%f927, %f926;
	setp.gt.f32 	%p169, %f927, %f925;
	selp.f32 	%f928, %f927, %f925, %p169;
	ld.global.nc.u16 	%rs215, [%rd74+6];
	// begin inline asm
	{  cvt.f32.f16 %f894, %rs215;}

	// end inline asm
	ld.global.nc.u16 	%rs216, [%rd75+6];
	// begin inline asm
	{  cvt.f32.f16 %f895, %rs216;}

	// end inline asm
	sub.f32 	%f929, %f894, %f895;
	abs.f32 	%f930, %f929;
	setp.gt.f32 	%p170, %f930, %f928;
	selp.f32 	%f931, %f930, %f928, %p170;
	ld.global.nc.u16 	%rs217, [%rd74+8];
	// begin inline asm
	{  cvt.f32.f16 %f896, %rs217;}

	// end inline asm
	ld.global.nc.u16 	%rs218, [%rd75+8];
	// begin inline asm
	{  cvt.f32.f16 %f897, %rs218;}

	// end inline asm
	sub.f32 	%f932, %f896, %f897;
	abs.f32 	%f933, %f932;
	setp.gt.f32 	%p171, %f933, %f931;
	selp.f32 	%f934, %f933, %f931, %p171;
	ld.global.nc.u16 	%rs219, [%rd74+10];
	// begin inline asm
	{  cvt.f32.f16 %f898, %rs219;}

	// end inline asm
	ld.global.nc.u16 	%rs220, [%rd75+10];
	// begin inline asm
	{  cvt.f32.f16 %f899, %rs220;}

	// end inline asm
	sub.f32 	%f935, %f898, %f899;
	abs.f32 	%f936, %f935;
	setp.gt.f32 	%p172, %f936, %f934;
	selp.f32 	%f937, %f936, %f934, %p172;
	ld.global.nc.u16 	%rs221, [%rd74+12];
	// begin inline asm
	{  cvt.f32.f16 %f900, %rs221;}

	// end inline asm
	ld.global.nc.u16 	%rs222, [%rd75+12];
	// begin inline asm
	{  cvt.f32.f16 %f901, %rs222;}

	// end inline asm
	sub.f32 	%f938, %f900, %f901;
	abs.f32 	%f939, %f938;
	setp.gt.f32 	%p173, %f939, %f937;
	selp.f32 	%f940, %f939, %f937, %p173;
	ld.global.nc.u16 	%rs223, [%rd74+14];
	// begin inline asm
	{  cvt.f32.f16 %f902, %rs223;}

	// end inline asm
	ld.global.nc.u16 	%rs224, [%rd75+14];
	// begin inline asm
	{  cvt.f32.f16 %f903, %rs224;}

	// end inline asm
	sub.f32 	%f941, %f902, %f903;
	abs.f32 	%f942, %f941;
	setp.gt.f32 	%p174, %f942, %f940;
	selp.f32 	%f943, %f942, %f940, %p174;
	ld.global.nc.u16 	%rs225, [%rd74+16];
	// begin inline asm
	{  cvt.f32.f16 %f904, %rs225;}

	// end inline asm
	ld.global.nc.u16 	%rs226, [%rd75+16];
	// begin inline asm
	{  cvt.f32.f16 %f905, %rs226;}

	// end inline asm
	sub.f32 	%f944, %f904, %f905;
	abs.f32 	%f945, %f944;
	setp.gt.f32 	%p175, %f945, %f943;
	selp.f32 	%f946, %f945, %f943, %p175;
	ld.global.nc.u16 	%rs227, [%rd74+18];
	// begin inline asm
	{  cvt.f32.f16 %f906, %rs227;}

	// end inline asm
	ld.global.nc.u16 	%rs228, [%rd75+18];
	// begin inline asm
	{  cvt.f32.f16 %f907, %rs228;}

	// end inline asm
	sub.f32 	%f947, %f906, %f907;
	abs.f32 	%f948, %f947;
	setp.gt.f32 	%p176, %f948, %f946;
	selp.f32 	%f949, %f948, %f946, %p176;
	ld.global.nc.u16 	%rs229, [%rd74+20];
	// begin inline asm
	{  cvt.f32.f16 %f908, %rs229;}

	// end inline asm
	ld.global.nc.u16 	%rs230, [%rd75+20];
	// begin inline asm
	{  cvt.f32.f16 %f909, %rs230;}

	// end inline asm
	sub.f32 	%f950, %f908, %f909;
	abs.f32 	%f951, %f950;
	setp.gt.f32 	%p177, %f951, %f949;
	selp.f32 	%f952, %f951, %f949, %p177;
	ld.global.nc.u16 	%rs231, [%rd74+22];
	// begin inline asm
	{  cvt.f32.f16 %f910, %rs231;}

	// end inline asm
	ld.global.nc.u16 	%rs232, [%rd75+22];
	// begin inline asm
	{  cvt.f32.f16 %f911, %rs232;}

	// end inline asm
	sub.f32 	%f953, %f910, %f911;
	abs.f32 	%f954, %f953;
	setp.gt.f32 	%p178, %f954, %f952;
	selp.f32 	%f955, %f954, %f952, %p178;
	ld.global.nc.u16 	%rs233, [%rd74+24];
	// begin inline asm
	{  cvt.f32.f16 %f912, %rs233;}

	// end inline asm
	ld.global.nc.u16 	%rs234, [%rd75+24];
	// begin inline asm
	{  cvt.f32.f16 %f913, %rs234;}

	// end inline asm
	sub.f32 	%f956, %f912, %f913;
	abs.f32 	%f957, %f956;
	setp.gt.f32 	%p179, %f957, %f955;
	selp.f32 	%f958, %f957, %f955, %p179;
	ld.global.nc.u16 	%rs235, [%rd74+26];
	// begin inline asm
	{  cvt.f32.f16 %f914, %rs235;}

	// end inline asm
	ld.global.nc.u16 	%rs236, [%rd75+26];
	// begin inline asm
	{  cvt.f32.f16 %f915, %rs236;}

	// end inline asm
	sub.f32 	%f959, %f914, %f915;
	abs.f32 	%f960, %f959;
	setp.gt.f32 	%p180, %f960, %f958;
	selp.f32 	%f961, %f960, %f958, %p180;
	ld.global.nc.u16 	%rs237, [%rd74+28];
	// begin inline asm
	{  cvt.f32.f16 %f916, %rs237;}

	// end inline asm
	ld.global.nc.u16 	%rs238, [%rd75+28];
	// begin inline asm
	{  cvt.f32.f16 %f917, %rs238;}

	// end inline asm
	sub.f32 	%f962, %f916, %f917;
	abs.f32 	%f963, %f962;
	setp.gt.f32 	%p181, %f963, %f961;
	selp.f32 	%f964, %f963, %f961, %p181;
	ld.global.nc.u16 	%rs239, [%rd74+30];
	// begin inline asm
	{  cvt.f32.f16 %f918, %rs239;}

	// end inline asm
	ld.global.nc.u16 	%rs240, [%rd75+30];
	// begin inline asm
	{  cvt.f32.f16 %f919, %rs240;}

	// end inline asm
	sub.f32 	%f965, %f918, %f919;
	abs.f32 	%f966, %f965;
	setp.gt.f32 	%p182, %f966, %f964;
	selp.f32 	%f1547, %f966, %f964, %p182;
	add.s32 	%r244, %r244, 16;
	add.s32 	%r243, %r243, 16;
	setp.eq.s32 	%p183, %r243, 0;
	@%p183 bra 	$L__BB8_24;
	bra.uni 	$L__BB8_23;
$L__BB8_24:
	setp.eq.s32 	%p184, %r15, 0;
	@%p184 bra 	$L__BB8_156;
	and.b32  	%r149, %r161, 7;
	setp.lt.u32 	%p185, %r15, 8;
	@%p185 bra 	$L__BB8_27;
	mul.wide.u32 	%rd76, %r286, 2;
	add.s64 	%rd77, %rd1, %rd76;
	ld.global.nc.u16 	%rs241, [%rd77];
	// begin inline asm
	{  cvt.f32.f16 %f968, %rs241;}

	// end inline asm
	add.s64 	%rd78, %rd2, %rd76;
	ld.global.nc.u16 	%rs242, [%rd78];
	// begin inline asm
	{  cvt.f32.f16 %f969, %rs242;}

	// end inline asm
	sub.f32 	%f984, %f968, %f969;
	abs.f32 	%f985, %f984;
	setp.gt.f32 	%p186, %f985, %f1547;
	selp.f32 	%f986, %f985, %f1547, %p186;
	ld.global.nc.u16 	%rs243, [%rd77+2];
	// begin inline asm
	{  cvt.f32.f16 %f970, %rs243;}

	// end inline asm
	ld.global.nc.u16 	%rs244, [%rd78+2];
	// begin inline asm
	{  cvt.f32.f16 %f971, %rs244;}

	// end inline asm
	sub.f32 	%f987, %f970, %f971;
	abs.f32 	%f988, %f987;
	setp.gt.f32 	%p187, %f988, %f986;
	selp.f32 	%f989, %f988, %f986, %p187;
	ld.global.nc.u16 	%rs245, [%rd77+4];
	// begin inline asm
	{  cvt.f32.f16 %f972, %rs245;}

	// end inline asm
	ld.global.nc.u16 	%rs246, [%rd78+4];
	// begin inline asm
	{  cvt.f32.f16 %f973, %rs246;}

	// end inline asm
	sub.f32 	%f990, %f972, %f973;
	abs.f32 	%f991, %f990;
	setp.gt.f32 	%p188, %f991, %f989;
	selp.f32 	%f992, %f991, %f989, %p188;
	ld.global.nc.u16 	%rs247, [%rd77+6];
	// begin inline asm
	{  cvt.f32.f16 %f974, %rs247;}

	// end inline asm
	ld.global.nc.u16 	%rs248, [%rd78+6];
	// begin inline asm
	{  cvt.f32.f16 %f975, %rs248;}

	// end inline asm
	sub.f32 	%f993, %f974, %f975;
	abs.f32 	%f994, %f993;
	setp.gt.f32 	%p189, %f994, %f992;
	selp.f32 	%f995, %f994, %f992, %p189;
	ld.global.nc.u16 	%rs249, [%rd77+8];
	// begin inline asm
	{  cvt.f32.f16 %f976, %rs249;}

	// end inline asm
	ld.global.nc.u16 	%rs250, [%rd78+8];
	// begin inline asm
	{  cvt.f32.f16 %f977, %rs250;}

	// end inline asm
	sub.f32 	%f996, %f976, %f977;
	abs.f32 	%f997, %f996;
	setp.gt.f32 	%p190, %f997, %f995;
	selp.f32 	%f998, %f997, %f995, %p190;
	ld.global.nc.u16 	%rs251, [%rd77+10];
	// begin inline asm
	{  cvt.f32.f16 %f978, %rs251;}

	// end inline asm
	ld.global.nc.u16 	%rs252, [%rd78+10];
	// begin inline asm
	{  cvt.f32.f16 %f979, %rs252;}

	// end inline asm
	sub.f32 	%f999, %f978, %f979;
	abs.f32 	%f1000, %f999;
	setp.gt.f32 	%p191, %f1000, %f998;
	selp.f32 	%f1001, %f1000, %f998, %p191;
	ld.global.nc.u16 	%rs253, [%rd77+12];
	// begin inline asm
	{  cvt.f32.f16 %f980, %rs253;}

	// end inline asm
	ld.global.nc.u16 	%rs254, [%rd78+12];
	// begin inline asm
	{  cvt.f32.f16 %f981, %rs254;}

	// end inline asm
	sub.f32 	%f1002, %f980, %f981;
	abs.f32 	%f1003, %f1002;
	setp.gt.f32 	%p192, %f1003, %f1001;
	selp.f32 	%f1004, %f1003, %f1001, %p192;
	ld.global.nc.u16 	%rs255, [%rd77+14];
	// begin inline asm
	{  cvt.f32.f16 %f982, %rs255;}

	// end inline asm
	ld.global.nc.u16 	%rs256, [%rd78+14];
	// begin inline asm
	{  cvt.f32.f16 %f983, %rs256;}

	// end inline asm
	sub.f32 	%f1005, %f982, %f983;
	abs.f32 	%f1006, %f1005;
	setp.gt.f32 	%p193, %f1006, %f1004;
	selp.f32 	%f1547, %f1006, %f1004, %p193;
	add.s32 	%r286, %r286, 8;
$L__BB8_27:
	setp.eq.s32 	%p194, %r149, 0;
	@%p194 bra 	$L__BB8_156;
	and.b32  	%r152, %r161, 3;
	setp.lt.u32 	%p195, %r149, 4;
	@%p195 bra 	$L__BB8_30;
	mul.wide.u32 	%rd79, %r286, 2;
	add.s64 	%rd80, %rd1, %rd79;
	ld.global.nc.u16 	%rs257, [%rd80];
	// begin inline asm
	{  cvt.f32.f16 %f1008, %rs257;}

	// end inline asm
	add.s64 	%rd81, %rd2, %rd79;
	ld.global.nc.u16 	%rs258, [%rd81];
	// begin inline asm
	{  cvt.f32.f16 %f1009, %rs258;}

	// end inline asm
	sub.f32 	%f1016, %f1008, %f1009;
	abs.f32 	%f1017, %f1016;
	setp.gt.f32 	%p196, %f1017, %f1547;
	selp.f32 	%f1018, %f1017, %f1547, %p196;
	ld.global.nc.u16 	%rs259, [%rd80+2];
	// begin inline asm
	{  cvt.f32.f16 %f1010, %rs259;}

	// end inline asm
	ld.global.nc.u16 	%rs260, [%rd81+2];
	// begin inline asm
	{  cvt.f32.f16 %f1011, %rs260;}

	// end inline asm
	sub.f32 	%f1019, %f1010, %f1011;
	abs.f32 	%f1020, %f1019;
	setp.gt.f32 	%p197, %f1020, %f1018;
	selp.f32 	%f1021, %f1020, %f1018, %p197;
	ld.global.nc.u16 	%rs261, [%rd80+4];
	// begin inline asm
	{  cvt.f32.f16 %f1012, %rs261;}

	// end inline asm
	ld.global.nc.u16 	%rs262, [%rd81+4];
	// begin inline asm
	{  cvt.f32.f16 %f1013, %rs262;}

	// end inline asm
	sub.f32 	%f1022, %f1012, %f1013;
	abs.f32 	%f1023, %f1022;
	setp.gt.f32 	%p198, %f1023, %f1021;
	selp.f32 	%f1024, %f1023, %f1021, %p198;
	ld.global.nc.u16 	%rs263, [%rd80+6];
	// begin inline asm
	{  cvt.f32.f16 %f1014, %rs263;}

	// end inline asm
	ld.global.nc.u16 	%rs264, [%rd81+6];
	// begin inline asm
	{  cvt.f32.f16 %f1015, %rs264;}

	// end inline asm
	sub.f32 	%f1025, %f1014, %f1015;
	abs.f32 	%f1026, %f1025;
	setp.gt.f32 	%p199, %f1026, %f1024;
	selp.f32 	%f1547, %f1026, %f1024, %p199;
	add.s32 	%r286, %r286, 4;
$L__BB8_30:
	setp.eq.s32 	%p200, %r152, 0;
	@%p200 bra 	$L__BB8_156;
	neg.s32 	%r289, %r152;
$L__BB8_32:
	.pragma "nounroll";
	mul.wide.u32 	%rd82, %r286, 2;
	add.s64 	%rd83, %rd1, %rd82;
	ld.global.nc.u16 	%rs265, [%rd83];
	// begin inline asm
	{  cvt.f32.f16 %f1027, %rs265;}

	// end inline asm
	add.s64 	%rd84, %rd2, %rd82;
	ld.global.nc.u16 	%rs266, [%rd84];
	// begin inline asm
	{  cvt.f32.f16 %f1028, %rs266;}

	// end inline asm
	sub.f32 	%f1029, %f1027, %f1028;
	abs.f32 	%f1030, %f1029;
	setp.gt.f32 	%p201, %f1030, %f1547;
	selp.f32 	%f1547, %f1030, %f1547, %p201;
	add.s32 	%r286, %r286, 1;
	add.s32 	%r289, %r289, 1;
	setp.ne.s32 	%p202, %r289, 0;
	@%p202 bra 	$L__BB8_32;
	bra.uni 	$L__BB8_156;
$L__BB8_33:
	setp.gt.s32 	%p3, %r162, 5;
	@%p3 bra 	$L__BB8_51;
	setp.eq.s32 	%p7, %r162, 4;
	@%p7 bra 	$L__BB8_110;
	setp.eq.s32 	%p8, %r162, 5;
	@%p8 bra 	$L__BB8_36;
	bra.uni 	$L__BB8_156;
$L__BB8_36:
	setp.eq.s32 	%p111, %r161, 0;
	mov.f32 	%f1452, 0f00000000;
	mov.f32 	%f1456, %f1452;
	@%p111 bra 	$L__BB8_49;
	add.s32 	%r188, %r161, -1;
	and.b32  	%r11, %r161, 7;
	setp.lt.u32 	%p112, %r188, 7;
	mov.f32 	%f1454, 0f00000000;
	mov.b32 	%r249, 0;
	mov.f32 	%f1453, %f1454;
	mov.f32 	%f1452, %f1454;
	@%p112 bra 	$L__BB8_40;
	and.b32  	%r249, %r161, -8;
	neg.s32 	%r247, %r249;
	mov.f32 	%f1454, 0f00000000;
	mov.b32 	%r248, 0;
$L__BB8_39:
	.pragma "nounroll";
	mul.wide.u32 	%rd58, %r248, 2;
	add.s64 	%rd59, %rd1, %rd58;
	ld.global.nc.u16 	%rs177, [%rd59];
	// begin inline asm
	{  cvt.f32.f16 %f685, %rs177;}

	// end inline asm
	add.s64 	%rd60, %rd2, %rd58;
	ld.global.nc.u16 	%rs178, [%rd60];
	// begin inline asm
	{  cvt.f32.f16 %f686, %rs178;}

	// end inline asm
	fma.rn.f32 	%f701, %f685, %f686, %f1452;
	fma.rn.f32 	%f702, %f685, %f685, %f1453;
	fma.rn.f32 	%f703, %f686, %f686, %f1454;
	ld.global.nc.u16 	%rs179, [%rd59+2];
	// begin inline asm
	{  cvt.f32.f16 %f687, %rs179;}

	// end inline asm
	ld.global.nc.u16 	%rs180, [%rd60+2];
	// begin inline asm
	{  cvt.f32.f16 %f688, %rs180;}

	// end inline asm
	fma.rn.f32 	%f704, %f687, %f688, %f701;
	fma.rn.f32 	%f705, %f687, %f687, %f702;
	fma.rn.f32 	%f706, %f688, %f688, %f703;
	ld.global.nc.u16 	%rs181, [%rd59+4];
	// begin inline asm
	{  cvt.f32.f16 %f689, %rs181;}

	// end inline asm
	ld.global.nc.u16 	%rs182, [%rd60+4];
	// begin inline asm
	{  cvt.f32.f16 %f690, %rs182;}

	// end inline asm
	fma.rn.f32 	%f707, %f689, %f690, %f704;
	fma.rn.f32 	%f708, %f689, %f689, %f705;
	fma.rn.f32 	%f709, %f690, %f690, %f706;
	ld.global.nc.u16 	%rs183, [%rd59+6];
	// begin inline asm
	{  cvt.f32.f16 %f691, %rs183;}

	// end inline asm
	ld.global.nc.u16 	%rs184, [%rd60+6];
	// begin inline asm
	{  cvt.f32.f16 %f692, %rs184;}

	// end inline asm
	fma.rn.f32 	%f710, %f691, %f692, %f707;
	fma.rn.f32 	%f711, %f691, %f691, %f708;
	fma.rn.f32 	%f712, %f692, %f692, %f709;
	ld.global.nc.u16 	%rs185, [%rd59+8];
	// begin inline asm
	{  cvt.f32.f16 %f693, %rs185;}

	// end inline asm
	ld.global.nc.u16 	%rs186, [%rd60+8];
	// begin inline asm
	{  cvt.f32.f16 %f694, %rs186;}

	// end inline asm
	fma.rn.f32 	%f713, %f693, %f694, %f710;
	fma.rn.f32 	%f714, %f693, %f693, %f711;
	fma.rn.f32 	%f715, %f694, %f694, %f712;
	ld.global.nc.u16 	%rs187, [%rd59+10];
	// begin inline asm
	{  cvt.f32.f16 %f695, %rs187;}

	// end inline asm
	ld.global.nc.u16 	%rs188, [%rd60+10];
	// begin inline asm
	{  cvt.f32.f16 %f696, %rs188;}

	// end inline asm
	fma.rn.f32 	%f716, %f695, %f696, %f713;
	fma.rn.f32 	%f717, %f695, %f695, %f714;
	fma.rn.f32 	%f718, %f696, %f696, %f715;
	ld.global.nc.u16 	%rs189, [%rd59+12];
	// begin inline asm
	{  cvt.f32.f16 %f697, %rs189;}

	// end inline asm
	ld.global.nc.u16 	%rs190, [%rd60+12];
	// begin inline asm
	{  cvt.f32.f16 %f698, %rs190;}

	// end inline asm
	fma.rn.f32 	%f719, %f697, %f698, %f716;
	fma.rn.f32 	%f720, %f697, %f697, %f717;
	fma.rn.f32 	%f721, %f698, %f698, %f718;
	ld.global.nc.u16 	%rs191, [%rd59+14];
	// begin inline asm
	{  cvt.f32.f16 %f699, %rs191;}

	// end inline asm
	ld.global.nc.u16 	%rs192, [%rd60+14];
	// begin inline asm
	{  cvt.f32.f16 %f700, %rs192;}

	// end inline asm
	fma.rn.f32 	%f1452, %f699, %f700, %f719;
	fma.rn.f32 	%f1453, %f699, %f699, %f720;
	fma.rn.f32 	%f1454, %f700, %f700, %f721;
	add.s32 	%r248, %r248, 8;
	add.s32 	%r247, %r247, 8;
	setp.ne.s32 	%p113, %r247, 0;
	@%p113 bra 	$L__BB8_39;
$L__BB8_40:
	setp.eq.s32 	%p114, %r11, 0;
	@%p114 bra 	$L__BB8_48;
	and.b32  	%r64, %r161, 3;
	setp.lt.u32 	%p115, %r11, 4;
	@%p115 bra 	$L__BB8_43;
	mul.wide.u32 	%rd61, %r249, 2;
	add.s64 	%rd62, %rd1, %rd61;
	ld.global.nc.u16 	%rs193, [%rd62];
	// begin inline asm
	{  cvt.f32.f16 %f723, %rs193;}

	// end inline asm
	add.s64 	%rd63, %rd2, %rd61;
	ld.global.nc.u16 	%rs194, [%rd63];
	// begin inline asm
	{  cvt.f32.f16 %f724, %rs194;}

	// end inline asm
	fma.rn.f32 	%f731, %f723, %f724, %f1452;
	fma.rn.f32 	%f732, %f723, %f723, %f1453;
	fma.rn.f32 	%f733, %f724, %f724, %f1454;
	ld.global.nc.u16 	%rs195, [%rd62+2];
	// begin inline asm
	{  cvt.f32.f16 %f725, %rs195;}

	// end inline asm
	ld.global.nc.u16 	%rs196, [%rd63+2];
	// begin inline asm
	{  cvt.f32.f16 %f726, %rs196;}

	// end inline asm
	fma.rn.f32 	%f734, %f725, %f726, %f731;
	fma.rn.f32 	%f735, %f725, %f725, %f732;
	fma.rn.f32 	%f736, %f726, %f726, %f733;
	ld.global.nc.u16 	%rs197, [%rd62+4];
	// begin inline asm
	{  cvt.f32.f16 %f727, %rs197;}

	// end inline asm
	ld.global.nc.u16 	%rs198, [%rd63+4];
	// begin inline asm
	{  cvt.f32.f16 %f728, %rs198;}

	// end inline asm
	fma.rn.f32 	%f737, %f727, %f728, %f734;
	fma.rn.f32 	%f738, %f727, %f727, %f735;
	fma.rn.f32 	%f739, %f728, %f728, %f736;
	ld.global.nc.u16 	%rs199, [%rd62+6];
	// begin inline asm
	{  cvt.f32.f16 %f729, %rs199;}

	// end inline asm
	ld.global.nc.u16 	%rs200, [%rd63+6];
	// begin inline asm
	{  cvt.f32.f16 %f730, %rs200;}

	// end inline asm
	fma.rn.f32 	%f1452, %f729, %f730, %f737;
	fma.rn.f32 	%f1453, %f729, %f729, %f738;
	fma.rn.f32 	%f1454, %f730, %f730, %f739;
	add.s32 	%r249, %r249, 4;
$L__BB8_43:
	setp.eq.s32 	%p116, %r64, 0;
	@%p116 bra 	$L__BB8_48;
	setp.eq.s32 	%p117, %r64, 1;
	@%p117 bra 	$L__BB8_46;
	mul.wide.u32 	%rd64, %r249, 2;
	add.s64 	%rd65, %rd1, %rd64;
	ld.global.nc.u16 	%rs201, [%rd65];
	// begin inline asm
	{  cvt.f32.f16 %f741, %rs201;}

	// end inline asm
	add.s64 	%rd66, %rd2, %rd64;
	ld.global.nc.u16 	%rs202, [%rd66];
	// begin inline asm
	{  cvt.f32.f16 %f742, %rs202;}

	// end inline asm
	fma.rn.f32 	%f745, %f741, %f742, %f1452;
	fma.rn.f32 	%f746, %f741, %f741, %f1453;
	fma.rn.f32 	%f747, %f742, %f742, %f1454;
	ld.global.nc.u16 	%rs203, [%rd65+2];
	// begin inline asm
	{  cvt.f32.f16 %f743, %rs203;}

	// end inline asm
	ld.global.nc.u16 	%rs204, [%rd66+2];
	// begin inline asm
	{  cvt.f32.f16 %f744, %rs204;}

	// end inline asm
	fma.rn.f32 	%f1452, %f743, %f744, %f745;
	fma.rn.f32 	%f1453, %f743, %f743, %f746;
	fma.rn.f32 	%f1454, %f744, %f744, %f747;
	add.s32 	%r249, %r249, 2;
$L__BB8_46:
	and.b32  	%r190, %r161, 1;
	setp.eq.b32 	%p118, %r190, 1;
	not.pred 	%p119, %p118;
	@%p119 bra 	$L__BB8_48;
	mul.wide.u32 	%rd67, %r249, 2;
	add.s64 	%rd68, %rd1, %rd67;
	ld.global.nc.u16 	%rs205, [%rd68];
	// begin inline asm
	{  cvt.f32.f16 %f748, %rs205;}

	// end inline asm
	add.s64 	%rd69, %rd2, %rd67;
	ld.global.nc.u16 	%rs206, [%rd69];
	// begin inline asm
	{  cvt.f32.f16 %f749, %rs206;}

	// end inline asm
	fma.rn.f32 	%f1452, %f748, %f749, %f1452;
	fma.rn.f32 	%f1453, %f748, %f748, %f1453;
	fma.rn.f32 	%f1454, %f749, %f749, %f1454;
$L__BB8_48:
	mul.f32 	%f1456, %f1453, %f1454;
$L__BB8_49:
	sqrt.rn.f32 	%f81, %f1456;
	setp.eq.f32 	%p120, %f81, 0f00000000;
	@%p120 bra 	$L__BB8_156;
	div.rn.f32 	%f751, %f1452, %f81;
	mov.f32 	%f752, 0f3F800000;
	sub.f32 	%f1547, %f752, %f751;
	bra.uni 	$L__BB8_156;
$L__BB8_51:
	setp.eq.s32 	%p4, %r162, 6;
	@%p4 bra 	$L__BB8_82;
	setp.eq.s32 	%p5, %r162, 7;
	@%p5 bra 	$L__BB8_68;
	setp.ne.s32 	%p6, %r162, 8;
	@%p6 bra 	$L__BB8_156;
	setp.eq.s32 	%p14, %r161, 0;
	mov.f32 	%f1524, 0f00000000;
	mov.f32 	%f1525, %f1524;
	@%p14 bra 	$L__BB8_66;
	add.s32 	%r174, %r161, -1;
	and.b32  	%r2, %r161, 7;
	setp.lt.u32 	%p15, %r174, 7;
	mov.f32 	%f1525, 0f00000000;
	mov.b32 	%r273, 0;
	mov.f32 	%f1524, %f1525;
	@%p15 bra 	$L__BB8_58;
	and.b32  	%r273, %r161, -8;
	neg.s32 	%r271, %r273;
	mov.f32 	%f1525, 0f00000000;
	mov.b32 	%r272, 0;
$L__BB8_57:
	.pragma "nounroll";
	mul.wide.u32 	%rd10, %r272, 2;
	add.s64 	%rd11, %rd1, %rd10;
	ld.global.nc.u16 	%rs1, [%rd11];
	// begin inline asm
	{  cvt.f32.f16 %f228, %rs1;}

	// end inline asm
	add.s64 	%rd12, %rd2, %rd10;
	ld.global.nc.u16 	%rs2, [%rd12];
	// begin inline asm
	{  cvt.f32.f16 %f229, %rs2;}

	// end inline asm
	setp.neu.f32 	%p16, %f228, 0f00000000;
	setp.neu.f32 	%p17, %f229, 0f00000000;
	add.f32 	%f244, %f1524, 0f3F800000;
	selp.f32 	%f245, %f244, %f1524, %p17;
	selp.f32 	%f246, %f245, %f1524, %p16;
	add.f32 	%f247, %f1525, 0f3F800000;
	selp.f32 	%f248, %f247, %f1525, %p17;
	selp.f32 	%f249, %f247, %f248, %p16;
	ld.global.nc.u16 	%rs3, [%rd11+2];
	// begin inline asm
	{  cvt.f32.f16 %f230, %rs3;}

	// end inline asm
	ld.global.nc.u16 	%rs4, [%rd12+2];
	// begin inline asm
	{  cvt.f32.f16 %f231, %rs4;}

	// end inline asm
	setp.neu.f32 	%p18, %f230, 0f00000000;
	setp.neu.f32 	%p19, %f231, 0f00000000;
	add.f32 	%f250, %f246, 0f3F800000;
	selp.f32 	%f251, %f250, %f246, %p19;
	selp.f32 	%f252, %f251, %f246, %p18;
	add.f32 	%f253, %f249, 0f3F800000;
	selp.f32 	%f254, %f253, %f249, %p19;
	selp.f32 	%f255, %f253, %f254, %p18;
	ld.global.nc.u16 	%rs5, [%rd11+4];
	// begin inline asm
	{  cvt.f32.f16 %f232, %rs5;}

	// end inline asm
	ld.global.nc.u16 	%rs6, [%rd12+4];
	// begin inline asm
	{  cvt.f32.f16 %f233, %rs6;}

	// end inline asm
	setp.neu.f32 	%p20, %f232, 0f00000000;
	setp.neu.f32 	%p21, %f233, 0f00000000;
	add.f32 	%f256, %f252, 0f3F800000;
	selp.f32 	%f257, %f256, %f252, %p21;
	selp.f32 	%f258, %f257, %f252, %p20;
	add.f32 	%f259, %f255, 0f3F800000;
	selp.f32 	%f260, %f259, %f255, %p21;
	selp.f32 	%f261, %f259, %f260, %p20;
	ld.global.nc.u16 	%rs7, [%rd11+6];
	// begin inline asm
	{  cvt.f32.f16 %f234, %rs7;}

	// end inline asm
	ld.global.nc.u16 	%rs8, [%rd12+6];
	// begin inline asm
	{  cvt.f32.f16 %f235, %rs8;}

	// end inline asm
	setp.neu.f32 	%p22, %f234, 0f00000000;
	setp.neu.f32 	%p23, %f235, 0f00000000;
	add.f32 	%f262, %f258, 0f3F800000;
	selp.f32 	%f263, %f262, %f258, %p23;
	selp.f32 	%f264, %f263, %f258, %p22;
	add.f32 	%f265, %f261, 0f3F800000;
	selp.f32 	%f266, %f265, %f261, %p23;
	selp.f32 	%f267, %f265, %f266, %p22;
	ld.global.nc.u16 	%rs9, [%rd11+8];
	// begin inline asm
	{  cvt.f32.f16 %f236, %rs9;}

	// end inline asm
	ld.global.nc.u16 	%rs10, [%rd12+8];
	// begin inline asm
	{  cvt.f32.f16 %f237, %rs10;}

	// end inline asm
	setp.neu.f32 	%p24, %f236, 0f00000000;
	setp.neu.f32 	%p25, %f237, 0f00000000;
	add.f32 	%f268, %f264, 0f3F800000;
	selp.f32 	%f269, %f268, %f264, %p25;
	selp.f32 	%f270, %f269, %f264, %p24;
	add.f32 	%f271, %f267, 0f3F800000;
	selp.f32 	%f272, %f271, %f267, %p25;
	selp.f32 	%f273, %f271, %f272, %p24;
	ld.global.nc.u16 	%rs11, [%rd11+10];
	// begin inline asm
	{  cvt.f32.f16 %f238, %rs11;}

	// end inline asm
	ld.global.nc.u16 	%rs12, [%rd12+10];
	// begin inline asm
	{  cvt.f32.f16 %f239, %rs12;}

	// end inline asm
	setp.neu.f32 	%p26, %f238, 0f00000000;
	setp.neu.f32 	%p27, %f239, 0f00000000;
	add.f32 	%f274, %f270, 0f3F800000;
	selp.f32 	%f275, %f274, %f270, %p27;
	selp.f32 	%f276, %f275, %f270, %p26;
	add.f32 	%f277, %f273, 0f3F800000;
	selp.f32 	%f278, %f277, %f273, %p27;
	selp.f32 	%f279, %f277, %f278, %p26;
	ld.global.nc.u16 	%rs13, [%rd11+12];
	// begin inline asm
	{  cvt.f32.f16 %f240, %rs13;}

	// end inline asm
	ld.global.nc.u16 	%rs14, [%rd12+12];
	// begin inline asm
	{  cvt.f32.f16 %f241, %rs14;}

	// end inline asm
	setp.neu.f32 	%p28, %f240, 0f00000000;
	setp.neu.f32 	%p29, %f241, 0f00000000;
	add.f32 	%f280, %f276, 0f3F800000;
	selp.f32 	%f281, %f280, %f276, %p29;
	selp.f32 	%f282, %f281, %f276, %p28;
	add.f32 	%f283, %f279, 0f3F800000;
	selp.f32 	%f284, %f283, %f279, %p29;
	selp.f32 	%f285, %f283, %f284, %p28;
	ld.global.nc.u16 	%rs15, [%rd11+14];
	// begin inline asm
	{  cvt.f32.f16 %f242, %rs15;}

	// end inline asm
	ld.global.nc.u16 	%rs16, [%rd12+14];
	// begin inline asm
	{  cvt.f32.f16 %f243, %rs16;}

	// end inline asm
	setp.neu.f32 	%p30, %f242, 0f00000000;
	setp.neu.f32 	%p31, %f243, 0f00000000;
	add.f32 	%f286, %f282, 0f3F800000;
	selp.f32 	%f287, %f286, %f282, %p31;
	selp.f32 	%f1524, %f287, %f282, %p30;
	add.f32 	%f288, %f285, 0f3F800000;
	selp.f32 	%f289, %f288, %f285, %p31;
	selp.f32 	%f1525, %f288, %f289, %p30;
	add.s32 	%r272, %r272, 8;
	add.s32 	%r271, %r271, 8;
	setp.ne.s32 	%p32, %r271, 0;
	@%p32 bra 	$L__BB8_57;
$L__BB8_58:
	setp.eq.s32 	%p33, %r2, 0;
	@%p33 bra 	$L__BB8_66;
	and.b32  	%r119, %r161, 3;
	setp.lt.u32 	%p34, %r2, 4;
	@%p34 bra 	$L__BB8_61;
	mul.wide.u32 	%rd13, %r273, 2;
	add.s64 	%rd14, %rd1, %rd13;
	ld.global.nc.u16 	%rs17, [%rd14];
	// begin inline asm
	{  cvt.f32.f16 %f291, %rs17;}

	// end inline asm
	add.s64 	%rd15, %rd2, %rd13;
	ld.global.nc.u16 	%rs18, [%rd15];
	// begin inline asm
	{  cvt.f32.f16 %f292, %rs18;}

	// end inline asm
	setp.neu.f32 	%p35, %f291, 0f00000000;
	setp.neu.f32 	%p36, %f292, 0f00000000;
	add.f32 	%f299, %f1524, 0f3F800000;
	selp.f32 	%f300, %f299, %f1524, %p36;
	selp.f32 	%f301, %f300, %f1524, %p35;
	add.f32 	%f302, %f1525, 0f3F800000;
	selp.f32 	%f303, %f302, %f1525, %p36;
	selp.f32 	%f304, %f302, %f303, %p35;
	ld.global.nc.u16 	%rs19, [%rd14+2];
	// begin inline asm
	{  cvt.f32.f16 %f293, %rs19;}

	// end inline asm
	ld.global.nc.u16 	%rs20, [%rd15+2];
	// begin inline asm
	{  cvt.f32.f16 %f294, %rs20;}

	// end inline asm
	setp.neu.f32 	%p37, %f293, 0f00000000;
	setp.neu.f32 	%p38, %f294, 0f00000000;
	add.f32 	%f305, %f301, 0f3F800000;
	selp.f32 	%f306, %f305, %f301, %p38;
	selp.f32 	%f307, %f306, %f301, %p37;
	add.f32 	%f308, %f304, 0f3F800000;
	selp.f32 	%f309, %f308, %f304, %p38;
	selp.f32 	%f310, %f308, %f309, %p37;
	ld.global.nc.u16 	%rs21, [%rd14+4];
	// begin inline asm
	{  cvt.f32.f16 %f295, %rs21;}

	// end inline asm
	ld.global.nc.u16 	%rs22, [%rd15+4];
	// begin inline asm
	{  cvt.f32.f16 %f296, %rs22;}

	// end inline asm
	setp.neu.f32 	%p39, %f295, 0f00000000;
	setp.neu.f32 	%p40, %f296, 0f00000000;
	add.f32 	%f311, %f307, 0f3F800000;
	selp.f32 	%f312, %f311, %f307, %p40;
	selp.f32 	%f313, %f312, %f307, %p39;
	add.f32 	%f314, %f310, 0f3F800000;
	selp.f32 	%f315, %f314, %f310, %p40;
	selp.f32 	%f316, %f314, %f315, %p39;
	ld.global.nc.u16 	%rs23, [%rd14+6];
	// begin inline asm
	{  cvt.f32.f16 %f297, %rs23;}

	// end inline asm
	ld.global.nc.u16 	%rs24, [%rd15+6];
	// begin inline asm
	{  cvt.f32.f16 %f298, %rs24;}

	// end inline asm
	setp.neu.f32 	%p41, %f297, 0f00000000;
	setp.neu.f32 	%p42, %f298, 0f00000000;
	add.f32 	%f317, %f313, 0f3F800000;
	selp.f32 	%f318, %f317, %f313, %p42;
	selp.f32 	%f1524, %f318, %f313, %p41;
	add.f32 	%f319, %f316, 0f3F800000;
	selp.f32 	%f320, %f319, %f316, %p42;
	selp.f32 	%f1525, %f319, %f320, %p41;
	add.s32 	%r273, %r273, 4;
$L__BB8_61:
	setp.eq.s32 	%p43, %r119, 0;
	@%p43 bra 	$L__BB8_66;
	setp.eq.s32 	%p44, %r119, 1;
	@%p44 bra 	$L__BB8_64;
	mul.wide.u32 	%rd16, %r273, 2;
	add.s64 	%rd17, %rd1, %rd16;
	ld.global.nc.u16 	%rs25, [%rd17];
	// begin inline asm
	{  cvt.f32.f16 %f322, %rs25;}

	// end inline asm
	add.s64 	%rd18, %rd2, %rd16;
	ld.global.nc.u16 	%rs26, [%rd18];
	// begin inline asm
	{  cvt.f32.f16 %f323, %rs26;}

	// end inline asm
	setp.neu.f32 	%p45, %f322, 0f00000000;
	setp.neu.f32 	%p46, %f323, 0f00000000;
	add.f32 	%f326, %f1524, 0f3F800000;
	selp.f32 	%f327, %f326, %f1524, %p46;
	selp.f32 	%f328, %f327, %f1524, %p45;
	add.f32 	%f329, %f1525, 0f3F800000;
	selp.f32 	%f330, %f329, %f1525, %p46;
	selp.f32 	%f331, %f329, %f330, %p45;
	ld.global.nc.u16 	%rs27, [%rd17+2];
	// begin inline asm
	{  cvt.f32.f16 %f324, %rs27;}

	// end inline asm
	ld.global.nc.u16 	%rs28, [%rd18+2];
	// begin inline asm
	{  cvt.f32.f16 %f325, %rs28;}

	// end inline asm
	setp.neu.f32 	%p47, %f324, 0f00000000;
	setp.neu.f32 	%p48, %f325, 0f00000000;
	add.f32 	%f332, %f328, 0f3F800000;
	selp.f32 	%f333, %f332, %f328, %p48;
	selp.f32 	%f1524, %f333, %f328, %p47;
	add.f32 	%f334, %f331, 0f3F800000;
	selp.f32 	%f335, %f334, %f331, %p48;
	selp.f32 	%f1525, %f334, %f335, %p47;
	add.s32 	%r273, %r273, 2;
$L__BB8_64:
	and.b32  	%r176, %r161, 1;
	setp.eq.b32 	%p49, %r176, 1;
	not.pred 	%p50, %p49;
	@%p50 bra 	$L__BB8_66;
	mul.wide.u32 	%rd19, %r273, 2;
	add.s64 	%rd20, %rd1, %rd19;
	ld.global.nc.u16 	%rs29, [%rd20];
	// begin inline asm
	{  cvt.f32.f16 %f336, %rs29;}

	// end inline asm
	add.s64 	%rd21, %rd2, %rd19;
	ld.global.nc.u16 	%rs30, [%rd21];
	// begin inline asm
	{  cvt.f32.f16 %f337, %rs30;}

	// end inline asm
	setp.neu.f32 	%p51, %f336, 0f00000000;
	setp.neu.f32 	%p52, %f337, 0f00000000;
	add.f32 	%f338, %f1524, 0f3F800000;
	selp.f32 	%f339, %f338, %f1524, %p52;
	selp.f32 	%f1524, %f339, %f1524, %p51;
	add.f32 	%f340, %f1525, 0f3F800000;
	selp.f32 	%f341, %f340, %f1525, %p52;
	selp.f32 	%f1525, %f340, %f341, %p51;
$L__BB8_66:
	setp.eq.f32 	%p53, %f1525, 0f00000000;
	@%p53 bra 	$L__BB8_156;
	div.rn.f32 	%f343, %f1524, %f1525;
	mov.f32 	%f344, 0f3F800000;
	sub.f32 	%f1547, %f344, %f343;
	bra.uni 	$L__BB8_156;
$L__BB8_68:
	setp.eq.s32 	%p54, %r161, 0;
	mov.f32 	%f1509, 0f00000000;
	@%p54 bra 	$L__BB8_81;
	add.s32 	%r178, %r161, -1;
	and.b32  	%r5, %r161, 15;
	setp.lt.u32 	%p55, %r178, 15;
	mov.f32 	%f1509, 0f00000000;
	mov.b32 	%r266, 0;
	@%p55 bra 	$L__BB8_72;
	and.b32  	%r266, %r161, -16;
	neg.s32 	%r264, %r266;
	mov.f32 	%f1509, 0f00000000;
	mov.b32 	%r265, 0;
$L__BB8_71:
	.pragma "nounroll";
	mul.wide.u32 	%rd22, %r265, 2;
	add.s64 	%rd23, %rd1, %rd22;
	ld.global.nc.u16 	%rs31, [%rd23];
	// begin inline asm
	{  cvt.f32.f16 %f349, %rs31;}

	// end inline asm
	add.s64 	%rd24, %rd2, %rd22;
	ld.global.nc.u16 	%rs32, [%rd24];
	// begin inline asm
	{  cvt.f32.f16 %f350, %rs32;}

	// end inline asm
	setp.neu.f32 	%p56, %f349, %f350;
	add.f32 	%f381, %f1509, 0f3F800000;
	selp.f32 	%f382, %f381, %f1509, %p56;
	ld.global.nc.u16 	%rs33, [%rd23+2];
	// begin inline asm
	{  cvt.f32.f16 %f351, %rs33;}

	// end inline asm
	ld.global.nc.u16 	%rs34, [%rd24+2];
	// begin inline asm
	{  cvt.f32.f16 %f352, %rs34;}

	// end inline asm
	setp.neu.f32 	%p57, %f351, %f352;
	add.f32 	%f383, %f382, 0f3F800000;
	selp.f32 	%f384, %f383, %f382, %p57;
	ld.global.nc.u16 	%rs35, [%rd23+4];
	// begin inline asm
	{  cvt.f32.f16 %f353, %rs35;}

	// end inline asm
	ld.global.nc.u16 	%rs36, [%rd24+4];
	// begin inline asm
	{  cvt.f32.f16 %f354, %rs36;}

	// end inline asm
	setp.neu.f32 	%p58, %f353, %f354;
	add.f32 	%f385, %f384, 0f3F800000;
	selp.f32 	%f386, %f385, %f384, %p58;
	ld.global.nc.u16 	%rs37, [%rd23+6];
	// begin inline asm
	{  cvt.f32.f16 %f355, %rs37;}

	// end inline asm
	ld.global.nc.u16 	%rs38, [%rd24+6];
	// begin inline asm
	{  cvt.f32.f16 %f356, %rs38;}

	// end inline asm
	setp.neu.f32 	%p59, %f355, %f356;
	add.f32 	%f387, %f386, 0f3F800000;
	selp.f32 	%f388, %f387, %f386, %p59;
	ld.global.nc.u16 	%rs39, [%rd23+8];
	// begin inline asm
	{  cvt.f32.f16 %f357, %rs39;}

	// end inline asm
	ld.global.nc.u16 	%rs40, [%rd24+8];
	// begin inline asm
	{  cvt.f32.f16 %f358, %rs40;}

	// end inline asm
	setp.neu.f32 	%p60, %f357, %f358;
	add.f32 	%f389, %f388, 0f3F800000;
	selp.f32 	%f390, %f389, %f388, %p60;
	ld.global.nc.u16 	%rs41, [%rd23+10];
	// begin inline asm
	{  cvt.f32.f16 %f359, %rs41;}

	// end inline asm
	ld.global.nc.u16 	%rs42, [%rd24+10];
	// begin inline asm
	{  cvt.f32.f16 %f360, %rs42;}

	// end inline asm
	setp.neu.f32 	%p61, %f359, %f360;
	add.f32 	%f391, %f390, 0f3F800000;
	selp.f32 	%f392, %f391, %f390, %p61;
	ld.global.nc.u16 	%rs43, [%rd23+12];
	// begin inline asm
	{  cvt.f32.f16 %f361, %rs43;}

	// end inline asm
	ld.global.nc.u16 	%rs44, [%rd24+12];
	// begin inline asm
	{  cvt.f32.f16 %f362, %rs44;}

	// end inline asm
	setp.neu.f32 	%p62, %f361, %f362;
	add.f32 	%f393, %f392, 0f3F800000;
	selp.f32 	%f394, %f393, %f392, %p62;
	ld.global.nc.u16 	%rs45, [%rd23+14];
	// begin inline asm
	{  cvt.f32.f16 %f363, %rs45;}

	// end inline asm
	ld.global.nc.u16 	%rs46, [%rd24+14];
	// begin inline asm
	{  cvt.f32.f16 %f364, %rs46;}

	// end inline asm
	setp.neu.f32 	%p63, %f363, %f364;
	add.f32 	%f395, %f394, 0f3F800000;
	selp.f32 	%f396, %f395, %f394, %p63;
	ld.global.nc.u16 	%rs47, [%rd23+16];
	// begin inline asm
	{  cvt.f32.f16 %f365, %rs47;}

	// end inline asm
	ld.global.nc.u16 	%rs48, [%rd24+16];
	// begin inline asm
	{  cvt.f32.f16 %f366, %rs48;}

	// end inline asm
	setp.neu.f32 	%p64, %f365, %f366;
	add.f32 	%f397, %f396, 0f3F800000;
	selp.f32 	%f398, %f397, %f396, %p64;
	ld.global.nc.u16 	%rs49, [%rd23+18];
	// begin inline asm
	{  cvt.f32.f16 %f367, %rs49;}

	// end inline asm
	ld.global.nc.u16 	%rs50, [%rd24+18];
	// begin inline asm
	{  cvt.f32.f16 %f368, %rs50;}

	// end inline asm
	setp.neu.f32 	%p65, %f367, %f368;
	add.f32 	%f399, %f398, 0f3F800000;
	selp.f32 	%f400, %f399, %f398, %p65;
	ld.global.nc.u16 	%rs51, [%rd23+20];
	// begin inline asm
	{  cvt.f32.f16 %f369, %rs51;}

	// end inline asm
	ld.global.nc.u16 	%rs52, [%rd24+20];
	// begin inline asm
	{  cvt.f32.f16 %f370, %rs52;}

	// end inline asm
	setp.neu.f32 	%p66, %f369, %f370;
	add.f32 	%f401, %f400, 0f3F800000;
	selp.f32 	%f402, %f401, %f400, %p66;
	ld.global.nc.u16 	%rs53, [%rd23+22];
	// begin inline asm
	{  cvt.f32.f16 %f371, %rs53;}

	// end inline asm
	ld.global.nc.u16 	%rs54, [%rd24+22];
	// begin inline asm
	{  cvt.f32.f16 %f372, %rs54;}

	// end inline asm
	setp.neu.f32 	%p67, %f371, %f372;
	add.f32 	%f403, %f402, 0f3F800000;
	selp.f32 	%f404, %f403, %f402, %p67;
	ld.global.nc.u16 	%rs55, [%rd23+24];
	// begin inline asm
	{  cvt.f32.f16 %f373, %rs55;}

	// end inline asm
	ld.global.nc.u16 	%rs56, [%rd24+24];
	// begin inline asm
	{  cvt.f32.f16 %f374, %rs56;}

	// end inline asm
	setp.neu.f32 	%p68, %f373, %f374;
	add.f32 	%f405, %f404, 0f3F800000;
	selp.f32 	%f406, %f405, %f404, %p68;
	ld.global.nc.u16 	%rs57, [%rd23+26];
	// begin inline asm
	{  cvt.f32.f16 %f375, %rs57;}

	// end inline asm
	ld.global.nc.u16 	%rs58, [%rd24+26];
	// begin inline asm
	{  cvt.f32.f16 %f376, %rs58;}

	// end inline asm
	setp.neu.f32 	%p69, %f375, %f376;
	add.f32 	%f407, %f406, 0f3F800000;
	selp.f32 	%f408, %f407, %f406, %p69;
	ld.global.nc.u16 	%rs59, [%rd23+28];
	// begin inline asm
	{  cvt.f32.f16 %f377, %rs59;}

	// end inline asm
	ld.global.nc.u16 	%rs60, [%rd24+28];
	// begin inline asm
	{  cvt.f32.f16 %f378, %rs60;}

	// end inline asm
	setp.neu.f32 	%p70, %f377, %f378;
	add.f32 	%f409, %f408, 0f3F800000;
	selp.f32 	%f410, %f409, %f408, %p70;
	ld.global.nc.u16 	%rs61, [%rd23+30];
	// begin inline asm
	{  cvt.f32.f16 %f379, %rs61;}

	// end inline asm
	ld.global.nc.u16 	%rs62, [%rd24+30];
	// begin inline asm
	{  cvt.f32.f16 %f380, %rs62;}

	// end inline asm
	setp.neu.f32 	%p71, %f379, %f380;
	add.f32 	%f411, %f410, 0f3F800000;
	selp.f32 	%f1509, %f411, %f410, %p71;
	add.s32 	%r265, %r265, 16;
	add.s32 	%r264, %r264, 16;
	setp.ne.s32 	%p72, %r264, 0;
	@%p72 bra 	$L__BB8_71;
$L__BB8_72:
	setp.eq.s32 	%p73, %r5, 0;
	@%p73 bra 	$L__BB8_81;
	and.b32  	%r103, %r161, 7;
	setp.lt.u32 	%p74, %r5, 8;
	@%p74 bra 	$L__BB8_75;
	mul.wide.u32 	%rd25, %r266, 2;
	add.s64 	%rd26, %rd1, %rd25;
	ld.global.nc.u16 	%rs63, [%rd26];
	// begin inline asm
	{  cvt.f32.f16 %f413, %rs63;}

	// end inline asm
	add.s64 	%rd27, %rd2, %rd25;
	ld.global.nc.u16 	%rs64, [%rd27];
	// begin inline asm
	{  cvt.f32.f16 %f414, %rs64;}

	// end inline asm
	setp.neu.f32 	%p75, %f413, %f414;
	add.f32 	%f429, %f1509, 0f3F800000;
	selp.f32 	%f430, %f429, %f1509, %p75;
	ld.global.nc.u16 	%rs65, [%rd26+2];
	// begin inline asm
	{  cvt.f32.f16 %f415, %rs65;}

	// end inline asm
	ld.global.nc.u16 	%rs66, [%rd27+2];
	// begin inline asm
	{  cvt.f32.f16 %f416, %rs66;}

	// end inline asm
	setp.neu.f32 	%p76, %f415, %f416;
	add.f32 	%f431, %f430, 0f3F800000;
	selp.f32 	%f432, %f431, %f430, %p76;
	ld.global.nc.u16 	%rs67, [%rd26+4];
	// begin inline asm
	{  cvt.f32.f16 %f417, %rs67;}

	// end inline asm
	ld.global.nc.u16 	%rs68, [%rd27+4];
	// begin inline asm
	{  cvt.f32.f16 %f418, %rs68;}

	// end inline asm
	setp.neu.f32 	%p77, %f417, %f418;
	add.f32 	%f433, %f432, 0f3F800000;
	selp.f32 	%f434, %f433, %f432, %p77;
	ld.global.nc.u16 	%rs69, [%rd26+6];
	// begin inline asm
	{  cvt.f32.f16 %f419, %rs69;}

	// end inline asm
	ld.global.nc.u16 	%rs70, [%rd27+6];
	// begin inline asm
	{  cvt.f32.f16 %f420, %rs70;}

	// end inline asm
	setp.neu.f32 	%p78, %f419, %f420;
	add.f32 	%f435, %f434, 0f3F800000;
	selp.f32 	%f436, %f435, %f434, %p78;
	ld.global.nc.u16 	%rs71, [%rd26+8];
	// begin inline asm
	{  cvt.f32.f16 %f421, %rs71;}

	// end inline asm
	ld.global.nc.u16 	%rs72, [%rd27+8];
	// begin inline asm
	{  cvt.f32.f16 %f422, %rs72;}

	// end inline asm
	setp.neu.f32 	%p79, %f421, %f422;
	add.f32 	%f437, %f436, 0f3F800000;
	selp.f32 	%f438, %f437, %f436, %p79;
	ld.global.nc.u16 	%rs73, [%rd26+10];
	// begin inline asm
	{  cvt.f32.f16 %f423, %rs73;}

	// end inline asm
	ld.global.nc.u16 	%rs74, [%rd27+10];
	// begin inline asm
	{  cvt.f32.f16 %f424, %rs74;}

	// end inline asm
	setp.neu.f32 	%p80, %f423, %f424;
	add.f32 	%f439, %f438, 0f3F800000;
	selp.f32 	%f440, %f439, %f438, %p80;
	ld.global.nc.u16 	%rs75, [%rd26+12];
	// begin inline asm
	{  cvt.f32.f16 %f425, %rs75;}

	// end inline asm
	ld.global.nc.u16 	%rs76, [%rd27+12];
	// begin inline asm
	{  cvt.f32.f16 %f426, %rs76;}

	// end inline asm
	setp.neu.f32 	%p81, %f425, %f426;
	add.f32 	%f441, %f440, 0f3F800000;
	selp.f32 	%f442, %f441, %f440, %p81;
	ld.global.nc.u16 	%rs77, [%rd26+14];
	// begin inline asm
	{  cvt.f32.f16 %f427, %rs77;}

	// end inline asm
	ld.global.nc.u16 	%rs78, [%rd27+14];
	// begin inline asm
	{  cvt.f32.f16 %f428, %rs78;}

	// end inline asm
	setp.neu.f32 	%p82, %f427, %f428;
	add.f32 	%f443, %f442, 0f3F800000;
	selp.f32 	%f1509, %f443, %f442, %p82;
	add.s32 	%r266, %r266, 8;
$L__BB8_75:
	setp.eq.s32 	%p83, %r103, 0;
	@%p83 bra 	$L__BB8_81;
	and.b32  	%r106, %r161, 3;
	setp.lt.u32 	%p84, %r103, 4;
	@%p84 bra 	$L__BB8_78;
	mul.wide.u32 	%rd28, %r266, 2;
	add.s64 	%rd29, %rd1, %rd28;
	ld.global.nc.u16 	%rs79, [%rd29];
	// begin inline asm
	{  cvt.f32.f16 %f445, %rs79;}

	// end inline asm
	add.s64 	%rd30, %rd2, %rd28;
	ld.global.nc.u16 	%rs80, [%rd30];
	// begin inline asm
	{  cvt.f32.f16 %f446, %rs80;}

	// end inline asm
	setp.neu.f32 	%p85, %f445, %f446;
	add.f32 	%f453, %f1509, 0f3F800000;
	selp.f32 	%f454, %f453, %f1509, %p85;
	ld.global.nc.u16 	%rs81, [%rd29+2];
	// begin inline asm
	{  cvt.f32.f16 %f447, %rs81;}

	// end inline asm
	ld.global.nc.u16 	%rs82, [%rd30+2];
	// begin inline asm
	{  cvt.f32.f16 %f448, %rs82;}

	// end inline asm
	setp.neu.f32 	%p86, %f447, %f448;
	add.f32 	%f455, %f454, 0f3F800000;
	selp.f32 	%f456, %f455, %f454, %p86;
	ld.global.nc.u16 	%rs83, [%rd29+4];
	// begin inline asm
	{  cvt.f32.f16 %f449, %rs83;}

	// end inline asm
	ld.global.nc.u16 	%rs84, [%rd30+4];
	// begin inline asm
	{  cvt.f32.f16 %f450, %rs84;}

	// end inline asm
	setp.neu.f32 	%p87, %f449, %f450;
	add.f32 	%f457, %f456, 0f3F800000;
	selp.f32 	%f458, %f457, %f456, %p87;
	ld.global.nc.u16 	%rs85, [%rd29+6];
	// begin inline asm
	{  cvt.f32.f16 %f451, %rs85;}

	// end inline asm
	ld.global.nc.u16 	%rs86, [%rd30+6];
	// begin inline asm
	{  cvt.f32.f16 %f452, %rs86;}

	// end inline asm
	setp.neu.f32 	%p88, %f451, %f452;
	add.f32 	%f459, %f458, 0f3F800000;
	selp.f32 	%f1509, %f459, %f458, %p88;
	add.s32 	%r266, %r266, 4;
$L__BB8_78:
	setp.eq.s32 	%p89, %r106, 0;
	@%p89 bra 	$L__BB8_81;
	neg.s32 	%r269, %r106;
$L__BB8_80:
	.pragma "nounroll";
	mul.wide.u32 	%rd31, %r266, 2;
	add.s64 	%rd32, %rd1, %rd31;
	ld.global.nc.u16 	%rs87, [%rd32];
	// begin inline asm
	{  cvt.f32.f16 %f460, %rs87;}

	// end inline asm
	add.s64 	%rd33, %rd2, %rd31;
	ld.global.nc.u16 	%rs88, [%rd33];
	// begin inline asm
	{  cvt.f32.f16 %f461, %rs88;}

	// end inline asm
	setp.neu.f32 	%p90, %f460, %f461;
	add.f32 	%f462, %f1509, 0f3F800000;
	selp.f32 	%f1509, %f462, %f1509, %p90;
	add.s32 	%r266, %r266, 1;
	add.s32 	%r269, %r269, 1;
	setp.ne.s32 	%p91, %r269, 0;
	@%p91 bra 	$L__BB8_80;
$L__BB8_81:
	cvt.rn.f32.u32 	%f463, %r161;
	div.rn.f32 	%f1547, %f1509, %f463;
	bra.uni 	$L__BB8_156;
$L__BB8_82:
	setp.eq.s32 	%p92, %r161, 0;
	mov.f32 	%f1473, 0f00000000;
	mov.f32 	%f1474, %f1473;
	@%p92 bra 	$L__BB8_95;
	add.s32 	%r181, %r161, -1;
	and.b32  	%r8, %r161, 15;
	setp.lt.u32 	%p93, %r181, 15;
	mov.f32 	%f1474, 0f00000000;
	mov.b32 	%r254, 0;
	mov.f32 	%f1473, %f1474;
	@%p93 bra 	$L__BB8_86;
	and.b32  	%r254, %r161, -16;
	neg.s32 	%r252, %r254;
	mov.f32 	%f1474, 0f00000000;
	mov.b32 	%r253, 0;
$L__BB8_85:
	.pragma "nounroll";
	mul.wide.u32 	%rd34, %r253, 2;
	add.s64 	%rd35, %rd1, %rd34;
	ld.global.nc.u16 	%rs89, [%rd35];
	// begin inline asm
	{  cvt.f32.f16 %f468, %rs89;}

	// end inline asm
	add.f32 	%f500, %f1474, %f468;
	add.s64 	%rd36, %rd2, %rd34;
	ld.global.nc.u16 	%rs90, [%rd36];
	// begin inline asm
	{  cvt.f32.f16 %f469, %rs90;}

	// end inline asm
	add.f32 	%f501, %f1473, %f469;
	ld.global.nc.u16 	%rs91, [%rd35+2];
	// begin inline asm
	{  cvt.f32.f16 %f470, %rs91;}

	// end inline asm
	add.f32 	%f502, %f500, %f470;
	ld.global.nc.u16 	%rs92, [%rd36+2];
	// begin inline asm
	{  cvt.f32.f16 %f471, %rs92;}

	// end inline asm
	add.f32 	%f503, %f501, %f471;
	ld.global.nc.u16 	%rs93, [%rd35+4];
	// begin inline asm
	{  cvt.f32.f16 %f472, %rs93;}

	// end inline asm
	add.f32 	%f504, %f502, %f472;
	ld.global.nc.u16 	%rs94, [%rd36+4];
	// begin inline asm
	{  cvt.f32.f16 %f473, %rs94;}

	// end inline asm
	add.f32 	%f505, %f503, %f473;
	ld.global.nc.u16 	%rs95, [%rd35+6];
	// begin inline asm
	{  cvt.f32.f16 %f474, %rs95;}

	// end inline asm
	add.f32 	%f506, %f504, %f474;
	ld.global.nc.u16 	%rs96, [%rd36+6];
	// begin inline asm
	{  cvt.f32.f16 %f475, %rs96;}

	// end inline asm
	add.f32 	%f507, %f505, %f475;
	ld.global.nc.u16 	%rs97, [%rd35+8];
	// begin inline asm
	{  cvt.f32.f16 %f476, %rs97;}

	// end inline asm
	add.f32 	%f508, %f506, %f476;
	ld.global.nc.u16 	%rs98, [%rd36+8];
	// begin inline asm
	{  cvt.f32.f16 %f477, %rs98;}

	// end inline asm
	add.f32 	%f509, %f507, %f477;
	ld.global.nc.u16 	%rs99, [%rd35+10];
	// begin inline asm
	{  cvt.f32.f16 %f478, %rs99;}

	// end inline asm
	add.f32 	%f510, %f508, %f478;
	ld.global.nc.u16 	%rs100, [%rd36+10];
	// begin inline asm
	{  cvt.f32.f16 %f479, %rs100;}

	// end inline asm
	add.f32 	%f511, %f509, %f479;
	ld.global.nc.u16 	%rs101, [%rd35+12];
	// begin inline asm
	{  cvt.f32.f16 %f480, %rs101;}

	// end inline asm
	add.f32 	%f512, %f510, %f480;
	ld.global.nc.u16 	%rs102, [%rd36+12];
	// begin inline asm
	{  cvt.f32.f16 %f481, %rs102;}

	// end inline asm
	add.f32 	%f513, %f511, %f481;
	ld.global.nc.u16 	%rs103, [%rd35+14];
	// begin inline asm
	{  cvt.f32.f16 %f482, %rs103;}

	// end inline asm
	add.f32 	%f514, %f512, %f482;
	ld.global.nc.u16 	%rs104, [%rd36+14];
	// begin inline asm
	{  cvt.f32.f16 %f483, %rs104;}

	// end inline asm
	add.f32 	%f515, %f513, %f483;
	ld.global.nc.u16 	%rs105, [%rd35+16];
	// begin inline asm
	{  cvt.f32.f16 %f484, %rs105;}

	// end inline asm
	add.f32 	%f516, %f514, %f484;
	ld.global.nc.u16 	%rs106, [%rd36+16];
	// begin inline asm
	{  cvt.f32.f16 %f485, %rs106;}

	// end inline asm
	add.f32 	%f517, %f515, %f485;
	ld.global.nc.u16 	%rs107, [%rd35+18];
	// begin inline asm
	{  cvt.f32.f16 %f486, %rs107;}

	// end inline asm
	add.f32 	%f518, %f516, %f486;
	ld.global.nc.u16 	%rs108, [%rd36+18];
	// begin inline asm
	{  cvt.f32.f16 %f487, %rs108;}

	// end inline asm
	add.f32 	%f519, %f517, %f487;
	ld.global.nc.u16 	%rs109, [%rd35+20];
	// begin inline asm
	{  cvt.f32.f16 %f488, %rs109;}

	// end inline asm
	add.f32 	%f520, %f518, %f488;
	ld.global.nc.u16 	%rs110, [%rd36+20];
	// begin inline asm
	{  cvt.f32.f16 %f489, %rs110;}

	// end inline asm
	add.f32 	%f521, %f519, %f489;
	ld.global.nc.u16 	%rs111, [%rd35+22];
	// begin inline asm
	{  cvt.f32.f16 %f490, %rs111;}

	// end inline asm
	add.f32 	%f522, %f520, %f490;
	ld.global.nc.u16 	%rs112, [%rd36+22];
	// begin inline asm
	{  cvt.f32.f16 %f491, %rs112;}

	// end inline asm
	add.f32 	%f523, %f521, %f491;
	ld.global.nc.u16 	%rs113, [%rd35+24];
	// begin inline asm
	{  cvt.f32.f16 %f492, %rs113;}

	// end inline asm
	add.f32 	%f524, %f522, %f492;
	ld.global.nc.u16 	%rs114, [%rd36+24];
	// begin inline asm
	{  cvt.f32.f16 %f493, %rs114;}

	// end inline asm
	add.f32 	%f525, %f523, %f493;
	ld.global.nc.u16 	%rs115, [%rd35+26];
	// begin inline asm
	{  cvt.f32.f16 %f494, %rs115;}

	// end inline asm
	add.f32 	%f526, %f524, %f494;
	ld.global.nc.u16 	%rs116, [%rd36+26];
	// begin inline asm
	{  cvt.f32.f16 %f495, %rs116;}

	// end inline asm
	add.f32 	%f527, %f525, %f495;
	ld.global.nc.u16 	%rs117, [%rd35+28];
	// begin inline asm
	{  cvt.f32.f16 %f496, %rs117;}

	// end inline asm
	add.f32 	%f528, %f526, %f496;
	ld.global.nc.u16 	%rs118, [%rd36+28];
	// begin inline asm
	{  cvt.f32.f16 %f497, %rs118;}

	// end inline asm
	add.f32 	%f529, %f527, %f497;
	ld.global.nc.u16 	%rs119, [%rd35+30];
	// begin inline asm
	{  cvt.f32.f16 %f498, %rs119;}

	// end inline asm
	add.f32 	%f1474, %f528, %f498;
	ld.global.nc.u16 	%rs120, [%rd36+30];
	// begin inline asm
	{  cvt.f32.f16 %f499, %rs120;}

	// end inline asm
	add.f32 	%f1473, %f529, %f499;
	add.s32 	%r253, %r253, 16;
	add.s32 	%r252, %r252, 16;
	setp.ne.s32 	%p94, %r252, 0;
	@%p94 bra 	$L__BB8_85;
$L__BB8_86:
	setp.eq.s32 	%p95, %r8, 0;
	@%p95 bra 	$L__BB8_95;
	and.b32  	%r74, %r161, 7;
	setp.lt.u32 	%p96, %r8, 8;
	@%p96 bra 	$L__BB8_89;
	mul.wide.u32 	%rd37, %r254, 2;
	add.s64 	%rd38, %rd1, %rd37;
	ld.global.nc.u16 	%rs121, [%rd38];
	// begin inline asm
	{  cvt.f32.f16 %f531, %rs121;}

	// end inline asm
	add.f32 	%f547, %f1474, %f531;
	add.s64 	%rd39, %rd2, %rd37;
	ld.global.nc.u16 	%rs122, [%rd39];
	// begin inline asm
	{  cvt.f32.f16 %f532, %rs122;}

	// end inline asm
	add.f32 	%f548, %f1473, %f532;
	ld.global.nc.u16 	%rs123, [%rd38+2];
	// begin inline asm
	{  cvt.f32.f16 %f533, %rs123;}

	// end inline asm
	add.f32 	%f549, %f547, %f533;
	ld.global.nc.u16 	%rs124, [%rd39+2];
	// begin inline asm
	{  cvt.f32.f16 %f534, %rs124;}

	// end inline asm
	add.f32 	%f550, %f548, %f534;
	ld.global.nc.u16 	%rs125, [%rd38+4];
	// begin inline asm
	{  cvt.f32.f16 %f535, %rs125;}

	// end inline asm
	add.f32 	%f551, %f549, %f535;
	ld.global.nc.u16 	%rs126, [%rd39+4];
	// begin inline asm
	{  cvt.f32.f16 %f536, %rs126;}

	// end inline asm
	add.f32 	%f552, %f550, %f536;
	ld.global.nc.u16 	%rs127, [%rd38+6];
	// begin inline asm
	{  cvt.f32.f16 %f537, %rs127;}

	// end inline asm
	add.f32 	%f553, %f551, %f537;
	ld.global.nc.u16 	%rs128, [%rd39+6];
	// begin inline asm
	{  cvt.f32.f16 %f538, %rs128;}

	// end inline asm
	add.f32 	%f554, %f552, %f538;
	ld.global.nc.u16 	%rs129, [%rd38+8];
	// begin inline asm
	{  cvt.f32.f16 %f539, %rs129;}

	// end inline asm
	add.f32 	%f555, %f553, %f539;
	ld.global.nc.u16 	%rs130, [%rd39+8];
	// begin inline asm
	{  cvt.f32.f16 %f540, %rs130;}

	// end inline asm
	add.f32 	%f556, %f554, %f540;
	ld.global.nc.u16 	%rs131, [%rd38+10];
	// begin inline asm
	{  cvt.f32.f16 %f541, %rs131;}

	// end inline asm
	add.f32 	%f557, %f555, %f541;
	ld.global.nc.u16 	%rs132, [%rd39+10];
	// begin inline asm
	{  cvt.f32.f16 %f542, %rs132;}

	// end inline asm
	add.f32 	%f558, %f556, %f542;
	ld.global.nc.u16 	%rs133, [%rd38+12];
	// begin inline asm
	{  cvt.f32.f16 %f543, %rs133;}

	// end inline asm
	add.f32 	%f559, %f557, %f543;
	ld.global.nc.u16 	%rs134, [%rd39+12];
	// begin inline asm
	{  cvt.f32.f16 %f544, %rs134;}

	// end inline asm
	add.f32 	%f560, %f558, %f544;
	ld.global.nc.u16 	%rs135, [%rd38+14];
	// begin inline asm
	{  cvt.f32.f16 %f545, %rs135;}

	// end inline asm
	add.f32 	%f1474, %f559, %f545;
	ld.global.nc.u16 	%rs136, [%rd39+14];
	// begin inline asm
	{  cvt.f32.f16 %f546, %rs136;}

	// end inline asm
	add.f32 	%f1473, %f560, %f546;
	add.s32 	%r254, %r254, 8;
$L__BB8_89:
	setp.eq.s32 	%p97, %r74, 0;
	@%p97 bra 	$L__BB8_95;
	and.b32  	%r77, %r161, 3;
	setp.lt.u32 	%p98, %r74, 4;
	@%p98 bra 	$L__BB8_92;
	mul.wide.u32 	%rd40, %r254, 2;
	add.s64 	%rd41, %rd1, %rd40;
	ld.global.nc.u16 	%rs137, [%rd41];
	// begin inline asm
	{  cvt.f32.f16 %f562, %rs137;}

	// end inline asm
	add.f32 	%f570, %f1474, %f562;
	add.s64 	%rd42, %rd2, %rd40;
	ld.global.nc.u16 	%rs138, [%rd42];
	// begin inline asm
	{  cvt.f32.f16 %f563, %rs138;}

	// end inline asm
	add.f32 	%f571, %f1473, %f563;
	ld.global.nc.u16 	%rs139, [%rd41+2];
	// begin inline asm
	{  cvt.f32.f16 %f564, %rs139;}

	// end inline asm
	add.f32 	%f572, %f570, %f564;
	ld.global.nc.u16 	%rs140, [%rd42+2];
	// begin inline asm
	{  cvt.f32.f16 %f565, %rs140;}

	// end inline asm
	add.f32 	%f573, %f571, %f565;
	ld.global.nc.u16 	%rs141, [%rd41+4];
	// begin inline asm
	{  cvt.f32.f16 %f566, %rs141;}

	// end inline asm
	add.f32 	%f574, %f572, %f566;
	ld.global.nc.u16 	%rs142, [%rd42+4];
	// begin inline asm
	{  cvt.f32.f16 %f567, %rs142;}

	// end inline asm
	add.f32 	%f575, %f573, %f567;
	ld.global.nc.u16 	%rs143, [%rd41+6];
	// begin inline asm
	{  cvt.f32.f16 %f568, %rs143;}

	// end inline asm
	add.f32 	%f1474, %f574, %f568;
	ld.global.nc.u16 	%rs144, [%rd42+6];
	// begin inline asm
	{  cvt.f32.f16 %f569, %rs144;}

	// end inline asm
	add.f32 	%f1473, %f575, %f569;
	add.s32 	%r254, %r254, 4;
$L__BB8_92:
	setp.eq.s32 	%p99, %r77, 0;
	@%p99 bra 	$L__BB8_95;
	neg.s32 	%r257, %r77;
$L__BB8_94:
	.pragma "nounroll";
	mul.wide.u32 	%rd43, %r254, 2;
	add.s64 	%rd44, %rd1, %rd43;
	ld.global.nc.u16 	%rs145, [%rd44];
	// begin inline asm
	{  cvt.f32.f16 %f576, %rs145;}

	// end inline asm
	add.f32 	%f1474, %f1474, %f576;
	add.s64 	%rd45, %rd2, %rd43;
	ld.global.nc.u16 	%rs146, [%rd45];
	// begin inline asm
	{  cvt.f32.f16 %f577, %rs146;}

	// end inline asm
	add.f32 	%f1473, %f1473, %f577;
	add.s32 	%r254, %r254, 1;
	add.s32 	%r257, %r257, 1;
	setp.ne.s32 	%p100, %r257, 0;
	@%p100 bra 	$L__BB8_94;
$L__BB8_95:
	setp.eq.s32 	%p101, %r161, 0;
	cvt.rn.f32.u32 	%f579, %r161;
	div.rn.f32 	%f109, %f1474, %f579;
	div.rn.f32 	%f110, %f1473, %f579;
	mov.f32 	%f1496, 0f00000000;
	mov.f32 	%f1500, %f1496;
	@%p101 bra 	$L__BB8_108;
	add.s32 	%r184, %r161, -1;
	and.b32  	%r85, %r161, 7;
	setp.lt.u32 	%p102, %r184, 7;
	mov.f32 	%f1498, 0f00000000;
	mov.b32 	%r262, 0;
	mov.f32 	%f1497, %f1498;
	mov.f32 	%f1496, %f1498;
	@%p102 bra 	$L__BB8_99;
	and.b32  	%r262, %r161, -8;
	neg.s32 	%r259, %r262;
	mov.f32 	%f1498, 0f00000000;
	mov.b32 	%r260, 0;
$L__BB8_98:
	.pragma "nounroll";
	mul.wide.u32 	%rd46, %r260, 2;
	add.s64 	%rd47, %rd1, %rd46;
	ld.global.nc.u16 	%rs147, [%rd47];
	// begin inline asm
	{  cvt.f32.f16 %f583, %rs147;}

	// end inline asm
	sub.f32 	%f599, %f583, %f109;
	add.s64 	%rd48, %rd2, %rd46;
	ld.global.nc.u16 	%rs148, [%rd48];
	// begin inline asm
	{  cvt.f32.f16 %f584, %rs148;}

	// end inline asm
	sub.f32 	%f600, %f584, %f110;
	fma.rn.f32 	%f601, %f599, %f600, %f1496;
	fma.rn.f32 	%f602, %f599, %f599, %f1497;
	fma.rn.f32 	%f603, %f600, %f600, %f1498;
	ld.global.nc.u16 	%rs149, [%rd47+2];
	// begin inline asm
	{  cvt.f32.f16 %f585, %rs149;}

	// end inline asm
	sub.f32 	%f604, %f585, %f109;
	ld.global.nc.u16 	%rs150, [%rd48+2];
	// begin inline asm
	{  cvt.f32.f16 %f586, %rs150;}

	// end inline asm
	sub.f32 	%f605, %f586, %f110;
	fma.rn.f32 	%f606, %f604, %f605, %f601;
	fma.rn.f32 	%f607, %f604, %f604, %f602;
	fma.rn.f32 	%f608, %f605, %f605, %f603;
	ld.global.nc.u16 	%rs151, [%rd47+4];
	// begin inline asm
	{  cvt.f32.f16 %f587, %rs151;}

	// end inline asm
	sub.f32 	%f609, %f587, %f109;
	ld.global.nc.u16 	%rs152, [%rd48+4];
	// begin inline asm
	{  cvt.f32.f16 %f588, %rs152;}

	// end inline asm
	sub.f32 	%f610, %f588, %f110;
	fma.rn.f32 	%f611, %f609, %f610, %f606;
	fma.rn.f32 	%f612, %f609, %f609, %f607;
	fma.rn.f32 	%f613, %f610, %f610, %f608;
	ld.global.nc.u16 	%rs153, [%rd47+6];
	// begin inline asm
	{  cvt.f32.f16 %f589, %rs153;}

	// end inline asm
	sub.f32 	%f614, %f589, %f109;
	ld.global.nc.u16 	%rs154, [%rd48+6];
	// begin inline asm
	{  cvt.f32.f16 %f590, %rs154;}

	// end inline asm
	sub.f32 	%f615, %f590, %f110;
	fma.rn.f32 	%f616, %f614, %f615, %f611;
	fma.rn.f32 	%f617, %f614, %f614, %f612;
	fma.rn.f32 	%f618, %f615, %f615, %f613;
	ld.global.nc.u16 	%rs155, [%rd47+8];
	// begin inline asm
	{  cvt.f32.f16 %f591, %rs155;}

	// end inline asm
	sub.f32 	%f619, %f591, %f109;
	ld.global.nc.u16 	%rs156, [%rd48+8];
	// begin inline asm
	{  cvt.f32.f16 %f592, %rs156;}

	// end inline asm
	sub.f32 	%f620, %f592, %f110;
	fma.rn.f32 	%f621, %f619, %f620, %f616;
	fma.rn.f32 	%f622, %f619, %f619, %f617;
	fma.rn.f32 	%f623, %f620, %f620, %f618;
	ld.global.nc.u16 	%rs157, [%rd47+10];
	// begin inline asm
	{  cvt.f32.f16 %f593, %rs157;}

	// end inline asm
	sub.f32 	%f624, %f593, %f109;
	ld.global.nc.u16 	%rs158, [%rd48+10];
	// begin inline asm
	{  cvt.f32.f16 %f594, %rs158;}

	// end inline asm
	sub.f32 	%f625, %f594, %f110;
	fma.rn.f32 	%f626, %f624, %f625, %f621;
	fma.rn.f32 	%f627, %f624, %f624, %f622;
	fma.rn.f32 	%f628, %f625, %f625, %f623;
	ld.global.nc.u16 	%rs159, [%rd47+12];
	// begin inline asm
	{  cvt.f32.f16 %f595, %rs159;}

	// end inline asm
	sub.f32 	%f629, %f595, %f109;
	ld.global.nc.u16 	%rs160, [%rd48+12];
	// begin inline asm
	{  cvt.f32.f16 %f596, %rs160;}

	// end inline asm
	sub.f32 	%f630, %f596, %f110;
	fma.rn.f32 	%f631, %f629, %f630, %f626;
	fma.rn.f32 	%f632, %f629, %f629, %f627;
	fma.rn.f32 	%f633, %f630, %f630, %f628;
	ld.global.nc.u16 	%rs161, [%rd47+14];
	// begin inline asm
	{  cvt.f32.f16 %f597, %rs161;}

	// end inline asm
	sub.f32 	%f634, %f597, %f109;
	ld.global.nc.u16 	%rs162, [%rd48+14];
	// begin inline asm
	{  cvt.f32.f16 %f598, %rs162;}

	// end inline asm
	sub.f32 	%f635, %f598, %f110;
	fma.rn.f32 	%f1496, %f634, %f635, %f631;
	fma.rn.f32 	%f1497, %f634, %f634, %f632;
	fma.rn.f32 	%f1498, %f635, %f635, %f633;
	add.s32 	%r260, %r260, 8;
	add.s32 	%r259, %r259, 8;
	setp.ne.s32 	%p103, %r259, 0;
	@%p103 bra 	$L__BB8_98;
$L__BB8_99:
	setp.eq.s32 	%p104, %r85, 0;
	@%p104 bra 	$L__BB8_107;
	and.b32  	%r93, %r161, 3;
	setp.lt.u32 	%p105, %r85, 4;
	@%p105 bra 	$L__BB8_102;
	mul.wide.u32 	%rd49, %r262, 2;
	add.s64 	%rd50, %rd1, %rd49;
	ld.global.nc.u16 	%rs163, [%rd50];
	// begin inline asm
	{  cvt.f32.f16 %f637, %rs163;}

	// end inline asm
	sub.f32 	%f645, %f637, %f109;
	add.s64 	%rd51, %rd2, %rd49;
	ld.global.nc.u16 	%rs164, [%rd51];
	// begin inline asm
	{  cvt.f32.f16 %f638, %rs164;}

	// end inline asm
	sub.f32 	%f646, %f638, %f110;
	fma.rn.f32 	%f647, %f645, %f646, %f1496;
	fma.rn.f32 	%f648, %f645, %f645, %f1497;
	fma.rn.f32 	%f649, %f646, %f646, %f1498;
	ld.global.nc.u16 	%rs165, [%rd50+2];
	// begin inline asm
	{  cvt.f32.f16 %f639, %rs165;}

	// end inline asm
	sub.f32 	%f650, %f639, %f109;
	ld.global.nc.u16 	%rs166, [%rd51+2];
	// begin inline asm
	{  cvt.f32.f16 %f640, %rs166;}

	// end inline asm
	sub.f32 	%f651, %f640, %f110;
	fma.rn.f32 	%f652, %f650, %f651, %f647;
	fma.rn.f32 	%f653, %f650, %f650, %f648;
	fma.rn.f32 	%f654, %f651, %f651, %f649;
	ld.global.nc.u16 	%rs167, [%rd50+4];
	// begin inline asm
	{  cvt.f32.f16 %f641, %rs167;}

	// end inline asm
	sub.f32 	%f655, %f641, %f109;
	ld.global.nc.u16 	%rs168, [%rd51+4];
	// begin inline asm
	{  cvt.f32.f16 %f642, %rs168;}

	// end inline asm
	sub.f32 	%f656, %f642, %f110;
	fma.rn.f32 	%f657, %f655, %f656, %f652;
	fma.rn.f32 	%f658, %f655, %f655, %f653;
	fma.rn.f32 	%f659, %f656, %f656, %f654;
	ld.global.nc.u16 	%rs169, [%rd50+6];
	// begin inline asm
	{  cvt.f32.f16 %f643, %rs169;}

	// end inline asm
	sub.f32 	%f660, %f643, %f109;
	ld.global.nc.u16 	%rs170, [%rd51+6];
	// begin inline asm
	{  cvt.f32.f16 %f644, %rs170;}

	// end inline asm
	sub.f32 	%f661, %f644, %f110;
	fma.rn.f32 	%f1496, %f660, %f661, %f657;
	fma.rn.f32 	%f1497, %f660, %f660, %f658;
	fma.rn.f32 	%f1498, %f661, %f661, %f659;
	add.s32 	%r262, %r262, 4;
$L__BB8_102:
	setp.eq.s32 	%p106, %r93, 0;
	@%p106 bra 	$L__BB8_107;
	setp.eq.s32 	%p107, %r93, 1;
	@%p107 bra 	$L__BB8_105;
	mul.wide.u32 	%rd52, %r262, 2;
	add.s64 	%rd53, %rd1, %rd52;
	ld.global.nc.u16 	%rs171, [%rd53];
	// begin inline asm
	{  cvt.f32.f16 %f663, %rs171;}

	// end inline asm
	sub.f32 	%f667, %f663, %f109;
	add.s64 	%rd54, %rd2, %rd52;
	ld.global.nc.u16 	%rs172, [%rd54];
	// begin inline asm
	{  cvt.f32.f16 %f664, %rs172;}

	// end inline asm
	sub.f32 	%f668, %f664, %f110;
	fma.rn.f32 	%f669, %f667, %f668, %f1496;
	fma.rn.f32 	%f670, %f667, %f667, %f1497;
	fma.rn.f32 	%f671, %f668, %f668, %f1498;
	ld.global.nc.u16 	%rs173, [%rd53+2];
	// begin inline asm
	{  cvt.f32.f16 %f665, %rs173;}

	// end inline asm
	sub.f32 	%f672, %f665, %f109;
	ld.global.nc.u16 	%rs174, [%rd54+2];
	// begin inline asm
	{  cvt.f32.f16 %f666, %rs174;}

	// end inline asm
	sub.f32 	%f673, %f666, %f110;
	fma.rn.f32 	%f1496, %f672, %f673, %f669;
	fma.rn.f32 	%f1497, %f672, %f672, %f670;
	fma.rn.f32 	%f1498, %f673, %f673, %f671;
	add.s32 	%r262, %r262, 2;
$L__BB8_105:
	and.b32  	%r186, %r161, 1;
	setp.eq.b32 	%p108, %r186, 1;
	not.pred 	%p109, %p108;
	@%p109 bra 	$L__BB8_107;
	mul.wide.u32 	%rd55, %r262, 2;
	add.s64 	%rd56, %rd1, %rd55;
	ld.global.nc.u16 	%rs175, [%rd56];
	// begin inline asm
	{  cvt.f32.f16 %f674, %rs175;}

	// end inline asm
	sub.f32 	%f676, %f674, %f109;
	add.s64 	%rd57, %rd2, %rd55;
	ld.global.nc.u16 	%rs176, [%rd57];
	// begin inline asm
	{  cvt.f32.f16 %f675, %rs176;}

	// end inline asm
	sub.f32 	%f677, %f675, %f110;
	fma.rn.f32 	%f1496, %f676, %f677, %f1496;
	fma.rn.f32 	%f1497, %f676, %f676, %f1497;
	fma.rn.f32 	%f1498, %f677, %f677, %f1498;
$L__BB8_107:
	mul.f32 	%f1500, %f1497, %f1498;
$L__BB8_108:
	sqrt.rn.f32 	%f150, %f1500;
	setp.eq.f32 	%p110, %f150, 0f00000000;
	@%p110 bra 	$L__BB8_156;
	div.rn.f32 	%f679, %f1496, %f150;
	mov.f32 	%f680, 0f3F800000;
	sub.f32 	%f1547, %f680, %f679;
	bra.uni 	$L__BB8_156;
$L__BB8_110:
	setp.eq.s32 	%p121, %r161, 0;
	mov.f32 	%f1430, 0f00000000;
	@%p121 bra 	$L__BB8_148;
	mul.f32 	%f755, %f222, 0f3F000000;
	cvt.rzi.f32.f32 	%f756, %f755;
	add.f32 	%f757, %f756, %f756;
	sub.f32 	%f758, %f222, %f757;
	abs.f32 	%f1, %f758;
	abs.f32 	%f2, %f222;
	cvt.rmi.f32.f32 	%f3, %f222;
	neg.s32 	%r245, %r161;
	mov.f32 	%f1430, 0f00000000;
	mov.b32 	%r246, 0;
$L__BB8_112:
	setp.eq.f32 	%p122, %f222, 0f00000000;
	mul.wide.u32 	%rd70, %r246, 2;
	add.s64 	%rd71, %rd1, %rd70;
	ld.global.nc.u16 	%rs207, [%rd71];
	// begin inline asm
	{  cvt.f32.f16 %f759, %rs207;}

	// end inline asm
	add.s64 	%rd72, %rd2, %rd70;
	ld.global.nc.u16 	%rs208, [%rd72];
	// begin inline asm
	{  cvt.f32.f16 %f760, %rs208;}

	// end inline asm
	sub.f32 	%f762, %f759, %f760;
	abs.f32 	%f25, %f762;
	abs.f32 	%f26, %f25;
	setp.lt.f32 	%p123, %f26, 0f00800000;
	mul.f32 	%f763, %f26, 0f4B800000;
	selp.f32 	%f764, %f763, %f26, %p123;
	selp.f32 	%f765, 0fC1C00000, 0f00000000, %p123;
	mov.b32 	%r192, %f764;
	add.s32 	%r193, %r192, -1060439283;
	and.b32  	%r194, %r193, -8388608;
	sub.s32 	%r195, %r192, %r194;
	mov.b32 	%f766, %r195;
	cvt.rn.f32.s32 	%f767, %r194;
	fma.rn.f32 	%f768, %f767, 0f34000000, %f765;
	add.f32 	%f769, %f766, 0fBF800000;
	add.f32 	%f770, %f766, 0f3F800000;
	rcp.approx.ftz.f32 	%f771, %f770;
	add.f32 	%f772, %f769, %f769;
	mul.f32 	%f773, %f772, %f771;
	mul.f32 	%f774, %f773, %f773;
	sub.f32 	%f775, %f769, %f773;
	add.f32 	%f776, %f775, %f775;
	neg.f32 	%f777, %f773;
	fma.rn.f32 	%f778, %f777, %f769, %f776;
	mul.rn.f32 	%f779, %f771, %f778;
	fma.rn.f32 	%f780, %f774, 0f3A2C32E4, 0f3B52E7DB;
	fma.rn.f32 	%f781, %f780, %f774, 0f3C93BB73;
	fma.rn.f32 	%f782, %f781, %f774, 0f3DF6384F;
	mul.rn.f32 	%f783, %f782, %f774;
	fma.rn.f32 	%f784, %f773, 0f3FB8AA3B, %f768;
	sub.f32 	%f785, %f768, %f784;
	fma.rn.f32 	%f786, %f773, 0f3FB8AA3B, %f785;
	fma.rn.f32 	%f787, %f779, 0f3FB8AA3B, %f786;
	fma.rn.f32 	%f788, %f773, 0f32A55E34, %f787;
	mul.f32 	%f789, %f783, 0f40400000;
	fma.rn.f32 	%f790, %f789, %f779, %f788;
	fma.rn.f32 	%f791, %f783, %f773, %f790;
	add.rn.f32 	%f792, %f784, %f791;
	neg.f32 	%f793, %f784;
	add.rn.f32 	%f794, %f792, %f793;
	neg.f32 	%f795, %f794;
	add.rn.f32 	%f796, %f791, %f795;
	mul.rn.f32 	%f797, %f792, %f222;
	neg.f32 	%f798, %f797;
	fma.rn.f32 	%f799, %f792, %f222, %f798;
	fma.rn.f32 	%f800, %f796, %f222, %f799;
	cvt.rni.f32.f32 	%f801, %f797;
	sub.f32 	%f802, %f797, %f801;
	add.f32 	%f803, %f802, %f800;
	fma.rn.f32 	%f804, %f803, 0f391FCB8E, 0f3AAF85ED;
	fma.rn.f32 	%f805, %f804, %f803, 0f3C1D9856;
	fma.rn.f32 	%f806, %f805, %f803, 0f3D6357BB;
	fma.rn.f32 	%f807, %f806, %f803, 0f3E75FDEC;
	fma.rn.f32 	%f808, %f807, %f803, 0f3F317218;
	fma.rn.f32 	%f809, %f808, %f803, 0f3F800000;
	cvt.rzi.s32.f32 	%r196, %f801;
	setp.gt.f32 	%p124, %f801, 0f00000000;
	selp.b32 	%r197, 0, -2097152000, %p124;
	add.s32 	%r198, %r197, 2130706432;
	mov.b32 	%f810, %r198;
	mul.f32 	%f811, %f809, %f810;
	shl.b32 	%r199, %r196, 23;
	sub.s32 	%r200, %r199, %r197;
	mov.b32 	%f812, %r200;
	mul.f32 	%f813, %f811, %f812;
	abs.f32 	%f814, %f797;
	setp.gt.f32 	%p125, %f814, 0f43180000;
	setp.lt.f32 	%p126, %f797, 0f00000000;
	selp.f32 	%f815, 0f00000000, 0f7F800000, %p126;
	selp.f32 	%f27, %f815, %f813, %p125;
	setp.eq.f32 	%p127, %f25, 0f3F800000;
	or.pred  	%p128, %p122, %p127;
	mov.f32 	%f1429, 0f3F800000;
	@%p128 bra 	$L__BB8_147;
	setp.num.f32 	%p129, %f2, %f2;
	setp.num.f32 	%p130, %f26, %f26;
	and.pred  	%p131, %p130, %p129;
	@%p131 bra 	$L__BB8_142;
	add.rn.f32 	%f1429, %f25, %f222;
	bra.uni 	$L__BB8_147;
$L__BB8_115:
	setp.eq.s32 	%p203, %r161, 0;
	@%p203 bra 	$L__BB8_156;
	add.s32 	%r224, %r161, -1;
	and.b32  	%r18, %r161, 15;
	setp.lt.u32 	%p204, %r224, 15;
	mov.f32 	%f1547, 0f00000000;
	mov.b32 	%r281, 0;
	@%p204 bra 	$L__BB8_119;
	and.b32  	%r281, %r161, -16;
	neg.s32 	%r241, %r281;
	mov.f32 	%f1547, 0f00000000;
	mov.b32 	%r242, 0;
$L__BB8_118:
	.pragma "nounroll";
	mul.wide.u32 	%rd85, %r242, 2;
	add.s64 	%rd86, %rd1, %rd85;
	ld.global.nc.u16 	%rs267, [%rd86];
	// begin inline asm
	{  cvt.f32.f16 %f1035, %rs267;}

	// end inline asm
	add.s64 	%rd87, %rd2, %rd85;
	ld.global.nc.u16 	%rs268, [%rd87];
	// begin inline asm
	{  cvt.f32.f16 %f1036, %rs268;}

	// end inline asm
	sub.f32 	%f1067, %f1035, %f1036;
	abs.f32 	%f1068, %f1067;
	add.f32 	%f1069, %f1547, %f1068;
	ld.global.nc.u16 	%rs269, [%rd86+2];
	// begin inline asm
	{  cvt.f32.f16 %f1037, %rs269;}

	// end inline asm
	ld.global.nc.u16 	%rs270, [%rd87+2];
	// begin inline asm
	{  cvt.f32.f16 %f1038, %rs270;}

	// end inline asm
	sub.f32 	%f1070, %f1037, %f1038;
	abs.f32 	%f1071, %f1070;
	add.f32 	%f1072, %f1069, %f1071;
	ld.global.nc.u16 	%rs271, [%rd86+4];
	// begin inline asm
	{  cvt.f32.f16 %f1039, %rs271;}

	// end inline asm
	ld.global.nc.u16 	%rs272, [%rd87+4];
	// begin inline asm
	{  cvt.f32.f16 %f1040, %rs272;}

	// end inline asm
	sub.f32 	%f1073, %f1039, %f1040;
	abs.f32 	%f1074, %f1073;
	add.f32 	%f1075, %f1072, %f1074;
	ld.global.nc.u16 	%rs273, [%rd86+6];
	// begin inline asm
	{  cvt.f32.f16 %f1041, %rs273;}

	// end inline asm
	ld.global.nc.u16 	%rs274, [%rd87+6];
	// begin inline asm
	{  cvt.f32.f16 %f1042, %rs274;}

	// end inline asm
	sub.f32 	%f1076, %f1041, %f1042;
	abs.f32 	%f1077, %f1076;
	add.f32 	%f1078, %f1075, %f1077;
	ld.global.nc.u16 	%rs275, [%rd86+8];
	// begin inline asm
	{  cvt.f32.f16 %f1043, %rs275;}

	// end inline asm
	ld.global.nc.u16 	%rs276, [%rd87+8];
	// begin inline asm
	{  cvt.f32.f16 %f1044, %rs276;}

	// end inline asm
	sub.f32 	%f1079, %f1043, %f1044;
	abs.f32 	%f1080, %f1079;
	add.f32 	%f1081, %f1078, %f1080;
	ld.global.nc.u16 	%rs277, [%rd86+10];
	// begin inline asm
	{  cvt.f32.f16 %f1045, %rs277;}

	// end inline asm
	ld.global.nc.u16 	%rs278, [%rd87+10];
	// begin inline asm
	{  cvt.f32.f16 %f1046, %rs278;}

	// end inline asm
	sub.f32 	%f1082, %f1045, %f1046;
	abs.f32 	%f1083, %f1082;
	add.f32 	%f1084, %f1081, %f1083;
	ld.global.nc.u16 	%rs279, [%rd86+12];
	// begin inline asm
	{  cvt.f32.f16 %f1047, %rs279;}

	// end inline asm
	ld.global.nc.u16 	%rs280, [%rd87+12];
	// begin inline asm
	{  cvt.f32.f16 %f1048, %rs280;}

	// end inline asm
	sub.f32 	%f1085, %f1047, %f1048;
	abs.f32 	%f1086, %f1085;
	add.f32 	%f1087, %f1084, %f1086;
	ld.global.nc.u16 	%rs281, [%rd86+14];
	// begin inline asm
	{  cvt.f32.f16 %f1049, %rs281;}

	// end inline asm
	ld.global.nc.u16 	%rs282, [%rd87+14];
	// begin inline asm
	{  cvt.f32.f16 %f1050, %rs282;}

	// end inline asm
	sub.f32 	%f1088, %f1049, %f1050;
	abs.f32 	%f1089, %f1088;
	add.f32 	%f1090, %f1087, %f1089;
	ld.global.nc.u16 	%rs283, [%rd86+16];
	// begin inline asm
	{  cvt.f32.f16 %f1051, %rs283;}

	// end inline asm
	ld.global.nc.u16 	%rs284, [%rd87+16];
	// begin inline asm
	{  cvt.f32.f16 %f1052, %rs284;}

	// end inline asm
	sub.f32 	%f1091, %f1051, %f1052;
	abs.f32 	%f1092, %f1091;
	add.f32 	%f1093, %f1090, %f1092;
	ld.global.nc.u16 	%rs285, [%rd86+18];
	// begin inline asm
	{  cvt.f32.f16 %f1053, %rs285;}

	// end inline asm
	ld.global.nc.u16 	%rs286, [%rd87+18];
	// begin inline asm
	{  cvt.f32.f16 %f1054, %rs286;}

	// end inline asm
	sub.f32 	%f1094, %f1053, %f1054;
	abs.f32 	%f1095, %f1094;
	add.f32 	%f1096, %f1093, %f1095;
	ld.global.nc.u16 	%rs287, [%rd86+20];
	// begin inline asm
	{  cvt.f32.f16 %f1055, %rs287;}

	// end inline asm
	ld.global.nc.u16 	%rs288, [%rd87+20];
	// begin inline asm
	{  cvt.f32.f16 %f1056, %rs288;}

	// end inline asm
	sub.f32 	%f1097, %f1055, %f1056;
	abs.f32 	%f1098, %f1097;
	add.f32 	%f1099, %f1096, %f1098;
	ld.global.nc.u16 	%rs289, [%rd86+22];
	// begin inline asm
	{  cvt.f32.f16 %f1057, %rs289;}

	// end inline asm
	ld.global.nc.u16 	%rs290, [%rd87+22];
	// begin inline asm
	{  cvt.f32.f16 %f1058, %rs290;}

	// end inline asm
	sub.f32 	%f1100, %f1057, %f1058;
	abs.f32 	%f1101, %f1100;
	add.f32 	%f1102, %f1099, %f1101;
	ld.global.nc.u16 	%rs291, [%rd86+24];
	// begin inline asm
	{  cvt.f32.f16 %f1059, %rs291;}

	// end inline asm
	ld.global.nc.u16 	%rs292, [%rd87+24];
	// begin inline asm
	{  cvt.f32.f16 %f1060, %rs292;}

	// end inline asm
	sub.f32 	%f1103, %f1059, %f1060;
	abs.f32 	%f1104, %f1103;
	add.f32 	%f1105, %f1102, %f1104;
	ld.global.nc.u16 	%rs293, [%rd86+26];
	// begin inline asm
	{  cvt.f32.f16 %f1061, %rs293;}

	// end inline asm
	ld.global.nc.u16 	%rs294, [%rd87+26];
	// begin inline asm
	{  cvt.f32.f16 %f1062, %rs294;}

	// end inline asm
	sub.f32 	%f1106, %f1061, %f1062;
	abs.f32 	%f1107, %f1106;
	add.f32 	%f1108, %f1105, %f1107;
	ld.global.nc.u16 	%rs295, [%rd86+28];
	// begin inline asm
	{  cvt.f32.f16 %f1063, %rs295;}

	// end inline asm
	ld.global.nc.u16 	%rs296, [%rd87+28];
	// begin inline asm
	{  cvt.f32.f16 %f1064, %rs296;}

	// end inline asm
	sub.f32 	%f1109, %f1063, %f1064;
	abs.f32 	%f1110, %f1109;
	add.f32 	%f1111, %f1108, %f1110;
	ld.global.nc.u16 	%rs297, [%rd86+30];
	// begin inline asm
	{  cvt.f32.f16 %f1065, %rs297;}

	// end inline asm
	ld.global.nc.u16 	%rs298, [%rd87+30];
	// begin inline asm
	{  cvt.f32.f16 %f1066, %rs298;}

	// end inline asm
	sub.f32 	%f1112, %f1065, %f1066;
	abs.f32 	%f1113, %f1112;
	add.f32 	%f1547, %f1111, %f1113;
	add.s32 	%r242, %r242, 16;
	add.s32 	%r241, %r241, 16;
	setp.eq.s32 	%p205, %r241, 0;
	@%p205 bra 	$L__BB8_119;
	bra.uni 	$L__BB8_118;
$L__BB8_119:
	setp.eq.s32 	%p206, %r18, 0;
	@%p206 bra 	$L__BB8_156;
	and.b32  	%r137, %r161, 7;
	setp.lt.u32 	%p207, %r18, 8;
	@%p207 bra 	$L__BB8_122;
	mul.wide.u32 	%rd88, %r281, 2;
	add.s64 	%rd89, %rd1, %rd88;
	ld.global.nc.u16 	%rs299, [%rd89];
	// begin inline asm
	{  cvt.f32.f16 %f1115, %rs299;}

	// end inline asm
	add.s64 	%rd90, %rd2, %rd88;
	ld.global.nc.u16 	%rs300, [%rd90];
	// begin inline asm
	{  cvt.f32.f16 %f1116, %rs300;}

	// end inline asm
	sub.f32 	%f1131, %f1115, %f1116;
	abs.f32 	%f1132, %f1131;
	add.f32 	%f1133, %f1547, %f1132;
	ld.global.nc.u16 	%rs301, [%rd89+2];
	// begin inline asm
	{  cvt.f32.f16 %f1117, %rs301;}

	// end inline asm
	ld.global.nc.u16 	%rs302, [%rd90+2];
	// begin inline asm
	{  cvt.f32.f16 %f1118, %rs302;}

	// end inline asm
	sub.f32 	%f1134, %f1117, %f1118;
	abs.f32 	%f1135, %f1134;
	add.f32 	%f1136, %f1133, %f1135;
	ld.global.nc.u16 	%rs303, [%rd89+4];
	// begin inline asm
	{  cvt.f32.f16 %f1119, %rs303;}

	// end inline asm
	ld.global.nc.u16 	%rs304, [%rd90+4];
	// begin inline asm
	{  cvt.f32.f16 %f1120, %rs304;}

	// end inline asm
	sub.f32 	%f1137, %f1119, %f1120;
	abs.f32 	%f1138, %f1137;
	add.f32 	%f1139, %f1136, %f1138;
	ld.global.nc.u16 	%rs305, [%rd89+6];
	// begin inline asm
	{  cvt.f32.f16 %f1121, %rs305;}

	// end inline asm
	ld.global.nc.u16 	%rs306, [%rd90+6];
	// begin inline asm
	{  cvt.f32.f16 %f1122, %rs306;}

	// end inline asm
	sub.f32 	%f1140, %f1121, %f1122;
	abs.f32 	%f1141, %f1140;
	add.f32 	%f1142, %f1139, %f1141;
	ld.global.nc.u16 	%rs307, [%rd89+8];
	// begin inline asm
	{  cvt.f32.f16 %f1123, %rs307;}

	// end inline asm
	ld.global.nc.u16 	%rs308, [%rd90+8];
	// begin inline asm
	{  cvt.f32.f16 %f1124, %rs308;}

	// end inline asm
	sub.f32 	%f1143, %f1123, %f1124;
	abs.f32 	%f1144, %f1143;
	add.f32 	%f1145, %f1142, %f1144;
	ld.global.nc.u16 	%rs309, [%rd89+10];
	// begin inline asm
	{  cvt.f32.f16 %f1125, %rs309;}

	// end inline asm
	ld.global.nc.u16 	%rs310, [%rd90+10];
	// begin inline asm
	{  cvt.f32.f16 %f1126, %rs310;}

	// end inline asm
	sub.f32 	%f1146, %f1125, %f1126;
	abs.f32 	%f1147, %f1146;
	add.f32 	%f1148, %f1145, %f1147;
	ld.global.nc.u16 	%rs311, [%rd89+12];
	// begin inline asm
	{  cvt.f32.f16 %f1127, %rs311;}

	// end inline asm
	ld.global.nc.u16 	%rs312, [%rd90+12];
	// begin inline asm
	{  cvt.f32.f16 %f1128, %rs312;}

	// end inline asm
	sub.f32 	%f1149, %f1127, %f1128;
	abs.f32 	%f1150, %f1149;
	add.f32 	%f1151, %f1148, %f1150;
	ld.global.nc.u16 	%rs313, [%rd89+14];
	// begin inline asm
	{  cvt.f32.f16 %f1129, %rs313;}

	// end inline asm
	ld.global.nc.u16 	%rs314, [%rd90+14];
	// begin inline asm
	{  cvt.f32.f16 %f1130, %rs314;}

	// end inline asm
	sub.f32 	%f1152, %f1129, %f1130;
	abs.f32 	%f1153, %f1152;
	add.f32 	%f1547, %f1151, %f1153;
	add.s32 	%r281, %r281, 8;
$L__BB8_122:
	setp.eq.s32 	%p208, %r137, 0;
	@%p208 bra 	$L__BB8_156;
	and.b32  	%r140, %r161, 3;
	setp.lt.u32 	%p209, %r137, 4;
	@%p209 bra 	$L__BB8_125;
	mul.wide.u32 	%rd91, %r281, 2;
	add.s64 	%rd92, %rd1, %rd91;
	ld.global.nc.u16 	%rs315, [%rd92];
	// begin inline asm
	{  cvt.f32.f16 %f1155, %rs315;}

	// end inline asm
	add.s64 	%rd93, %rd2, %rd91;
	ld.global.nc.u16 	%rs316, [%rd93];
	// begin inline asm
	{  cvt.f32.f16 %f1156, %rs316;}

	// end inline asm
	sub.f32 	%f1163, %f1155, %f1156;
	abs.f32 	%f1164, %f1163;
	add.f32 	%f1165, %f1547, %f1164;
	ld.global.nc.u16 	%rs317, [%rd92+2];
	// begin inline asm
	{  cvt.f32.f16 %f1157, %rs317;}

	// end inline asm
	ld.global.nc.u16 	%rs318, [%rd93+2];
	// begin inline asm
	{  cvt.f32.f16 %f1158, %rs318;}

	// end inline asm
	sub.f32 	%f1166, %f1157, %f1158;
	abs.f32 	%f1167, %f1166;
	add.f32 	%f1168, %f1165, %f1167;
	ld.global.nc.u16 	%rs319, [%rd92+4];
	// begin inline asm
	{  cvt.f32.f16 %f1159, %rs319;}

	// end inline asm
	ld.global.nc.u16 	%rs320, [%rd93+4];
	// begin inline asm
	{  cvt.f32.f16 %f1160, %rs320;}

	// end inline asm
	sub.f32 	%f1169, %f1159, %f1160;
	abs.f32 	%f1170, %f1169;
	add.f32 	%f1171, %f1168, %f1170;
	ld.global.nc.u16 	%rs321, [%rd92+6];
	// begin inline asm
	{  cvt.f32.f16 %f1161, %rs321;}

	// end inline asm
	ld.global.nc.u16 	%rs322, [%rd93+6];
	// begin inline asm
	{  cvt.f32.f16 %f1162, %rs322;}

	// end inline asm
	sub.f32 	%f1172, %f1161, %f1162;
	abs.f32 	%f1173, %f1172;
	add.f32 	%f1547, %f1171, %f1173;
	add.s32 	%r281, %r281, 4;
$L__BB8_125:
	setp.eq.s32 	%p210, %r140, 0;
	@%p210 bra 	$L__BB8_156;
	neg.s32 	%r284, %r140;
$L__BB8_127:
	.pragma "nounroll";
	mul.wide.u32 	%rd94, %r281, 2;
	add.s64 	%rd95, %rd1, %rd94;
	ld.global.nc.u16 	%rs323, [%rd95];
	// begin inline asm
	{  cvt.f32.f16 %f1174, %rs323;}

	// end inline asm
	add.s64 	%rd96, %rd2, %rd94;
	ld.global.nc.u16 	%rs324, [%rd96];
	// begin inline asm
	{  cvt.f32.f16 %f1175, %rs324;}

	// end inline asm
	sub.f32 	%f1176, %f1174, %f1175;
	abs.f32 	%f1177, %f1176;
	add.f32 	%f1547, %f1547, %f1177;
	add.s32 	%r281, %r281, 1;
	add.s32 	%r284, %r284, 1;
	setp.eq.s32 	%p211, %r284, 0;
	@%p211 bra 	$L__BB8_156;
	bra.uni 	$L__BB8_127;
$L__BB8_128:
	setp.eq.s32 	%p221, %r161, 0;
	mov.f32 	%f1424, 0f00000000;
	@%p221 bra 	$L__BB8_141;
	add.s32 	%r230, %r161, -1;
	and.b32  	%r24, %r161, 15;
	setp.lt.u32 	%p222, %r230, 15;
	mov.f32 	%f1424, 0f00000000;
	mov.b32 	%r235, 0;
	@%p222 bra 	$L__BB8_132;
	and.b32  	%r235, %r161, -16;
	neg.s32 	%r232, %r235;
	mov.f32 	%f1424, 0f00000000;
	mov.b32 	%r233, 0;
$L__BB8_131:
	.pragma "nounroll";
	mul.wide.u32 	%rd109, %r233, 2;
	add.s64 	%rd110, %rd1, %rd109;
	ld.global.nc.u16 	%rs383, [%rd110];
	// begin inline asm
	{  cvt.f32.f16 %f1300, %rs383;}

	// end inline asm
	add.s64 	%rd111, %rd2, %rd109;
	ld.global.nc.u16 	%rs384, [%rd111];
	// begin inline asm
	{  cvt.f32.f16 %f1301, %rs384;}

	// end inline asm
	sub.f32 	%f1332, %f1300, %f1301;
	fma.rn.f32 	%f1333, %f1332, %f1332, %f1424;
	ld.global.nc.u16 	%rs385, [%rd110+2];
	// begin inline asm
	{  cvt.f32.f16 %f1302, %rs385;}

	// end inline asm
	ld.global.nc.u16 	%rs386, [%rd111+2];
	// begin inline asm
	{  cvt.f32.f16 %f1303, %rs386;}

	// end inline asm
	sub.f32 	%f1334, %f1302, %f1303;
	fma.rn.f32 	%f1335, %f1334, %f1334, %f1333;
	ld.global.nc.u16 	%rs387, [%rd110+4];
	// begin inline asm
	{  cvt.f32.f16 %f1304, %rs387;}

	// end inline asm
	ld.global.nc.u16 	%rs388, [%rd111+4];
	// begin inline asm
	{  cvt.f32.f16 %f1305, %rs388;}

	// end inline asm
	sub.f32 	%f1336, %f1304, %f1305;
	fma.rn.f32 	%f1337, %f1336, %f1336, %f1335;
	ld.global.nc.u16 	%rs389, [%rd110+6];
	// begin inline asm
	{  cvt.f32.f16 %f1306, %rs389;}

	// end inline asm
	ld.global.nc.u16 	%rs390, [%rd111+6];
	// begin inline asm
	{  cvt.f32.f16 %f1307, %rs390;}

	// end inline asm
	sub.f32 	%f1338, %f1306, %f1307;
	fma.rn.f32 	%f1339, %f1338, %f1338, %f1337;
	ld.global.nc.u16 	%rs391, [%rd110+8];
	// begin inline asm
	{  cvt.f32.f16 %f1308, %rs391;}

	// end inline asm
	ld.global.nc.u16 	%rs392, [%rd111+8];
	// begin inline asm
	{  cvt.f32.f16 %f1309, %rs392;}

	// end inline asm
	sub.f32 	%f1340, %f1308, %f1309;
	fma.rn.f32 	%f1341, %f1340, %f1340, %f1339;
	ld.global.nc.u16 	%rs393, [%rd110+10];
	// begin inline asm
	{  cvt.f32.f16 %f1310, %rs393;}

	// end inline asm
	ld.global.nc.u16 	%rs394, [%rd111+10];
	// begin inline asm
	{  cvt.f32.f16 %f1311, %rs394;}

	// end inline asm
	sub.f32 	%f1342, %f1310, %f1311;
	fma.rn.f32 	%f1343, %f1342, %f1342, %f1341;
	ld.global.nc.u16 	%rs395, [%rd110+12];
	// begin inline asm
	{  cvt.f32.f16 %f1312, %rs395;}

	// end inline asm
	ld.global.nc.u16 	%rs396, [%rd111+12];
	// begin inline asm
	{  cvt.f32.f16 %f1313, %rs396;}

	// end inline asm
	sub.f32 	%f1344, %f1312, %f1313;
	fma.rn.f32 	%f1345, %f1344, %f1344, %f1343;
	ld.global.nc.u16 	%rs397, [%rd110+14];
	// begin inline asm
	{  cvt.f32.f16 %f1314, %rs397;}

	// end inline asm
	ld.global.nc.u16 	%rs398, [%rd111+14];
	// begin inline asm
	{  cvt.f32.f16 %f1315, %rs398;}

	// end inline asm
	sub.f32 	%f1346, %f1314, %f1315;
	fma.rn.f32 	%f1347, %f1346, %f1346, %f1345;
	ld.global.nc.u16 	%rs399, [%rd110+16];
	// begin inline asm
	{  cvt.f32.f16 %f1316, %rs399;}

	// end inline asm
	ld.global.nc.u16 	%rs400, [%rd111+16];
	// begin inline asm
	{  cvt.f32.f16 %f1317, %rs400;}

	// end inline asm
	sub.f32 	%f1348, %f1316, %f1317;
	fma.rn.f32 	%f1349, %f1348, %f1348, %f1347;
	ld.global.nc.u16 	%rs401, [%rd110+18];
	// begin inline asm
	{  cvt.f32.f16 %f1318, %rs401;}

	// end inline asm
	ld.global.nc.u16 	%rs402, [%rd111+18];
	// begin inline asm
	{  cvt.f32.f16 %f1319, %rs402;}

	// end inline asm
	sub.f32 	%f1350, %f1318, %f1319;
	fma.rn.f32 	%f1351, %f1350, %f1350, %f1349;
	ld.global.nc.u16 	%rs403, [%rd110+20];
	// begin inline asm
	{  cvt.f32.f16 %f1320, %rs403;}

	// end inline asm
	ld.global.nc.u16 	%rs404, [%rd111+20];
	// begin inline asm
	{  cvt.f32.f16 %f1321, %rs404;}

	// end inline asm
	sub.f32 	%f1352, %f1320, %f1321;
	fma.rn.f32 	%f1353, %f1352, %f1352, %f1351;
	ld.global.nc.u16 	%rs405, [%rd110+22];
	// begin inline asm
	{  cvt.f32.f16 %f1322, %rs405;}

	// end inline asm
	ld.global.nc.u16 	%rs406, [%rd111+22];
	// begin inline asm
	{  cvt.f32.f16 %f1323, %rs406;}

	// end inline asm
	sub.f32 	%f1354, %f1322, %f1323;
	fma.rn.f32 	%f1355, %f1354, %f1354, %f1353;
	ld.global.nc.u16 	%rs407, [%rd110+24];
	// begin inline asm
	{  cvt.f32.f16 %f1324, %rs407;}

	// end inline asm
	ld.global.nc.u16 	%rs408, [%rd111+24];
	// begin inline asm
	{  cvt.f32.f16 %f1325, %rs408;}

	// end inline asm
	sub.f32 	%f1356, %f1324, %f1325;
	fma.rn.f32 	%f1357, %f1356, %f1356, %f1355;
	ld.global.nc.u16 	%rs409, [%rd110+26];
	// begin inline asm
	{  cvt.f32.f16 %f1326, %rs409;}

	// end inline asm
	ld.global.nc.u16 	%rs410, [%rd111+26];
	// begin inline asm
	{  cvt.f32.f16 %f1327, %rs410;}

	// end inline asm
	sub.f32 	%f1358, %f1326, %f1327;
	fma.rn.f32 	%f1359, %f1358, %f1358, %f1357;
	ld.global.nc.u16 	%rs411, [%rd110+28];
	// begin inline asm
	{  cvt.f32.f16 %f1328, %rs411;}

	// end inline asm
	ld.global.nc.u16 	%rs412, [%rd111+28];
	// begin inline asm
	{  cvt.f32.f16 %f1329, %rs412;}

	// end inline asm
	sub.f32 	%f1360, %f1328, %f1329;
	fma.rn.f32 	%f1361, %f1360, %f1360, %f1359;
	ld.global.nc.u16 	%rs413, [%rd110+30];
	// begin inline asm
	{  cvt.f32.f16 %f1330, %rs413;}

	// end inline asm
	ld.global.nc.u16 	%rs414, [%rd111+30];
	// begin inline asm
	{  cvt.f32.f16 %f1331, %rs414;}

	// end inline asm
	sub.f32 	%f1362, %f1330, %f1331;
	fma.rn.f32 	%f1424, %f1362, %f1362, %f1361;
	add.s32 	%r233, %r233, 16;
	add.s32 	%r232, %r232, 16;
	setp.ne.s32 	%p223, %r232, 0;
	@%p223 bra 	$L__BB8_131;
$L__BB8_132:
	setp.eq.s32 	%p224, %r24, 0;
	@%p224 bra 	$L__BB8_141;
	and.b32  	%r32, %r161, 7;
	setp.lt.u32 	%p225, %r24, 8;
	@%p225 bra 	$L__BB8_135;
	mul.wide.u32 	%rd112, %r235, 2;
	add.s64 	%rd113, %rd1, %rd112;
	ld.global.nc.u16 	%rs415, [%rd113];
	// begin inline asm
	{  cvt.f32.f16 %f1364, %rs415;}

	// end inline asm
	add.s64 	%rd114, %rd2, %rd112;
	ld.global.nc.u16 	%rs416, [%rd114];
	// begin inline asm
	{  cvt.f32.f16 %f1365, %rs416;}

	// end inline asm
	sub.f32 	%f1380, %f1364, %f1365;
	fma.rn.f32 	%f1381, %f1380, %f1380, %f1424;
	ld.global.nc.u16 	%rs417, [%rd113+2];
	// begin inline asm
	{  cvt.f32.f16 %f1366, %rs417;}

	// end inline asm
	ld.global.nc.u16 	%rs418, [%rd114+2];
	// begin inline asm
	{  cvt.f32.f16 %f1367, %rs418;}

	// end inline asm
	sub.f32 	%f1382, %f1366, %f1367;
	fma.rn.f32 	%f1383, %f1382, %f1382, %f1381;
	ld.global.nc.u16 	%rs419, [%rd113+4];
	// begin inline asm
	{  cvt.f32.f16 %f1368, %rs419;}

	// end inline asm
	ld.global.nc.u16 	%rs420, [%rd114+4];
	// begin inline asm
	{  cvt.f32.f16 %f1369, %rs420;}

	// end inline asm
	sub.f32 	%f1384, %f1368, %f1369;
	fma.rn.f32 	%f1385, %f1384, %f1384, %f1383;
	ld.global.nc.u16 	%rs421, [%rd113+6];
	// begin inline asm
	{  cvt.f32.f16 %f1370, %rs421;}

	// end inline asm
	ld.global.nc.u16 	%rs422, [%rd114+6];
	// begin inline asm
	{  cvt.f32.f16 %f1371, %rs422;}

	// end inline asm
	sub.f32 	%f1386, %f1370, %f1371;
	fma.rn.f32 	%f1387, %f1386, %f1386, %f1385;
	ld.global.nc.u16 	%rs423, [%rd113+8];
	// begin inline asm
	{  cvt.f32.f16 %f1372, %rs423;}

	// end inline asm
	ld.global.nc.u16 	%rs424, [%rd114+8];
	// begin inline asm
	{  cvt.f32.f16 %f1373, %rs424;}

	// end inline asm
	sub.f32 	%f1388, %f1372, %f1373;
	fma.rn.f32 	%f1389, %f1388, %f1388, %f1387;
	ld.global.nc.u16 	%rs425, [%rd113+10];
	// begin inline asm
	{  cvt.f32.f16 %f1374, %rs425;}

	// end inline asm
	ld.global.nc.u16 	%rs426, [%rd114+10];
	// begin inline asm
	{  cvt.f32.f16 %f1375, %rs426;}

	// end inline asm
	sub.f32 	%f1390, %f1374, %f1375;
	fma.rn.f32 	%f1391, %f1390, %f1390, %f1389;
	ld.global.nc.u16 	%rs427, [%rd113+12];
	// begin inline asm
	{  cvt.f32.f16 %f1376, %rs427;}

	// end inline asm
	ld.global.nc.u16 	%rs428, [%rd114+12];
	// begin inline asm
	{  cvt.f32.f16 %f1377, %rs428;}

	// end inline asm
	sub.f32 	%f1392, %f1376, %f1377;
	fma.rn.f32 	%f1393, %f1392, %f1392, %f1391;
	ld.global.nc.u16 	%rs429, [%rd113+14];
	// begin inline asm
	{  cvt.f32.f16 %f1378, %rs429;}

	// end inline asm
	ld.global.nc.u16 	%rs430, [%rd114+14];
	// begin inline asm
	{  cvt.f32.f16 %f1379, %rs430;}

	// end inline asm
	sub.f32 	%f1394, %f1378, %f1379;
	fma.rn.f32 	%f1424, %f1394, %f1394, %f1393;
	add.s32 	%r235, %r235, 8;
$L__BB8_135:
	setp.eq.s32 	%p226, %r32, 0;
	@%p226 bra 	$L__BB8_141;
	and.b32  	%r35, %r161, 3;
	setp.lt.u32 	%p227, %r32, 4;
	@%p227 bra 	$L__BB8_138;
	mul.wide.u32 	%rd115, %r235, 2;
	add.s64 	%rd116, %rd1, %rd115;
	ld.global.nc.u16 	%rs431, [%rd116];
	// begin inline asm
	{  cvt.f32.f16 %f1396, %rs431;}

	// end inline asm
	add.s64 	%rd117, %rd2, %rd115;
	ld.global.nc.u16 	%rs432, [%rd117];
	// begin inline asm
	{  cvt.f32.f16 %f1397, %rs432;}

	// end inline asm
	sub.f32 	%f1404, %f1396, %f1397;
	fma.rn.f32 	%f1405, %f1404, %f1404, %f1424;
	ld.global.nc.u16 	%rs433, [%rd116+2];
	// begin inline asm
	{  cvt.f32.f16 %f1398, %rs433;}

	// end inline asm
	ld.global.nc.u16 	%rs434, [%rd117+2];
	// begin inline asm
	{  cvt.f32.f16 %f1399, %rs434;}

	// end inline asm
	sub.f32 	%f1406, %f1398, %f1399;
	fma.rn.f32 	%f1407, %f1406, %f1406, %f1405;
	ld.global.nc.u16 	%rs435, [%rd116+4];
	// begin inline asm
	{  cvt.f32.f16 %f1400, %rs435;}

	// end inline asm
	ld.global.nc.u16 	%rs436, [%rd117+4];
	// begin inline asm
	{  cvt.f32.f16 %f1401, %rs436;}

	// end inline asm
	sub.f32 	%f1408, %f1400, %f1401;
	fma.rn.f32 	%f1409, %f1408, %f1408, %f1407;
	ld.global.nc.u16 	%rs437, [%rd116+6];
	// begin inline asm
	{  cvt.f32.f16 %f1402, %rs437;}

	// end inline asm
	ld.global.nc.u16 	%rs438, [%rd117+6];
	// begin inline asm
	{  cvt.f32.f16 %f1403, %rs438;}

	// end inline asm
	sub.f32 	%f1410, %f1402, %f1403;
	fma.rn.f32 	%f1424, %f1410, %f1410, %f1409;
	add.s32 	%r235, %r235, 4;
$L__BB8_138:
	setp.eq.s32 	%p228, %r35, 0;
	@%p228 bra 	$L__BB8_141;
	neg.s32 	%r237, %r35;
$L__BB8_140:
	.pragma "nounroll";
	mul.wide.u32 	%rd118, %r235, 2;
	add.s64 	%rd119, %rd1, %rd118;
	ld.global.nc.u16 	%rs439, [%rd119];
	// begin inline asm
	{  cvt.f32.f16 %f1411, %rs439;}

	// end inline asm
	add.s64 	%rd120, %rd2, %rd118;
	ld.global.nc.u16 	%rs440, [%rd120];
	// begin inline asm
	{  cvt.f32.f16 %f1412, %rs440;}

	// end inline asm
	sub.f32 	%f1413, %f1411, %f1412;
	fma.rn.f32 	%f1424, %f1413, %f1413, %f1424;
	add.s32 	%r235, %r235, 1;
	add.s32 	%r237, %r237, 1;
	setp.ne.s32 	%p229, %r237, 0;
	@%p229 bra 	$L__BB8_140;
$L__BB8_141:
	sqrt.rn.f32 	%f1547, %f1424;
	bra.uni 	$L__BB8_156;
$L__BB8_142:
	setp.neu.f32 	%p132, %f25, 0f00000000;
	setp.neu.f32 	%p133, %f26, 0f7F800000;
	and.pred  	%p134, %p132, %p133;
	@%p134 bra 	$L__BB8_144;
	setp.lt.f32 	%p141, %f222, 0f00000000;
	setp.neu.f32 	%p142, %f1, 0f3F800000;
	add.f32 	%f819, %f25, %f25;
	mov.b32 	%r201, %f819;
	xor.b32  	%r202, %r201, 2139095040;
	selp.b32 	%r203, %r202, %r201, %p141;
	and.b32  	%r204, %r203, 2147483647;
	selp.b32 	%r205, %r204, %r203, %p142;
	mov.b32 	%f1429, %r205;
	bra.uni 	$L__BB8_147;
$L__BB8_144:
	setp.eq.f32 	%p135, %f2, 0f7F800000;
	setp.eq.f32 	%p136, %f25, 0fBF800000;
	and.pred  	%p137, %p136, %p135;
	@%p137 bra 	$L__BB8_147;
	setp.geu.f32 	%p138, %f25, 0f00000000;
	mov.f32 	%f1429, %f27;
	@%p138 bra 	$L__BB8_147;
	setp.neu.f32 	%p139, %f222, %f3;
	setp.neu.f32 	%p140, %f1, 0f3F800000;
	neg.f32 	%f817, %f27;
	selp.f32 	%f818, %f27, %f817, %p140;
	selp.f32 	%f1429, 0f7FFFFFFF, %f818, %p139;
$L__BB8_147:
	add.f32 	%f1430, %f1430, %f1429;
	add.s32 	%r246, %r246, 1;
	add.s32 	%r245, %r245, 1;
	setp.ne.s32 	%p143, %r245, 0;
	@%p143 bra 	$L__BB8_112;
$L__BB8_148:
	rcp.rn.f32 	%f34, %f222;
	mul.f32 	%f821, %f34, 0f3F000000;
	cvt.rzi.f32.f32 	%f822, %f821;
	add.f32 	%f823, %f822, %f822;
	sub.f32 	%f824, %f34, %f823;
	abs.f32 	%f35, %f824;
	abs.f32 	%f36, %f1430;
	setp.lt.f32 	%p144, %f36, 0f00800000;
	mul.f32 	%f825, %f36, 0f4B800000;
	selp.f32 	%f826, %f825, %f36, %p144;
	selp.f32 	%f827, 0fC1C00000, 0f00000000, %p144;
	mov.b32 	%r206, %f826;
	add.s32 	%r207, %r206, -1060439283;
	and.b32  	%r208, %r207, -8388608;
	sub.s32 	%r209, %r206, %r208;
	mov.b32 	%f828, %r209;
	cvt.rn.f32.s32 	%f829, %r208;
	fma.rn.f32 	%f830, %f829, 0f34000000, %f827;
	add.f32 	%f831, %f828, 0fBF800000;
	add.f32 	%f832, %f828, 0f3F800000;
	rcp.approx.ftz.f32 	%f833, %f832;
	add.f32 	%f834, %f831, %f831;
	mul.f32 	%f835, %f834, %f833;
	mul.f32 	%f836, %f835, %f835;
	sub.f32 	%f837, %f831, %f835;
	add.f32 	%f838, %f837, %f837;
	neg.f32 	%f839, %f835;
	fma.rn.f32 	%f840, %f839, %f831, %f838;
	mul.rn.f32 	%f841, %f833, %f840;
	fma.rn.f32 	%f842, %f836, 0f3A2C32E4, 0f3B52E7DB;
	fma.rn.f32 	%f843, %f842, %f836, 0f3C93BB73;
	fma.rn.f32 	%f844, %f843, %f836, 0f3DF6384F;
	mul.rn.f32 	%f845, %f844, %f836;
	fma.rn.f32 	%f846, %f835, 0f3FB8AA3B, %f830;
	sub.f32 	%f847, %f830, %f846;
	fma.rn.f32 	%f848, %f835, 0f3FB8AA3B, %f847;
	fma.rn.f32 	%f849, %f841, 0f3FB8AA3B, %f848;
	fma.rn.f32 	%f850, %f835, 0f32A55E34, %f849;
	mul.f32 	%f851, %f845, 0f40400000;
	fma.rn.f32 	%f852, %f851, %f841, %f850;
	fma.rn.f32 	%f853, %f845, %f835, %f852;
	add.rn.f32 	%f854, %f846, %f853;
	neg.f32 	%f855, %f846;
	add.rn.f32 	%f856, %f854, %f855;
	neg.f32 	%f857, %f856;
	add.rn.f32 	%f858, %f853, %f857;
	mul.rn.f32 	%f859, %f854, %f34;
	neg.f32 	%f860, %f859;
	fma.rn.f32 	%f861, %f854, %f34, %f860;
	fma.rn.f32 	%f862, %f858, %f34, %f861;
	cvt.rni.f32.f32 	%f863, %f859;
	sub.f32 	%f864, %f859, %f863;
	add.f32 	%f865, %f864, %f862;
	fma.rn.f32 	%f866, %f865, 0f391FCB8E, 0f3AAF85ED;
	fma.rn.f32 	%f867, %f866, %f865, 0f3C1D9856;
	fma.rn.f32 	%f868, %f867, %f865, 0f3D6357BB;
	fma.rn.f32 	%f869, %f868, %f865, 0f3E75FDEC;
	fma.rn.f32 	%f870, %f869, %f865, 0f3F317218;
	fma.rn.f32 	%f871, %f870, %f865, 0f3F800000;
	cvt.rzi.s32.f32 	%r210, %f863;
	setp.gt.f32 	%p145, %f863, 0f00000000;
	selp.b32 	%r211, 0, -2097152000, %p145;
	add.s32 	%r212, %r211, 2130706432;
	mov.b32 	%f872, %r212;
	mul.f32 	%f873, %f871, %f872;
	shl.b32 	%r213, %r210, 23;
	sub.s32 	%r214, %r213, %r211;
	mov.b32 	%f874, %r214;
	mul.f32 	%f875, %f873, %f874;
	abs.f32 	%f876, %f859;
	setp.gt.f32 	%p146, %f876, 0f43180000;
	setp.lt.f32 	%p147, %f859, 0f00000000;
	selp.f32 	%f877, 0f00000000, 0f7F800000, %p147;
	selp.f32 	%f37, %f877, %f875, %p146;
	setp.eq.f32 	%p148, %f1430, 0f3F800000;
	setp.eq.f32 	%p149, %f34, 0f00000000;
	or.pred  	%p150, %p149, %p148;
	mov.f32 	%f1547, 0f3F800000;
	@%p150 bra 	$L__BB8_156;
	setp.num.f32 	%p151, %f36, %f36;
	abs.f32 	%f878, %f34;
	setp.num.f32 	%p152, %f878, %f878;
	and.pred  	%p153, %p151, %p152;
	@%p153 bra 	$L__BB8_151;
	add.rn.f32 	%f1547, %f1430, %f34;
	bra.uni 	$L__BB8_156;
$L__BB8_151:
	setp.neu.f32 	%p154, %f1430, 0f00000000;
	setp.neu.f32 	%p155, %f36, 0f7F800000;
	and.pred  	%p156, %p154, %p155;
	@%p156 bra 	$L__BB8_153;
	setp.neu.f32 	%p163, %f35, 0f3F800000;
	add.f32 	%f883, %f1430, %f1430;
	mov.b32 	%r215, %f883;
	setp.lt.f32 	%p164, %f34, 0f00000000;
	xor.b32  	%r216, %r215, 2139095040;
	selp.b32 	%r217, %r216, %r215, %p164;
	and.b32  	%r218, %r217, 2147483647;
	selp.b32 	%r219, %r218, %r217, %p163;
	mov.b32 	%f1547, %r219;
	bra.uni 	$L__BB8_156;
$L__BB8_153:
	setp.eq.f32 	%p157, %f1430, 0fBF800000;
	setp.eq.f32 	%p158, %f878, 0f7F800000;
	and.pred  	%p159, %p157, %p158;
	@%p159 bra 	$L__BB8_156;
	setp.geu.f32 	%p160, %f1430, 0f00000000;
	mov.f32 	%f1547, %f37;
	@%p160 bra 	$L__BB8_156;
	setp.neu.f32 	%p161, %f35, 0f3F800000;
	neg.f32 	%f880, %f37;
	selp.f32 	%f881, %f37, %f880, %p161;
	cvt.rmi.f32.f32 	%f882, %f34;
	setp.neu.f32 	%p162, %f34, %f882;
	selp.f32 	%f1547, 0f7FFFFFFF, %f881, %p162;
$L__BB8_156:
	// begin inline asm
	{  cvt.rn.f16.f32 %rs441, %f1547;}

	// end inline asm
	cvta.to.global.u64 	%rd121, %rd5;
	mul.wide.u32 	%rd122, %r1, 2;
	add.s64 	%rd123, %rd121, %rd122;
	st.global.u16 	[%rd123], %rs441;
$L__BB8_157:
	ret;

}
	// .globl	pdist_f16
.visible .entry pdist_f16(
	.param .u64 .ptr .align 1 pdist_f16_param_0,
	.param .u64 .ptr .align 1 pdist_f16_param_1,
	.param .u32 pdist_f16_param_2,
	.param .u32 pdist_f16_param_3,
	.param .u32 pdist_f16_param_4,
	.param .f32 pdist_f16_param_5
)
{
	.reg .pred 	%p<231>;
	.reg .b16 	%rs<442>;
	.reg .b32 	%r<368>;
	.reg .b32 	%f<1554>;
	.reg .b64 	%rd<257>;

	ld.param.u32 	%r171, [pdist_f16_param_2];
	mov.u32 	%r174, %ctaid.x;
	mov.u32 	%r175, %ntid.x;
	mov.u32 	%r176, %tid.x;
	mad.lo.s32 	%r1, %r174, %r175, %r176;
	add.s32 	%r177, %r171, -1;
	mul.lo.s32 	%r178, %r177, %r171;
	shr.u32 	%r179, %r178, 1;
	setp.ge.u32 	%p1, %r1, %r179;
	@%p1 bra 	$L__BB9_159;
	ld.param.u32 	%r242, [pdist_f16_param_3];
	ld.param.u32 	%r240, [pdist_f16_param_2];
	mad.lo.s32 	%r305, %r242, %r1, %r242;
	sub.s32 	%r181, 2, %r240;
	mul.lo.s32 	%r322, %r242, %r181;
	mov.b32 	%r320, 0;
	mov.u32 	%r306, %r305;
	mov.u32 	%r307, %r305;
	mov.u32 	%r308, %r305;
	mov.u32 	%r309, %r305;
	mov.u32 	%r310, %r305;
	mov.u32 	%r311, %r305;
	mov.u32 	%r312, %r305;
	mov.u32 	%r313, %r305;
	mov.u32 	%r314, %r305;
	mov.u32 	%r315, %r305;
	mov.u32 	%r316, %r305;
	mov.u32 	%r317, %r305;
	mov.u32 	%r318, %r305;
	mov.u32 	%r319, %r305;
	mov.u32 	%r321, %r305;
	mov.u32 	%r323, %r320;
	mov.u32 	%r324, %r320;
$L__BB9_2:
	mov.u32 	%r23, %r324;
	mov.u32 	%r22, %r323;
	mov.u32 	%r20, %r321;
	mov.u32 	%r19, %r320;
	mov.u32 	%r18, %r319;
	mov.u32 	%r17, %r318;
	mov.u32 	%r16, %r317;
	mov.u32 	%r15, %r316;
	mov.u32 	%r14, %r315;
	mov.u32 	%r13, %r314;
	mov.u32 	%r12, %r313;
	mov.u32 	%r11, %r312;
	mov.u32 	%r10, %r311;
	mov.u32 	%r9, %r310;
	mov.u32 	%r8, %r309;
	mov.u32 	%r7, %r308;
	mov.u32 	%r6, %r307;
	mov.u32 	%r5, %r306;
	mov.u32 	%r4, %r305;
	ld.param.u32 	%r243, [pdist_f16_param_3];
	ld.param.u32 	%r241, [pdist_f16_param_2];
	not.b32 	%r182, %r22;
	add.s32 	%r183, %r241, %r182;
	add.s32 	%r324, %r183, %r23;
	mov.u32 	%r184, %ctaid.x;
	mov.u32 	%r185, %ntid.x;
	mov.u32 	%r186, %tid.x;
	mad.lo.s32 	%r25, %r184, %r185, %r186;
	setp.le.u32 	%p2, %r324, %r25;
	add.s32 	%r323, %r22, 1;
	add.s32 	%r27, %r322, %r243;
	add.s32 	%r321, %r20, %r322;
	add.s32 	%r320, %r19, %r243;
	add.s32 	%r319, %r18, %r322;
	add.s32 	%r318, %r17, %r322;
	add.s32 	%r317, %r16, %r322;
	add.s32 	%r316, %r15, %r322;
	add.s32 	%r315, %r14, %r322;
	add.s32 	%r314, %r13, %r322;
	add.s32 	%r313, %r12, %r322;
	add.s32 	%r312, %r11, %r322;
	add.s32 	%r311, %r10, %r322;
	add.s32 	%r310, %r9, %r322;
	add.s32 	%r309, %r8, %r322;
	add.s32 	%r308, %r7, %r322;
	add.s32 	%r307, %r6, %r322;
	add.s32 	%r306, %r5, %r322;
	add.s32 	%r305, %r4, %r322;
	mov.f32 	%f1553, 0f00000000;
	mov.u32 	%r322, %r27;
	@%p2 bra 	$L__BB9_2;
	ld.param.u32 	%r293, [pdist_f16_param_4];
	ld.param.u32 	%r244, [pdist_f16_param_3];
	ld.param.u64 	%rd223, [pdist_f16_param_0];
	add.s32 	%r187, %r323, %r25;
	sub.s32 	%r188, %r187, %r23;
	mul.lo.s32 	%r189, %r22, %r244;
	cvta.to.global.u64 	%rd1, %rd223;
	mul.wide.u32 	%rd102, %r189, 2;
	add.s64 	%rd2, %rd1, %rd102;
	mul.lo.s32 	%r190, %r188, %r244;
	mul.wide.u32 	%rd103, %r190, 2;
	add.s64 	%rd3, %rd1, %rd103;
	setp.gt.s32 	%p3, %r293, 3;
	@%p3 bra 	$L__BB9_35;
	ld.param.u32 	%r300, [pdist_f16_param_4];
	setp.gt.s32 	%p10, %r300, 1;
	@%p10 bra 	$L__BB9_20;
	ld.param.u32 	%r303, [pdist_f16_param_4];
	setp.eq.s32 	%p13, %r303, 0;
	@%p13 bra 	$L__BB9_130;
	ld.param.u32 	%r304, [pdist_f16_param_4];
	setp.eq.s32 	%p14, %r304, 1;
	@%p14 bra 	$L__BB9_7;
	bra.uni 	$L__BB9_158;
$L__BB9_7:
	ld.param.u32 	%r283, [pdist_f16_param_3];
	setp.eq.s32 	%p213, %r283, 0;
	@%p213 bra 	$L__BB9_158;
	ld.param.u32 	%r284, [pdist_f16_param_3];
	add.s32 	%r237, %r284, -1;
	and.b32  	%r64, %r284, 15;
	setp.lt.u32 	%p214, %r237, 15;
	mov.f32 	%f1553, 0f00000000;
	mov.b32 	%r356, 0;
	@%p214 bra 	$L__BB9_11;
	ld.param.u32 	%r285, [pdist_f16_param_3];
	and.b32  	%r356, %r285, -16;
	neg.s32 	%r330, %r356;
	add.s64 	%rd194, %rd1, 16;
	mul.wide.u32 	%rd195, %r19, 2;
	add.s64 	%rd230, %rd194, %rd195;
	mul.wide.u32 	%rd196, %r16, 2;
	add.s64 	%rd229, %rd194, %rd196;
	mov.f32 	%f1553, 0f00000000;
$L__BB9_10:
	.pragma "nounroll";
	ld.global.u16 	%rs325, [%rd230+-16];
	// begin inline asm
	{  cvt.f32.f16 %f1182, %rs325;}

	// end inline asm
	ld.global.u16 	%rs326, [%rd229+-16];
	// begin inline asm
	{  cvt.f32.f16 %f1183, %rs326;}

	// end inline asm
	sub.f32 	%f1214, %f1182, %f1183;
	fma.rn.f32 	%f1215, %f1214, %f1214, %f1553;
	ld.global.u16 	%rs327, [%rd230+-14];
	// begin inline asm
	{  cvt.f32.f16 %f1184, %rs327;}

	// end inline asm
	ld.global.u16 	%rs328, [%rd229+-14];
	// begin inline asm
	{  cvt.f32.f16 %f1185, %rs328;}

	// end inline asm
	sub.f32 	%f1216, %f1184, %f1185;
	fma.rn.f32 	%f1217, %f1216, %f1216, %f1215;
	ld.global.u16 	%rs329, [%rd230+-12];
	// begin inline asm
	{  cvt.f32.f16 %f1186, %rs329;}

	// end inline asm
	ld.global.u16 	%rs330, [%rd229+-12];
	// begin inline asm
	{  cvt.f32.f16 %f1187, %rs330;}

	// end inline asm
	sub.f32 	%f1218, %f1186, %f1187;
	fma.rn.f32 	%f1219, %f1218, %f1218, %f1217;
	ld.global.u16 	%rs331, [%rd230+-10];
	// begin inline asm
	{  cvt.f32.f16 %f1188, %rs331;}

	// end inline asm
	ld.global.u16 	%rs332, [%rd229+-10];
	// begin inline asm
	{  cvt.f32.f16 %f1189, %rs332;}

	// end inline asm
	sub.f32 	%f1220, %f1188, %f1189;
	fma.rn.f32 	%f1221, %f1220, %f1220, %f1219;
	ld.global.u16 	%rs333, [%rd230+-8];
	// begin inline asm
	{  cvt.f32.f16 %f1190, %rs333;}

	// end inline asm
	ld.global.u16 	%rs334, [%rd229+-8];
	// begin inline asm
	{  cvt.f32.f16 %f1191, %rs334;}

	// end inline asm
	sub.f32 	%f1222, %f1190, %f1191;
	fma.rn.f32 	%f1223, %f1222, %f1222, %f1221;
	ld.global.u16 	%rs335, [%rd230+-6];
	// begin inline asm
	{  cvt.f32.f16 %f1192, %rs335;}

	// end inline asm
	ld.global.u16 	%rs336, [%rd229+-6];
	// begin inline asm
	{  cvt.f32.f16 %f1193, %rs336;}

	// end inline asm
	sub.f32 	%f1224, %f1192, %f1193;
	fma.rn.f32 	%f1225, %f1224, %f1224, %f1223;
	ld.global.u16 	%rs337, [%rd230+-4];
	// begin inline asm
	{  cvt.f32.f16 %f1194, %rs337;}

	// end inline asm
	ld.global.u16 	%rs338, [%rd229+-4];
	// begin inline asm
	{  cvt.f32.f16 %f1195, %rs338;}

	// end inline asm
	sub.f32 	%f1226, %f1194, %f1195;
	fma.rn.f32 	%f1227, %f1226, %f1226, %f1225;
	ld.global.u16 	%rs339, [%rd230+-2];
	// begin inline asm
	{  cvt.f32.f16 %f1196, %rs339;}

	// end inline asm
	ld.global.u16 	%rs340, [%rd229+-2];
	// begin inline asm
	{  cvt.f32.f16 %f1197, %rs340;}

	// end inline asm
	sub.f32 	%f1228, %f1196, %f1197;
	fma.rn.f32 	%f1229, %f1228, %f1228, %f1227;
	ld.global.u16 	%rs341, [%rd230];
	// begin inline asm
	{  cvt.f32.f16 %f1198, %rs341;}

	// end inline asm
	ld.global.u16 	%rs342, [%rd229];
	// begin inline asm
	{  cvt.f32.f16 %f1199, %rs342;}

	// end inline asm
	sub.f32 	%f1230, %f1198, %f1199;
	fma.rn.f32 	%f1231, %f1230, %f1230, %f1229;
	ld.global.u16 	%rs343, [%rd230+2];
	// begin inline asm
	{  cvt.f32.f16 %f1200, %rs343;}

	// end inline asm
	ld.global.u16 	%rs344, [%rd229+2];
	// begin inline asm
	{  cvt.f32.f16 %f1201, %rs344;}

	// end inline asm
	sub.f32 	%f1232, %f1200, %f1201;
	fma.rn.f32 	%f1233, %f1232, %f1232, %f1231;
	ld.global.u16 	%rs345, [%rd230+4];
	// begin inline asm
	{  cvt.f32.f16 %f1202, %rs345;}

	// end inline asm
	ld.global.u16 	%rs346, [%rd229+4];
	// begin inline asm
	{  cvt.f32.f16 %f1203, %rs346;}

	// end inline asm
	sub.f32 	%f1234, %f1202, %f1203;
	fma.rn.f32 	%f1235, %f1234, %f1234, %f1233;
	ld.global.u16 	%rs347, [%rd230+6];
	// begin inline asm
	{  cvt.f32.f16 %f1204, %rs347;}

	// end inline asm
	ld.global.u16 	%rs348, [%rd229+6];
	// begin inline asm
	{  cvt.f32.f16 %f1205, %rs348;}

	// end inline asm
	sub.f32 	%f1236, %f1204, %f1205;
	fma.rn.f32 	%f1237, %f1236, %f1236, %f1235;
	ld.global.u16 	%rs349, [%rd230+8];
	// begin inline asm
	{  cvt.f32.f16 %f1206, %rs349;}

	// end inline asm
	ld.global.u16 	%rs350, [%rd229+8];
	// begin inline asm
	{  cvt.f32.f16 %f1207, %rs350;}

	// end inline asm
	sub.f32 	%f1238, %f1206, %f1207;
	fma.rn.f32 	%f1239, %f1238, %f1238, %f1237;
	ld.global.u16 	%rs351, [%rd230+10];
	// begin inline asm
	{  cvt.f32.f16 %f1208, %rs351;}

	// end inline asm
	ld.global.u16 	%rs352, [%rd229+10];
	// begin inline asm
	{  cvt.f32.f16 %f1209, %rs352;}

	// end inline asm
	sub.f32 	%f1240, %f1208, %f1209;
	fma.rn.f32 	%f1241, %f1240, %f1240, %f1239;
	ld.global.u16 	%rs353, [%rd230+12];
	// begin inline asm
	{  cvt.f32.f16 %f1210, %rs353;}

	// end inline asm
	ld.global.u16 	%rs354, [%rd229+12];
	// begin inline asm
	{  cvt.f32.f16 %f1211, %rs354;}

	// end inline asm
	sub.f32 	%f1242, %f1210, %f1211;
	fma.rn.f32 	%f1243, %f1242, %f1242, %f1241;
	ld.global.u16 	%rs355, [%rd230+14];
	// begin inline asm
	{  cvt.f32.f16 %f1212, %rs355;}

	// end inline asm
	ld.global.u16 	%rs356, [%rd229+14];
	// begin inline asm
	{  cvt.f32.f16 %f1213, %rs356;}

	// end inline asm
	sub.f32 	%f1244, %f1212, %f1213;
	fma.rn.f32 	%f1553, %f1244, %f1244, %f1243;
	add.s32 	%r330, %r330, 16;
	add.s64 	%rd230, %rd230, 32;
	add.s64 	%rd229, %rd229, 32;
	setp.eq.s32 	%p215, %r330, 0;
	@%p215 bra 	$L__BB9_11;
	bra.uni 	$L__BB9_10;
$L__BB9_11:
	setp.eq.s32 	%p216, %r64, 0;
	@%p216 bra 	$L__BB9_158;
	ld.param.u32 	%r286, [pdist_f16_param_3];
	and.b32  	%r142, %r286, 7;
	setp.lt.u32 	%p217, %r64, 8;
	@%p217 bra 	$L__BB9_14;
	mul.wide.u32 	%rd197, %r356, 2;
	add.s64 	%rd198, %rd2, %rd197;
	ld.global.u16 	%rs357, [%rd198];
	// begin inline asm
	{  cvt.f32.f16 %f1246, %rs357;}

	// end inline asm
	add.s64 	%rd199, %rd3, %rd197;
	ld.global.u16 	%rs358, [%rd199];
	// begin inline asm
	{  cvt.f32.f16 %f1247, %rs358;}

	// end inline asm
	sub.f32 	%f1262, %f1246, %f1247;
	fma.rn.f32 	%f1263, %f1262, %f1262, %f1553;
	ld.global.u16 	%rs359, [%rd198+2];
	// begin inline asm
	{  cvt.f32.f16 %f1248, %rs359;}

	// end inline asm
	ld.global.u16 	%rs360, [%rd199+2];
	// begin inline asm
	{  cvt.f32.f16 %f1249, %rs360;}

	// end inline asm
	sub.f32 	%f1264, %f1248, %f1249;
	fma.rn.f32 	%f1265, %f1264, %f1264, %f1263;
	ld.global.u16 	%rs361, [%rd198+4];
	// begin inline asm
	{  cvt.f32.f16 %f1250, %rs361;}

	// end inline asm
	ld.global.u16 	%rs362, [%rd199+4];
	// begin inline asm
	{  cvt.f32.f16 %f1251, %rs362;}

	// end inline asm
	sub.f32 	%f1266, %f1250, %f1251;
	fma.rn.f32 	%f1267, %f1266, %f1266, %f1265;
	ld.global.u16 	%rs363, [%rd198+6];
	// begin inline asm
	{  cvt.f32.f16 %f1252, %rs363;}

	// end inline asm
	ld.global.u16 	%rs364, [%rd199+6];
	// begin inline asm
	{  cvt.f32.f16 %f1253, %rs364;}

	// end inline asm
	sub.f32 	%f1268, %f1252, %f1253;
	fma.rn.f32 	%f1269, %f1268, %f1268, %f1267;
	ld.global.u16 	%rs365, [%rd198+8];
	// begin inline asm
	{  cvt.f32.f16 %f1254, %rs365;}

	// end inline asm
	ld.global.u16 	%rs366, [%rd199+8];
	// begin inline asm
	{  cvt.f32.f16 %f1255, %rs366;}

	// end inline asm
	sub.f32 	%f1270, %f1254, %f1255;
	fma.rn.f32 	%f1271, %f1270, %f1270, %f1269;
	ld.global.u16 	%rs367, [%rd198+10];
	// begin inline asm
	{  cvt.f32.f16 %f1256, %rs367;}

	// end inline asm
	ld.global.u16 	%rs368, [%rd199+10];
	// begin inline asm
	{  cvt.f32.f16 %f1257, %rs368;}

	// end inline asm
	sub.f32 	%f1272, %f1256, %f1257;
	fma.rn.f32 	%f1273, %f1272, %f1272, %f1271;
	ld.global.u16 	%rs369, [%rd198+12];
	// begin inline asm
	{  cvt.f32.f16 %f1258, %rs369;}

	// end inline asm
	ld.global.u16 	%rs370, [%rd199+12];
	// begin inline asm
	{  cvt.f32.f16 %f1259, %rs370;}

	// end inline asm
	sub.f32 	%f1274, %f1258, %f1259;
	fma.rn.f32 	%f1275, %f1274, %f1274, %f1273;
	ld.global.u16 	%rs371, [%rd198+14];
	// begin inline asm
	{  cvt.f32.f16 %f1260, %rs371;}

	// end inline asm
	ld.global.u16 	%rs372, [%rd199+14];
	// begin inline asm
	{  cvt.f32.f16 %f1261, %rs372;}

	// end inline asm
	sub.f32 	%f1276, %f1260, %f1261;
	fma.rn.f32 	%f1553, %f1276, %f1276, %f1275;
	add.s32 	%r356, %r356, 8;
$L__BB9_14:
	setp.eq.s32 	%p218, %r142, 0;
	@%p218 bra 	$L__BB9_158;
	ld.param.u32 	%r287, [pdist_f16_param_3];
	and.b32  	%r145, %r287, 3;
	setp.lt.u32 	%p219, %r142, 4;
	@%p219 bra 	$L__BB9_17;
	mul.wide.u32 	%rd200, %r356, 2;
	add.s64 	%rd201, %rd2, %rd200;
	ld.global.u16 	%rs373, [%rd201];
	// begin inline asm
	{  cvt.f32.f16 %f1278, %rs373;}

	// end inline asm
	add.s64 	%rd202, %rd3, %rd200;
	ld.global.u16 	%rs374, [%rd202];
	// begin inline asm
	{  cvt.f32.f16 %f1279, %rs374;}

	// end inline asm
	sub.f32 	%f1286, %f1278, %f1279;
	fma.rn.f32 	%f1287, %f1286, %f1286, %f1553;
	ld.global.u16 	%rs375, [%rd201+2];
	// begin inline asm
	{  cvt.f32.f16 %f1280, %rs375;}

	// end inline asm
	ld.global.u16 	%rs376, [%rd202+2];
	// begin inline asm
	{  cvt.f32.f16 %f1281, %rs376;}

	// end inline asm
	sub.f32 	%f1288, %f1280, %f1281;
	fma.rn.f32 	%f1289, %f1288, %f1288, %f1287;
	ld.global.u16 	%rs377, [%rd201+4];
	// begin inline asm
	{  cvt.f32.f16 %f1282, %rs377;}

	// end inline asm
	ld.global.u16 	%rs378, [%rd202+4];
	// begin inline asm
	{  cvt.f32.f16 %f1283, %rs378;}

	// end inline asm
	sub.f32 	%f1290, %f1282, %f1283;
	fma.rn.f32 	%f1291, %f1290, %f1290, %f1289;
	ld.global.u16 	%rs379, [%rd201+6];
	// begin inline asm
	{  cvt.f32.f16 %f1284, %rs379;}

	// end inline asm
	ld.global.u16 	%rs380, [%rd202+6];
	// begin inline asm
	{  cvt.f32.f16 %f1285, %rs380;}

	// end inline asm
	sub.f32 	%f1292, %f1284, %f1285;
	fma.rn.f32 	%f1553, %f1292, %f1292, %f1291;
	add.s32 	%r356, %r356, 4;
$L__BB9_17:
	setp.eq.s32 	%p220, %r145, 0;
	@%p220 bra 	$L__BB9_158;
	mul.wide.u32 	%rd203, %r356, 2;
	add.s64 	%rd204, %rd1, %rd203;
	mul.wide.u32 	%rd205, %r17, 2;
	add.s64 	%rd252, %rd204, %rd205;
	mul.wide.u32 	%rd206, %r19, 2;
	add.s64 	%rd251, %rd204, %rd206;
	neg.s32 	%r359, %r145;
$L__BB9_19:
	.pragma "nounroll";
	ld.global.u16 	%rs381, [%rd251];
	// begin inline asm
	{  cvt.f32.f16 %f1293, %rs381;}

	// end inline asm
	ld.global.u16 	%rs382, [%rd252];
	// begin inline asm
	{  cvt.f32.f16 %f1294, %rs382;}

	// end inline asm
	sub.f32 	%f1295, %f1293, %f1294;
	fma.rn.f32 	%f1553, %f1295, %f1295, %f1553;
	add.s64 	%rd252, %rd252, 2;
	add.s64 	%rd251, %rd251, 2;
	add.s32 	%r359, %r359, 1;
	setp.eq.s32 	%p221, %r359, 0;
	@%p221 bra 	$L__BB9_158;
	bra.uni 	$L__BB9_19;
$L__BB9_20:
	ld.param.u32 	%r301, [pdist_f16_param_4];
	setp.eq.s32 	%p11, %r301, 2;
	@%p11 bra 	$L__BB9_117;
	ld.param.u32 	%r302, [pdist_f16_param_4];
	setp.eq.s32 	%p12, %r302, 3;
	@%p12 bra 	$L__BB9_22;
	bra.uni 	$L__BB9_158;
$L__BB9_22:
	ld.param.u32 	%r273, [pdist_f16_param_3];
	setp.eq.s32 	%p166, %r273, 0;
	@%p166 bra 	$L__BB9_158;
	ld.param.u32 	%r274, [pdist_f16_param_3];
	add.s32 	%r233, %r274, -1;
	and.b32  	%r58, %r274, 15;
	setp.lt.u32 	%p167, %r233, 15;
	mov.f32 	%f1553, 0f00000000;
	mov.b32 	%r364, 0;
	@%p167 bra 	$L__BB9_26;
	ld.param.u32 	%r275, [pdist_f16_param_3];
	and.b32  	%r364, %r275, -16;
	neg.s32 	%r332, %r364;
	add.s64 	%rd168, %rd1, 16;
	mul.wide.u32 	%rd169, %r19, 2;
	add.s64 	%rd234, %rd168, %rd169;
	mul.wide.u32 	%rd170, %r12, 2;
	add.s64 	%rd233, %rd168, %rd170;
	mov.f32 	%f1553, 0f00000000;
$L__BB9_25:
	.pragma "nounroll";
	ld.global.u16 	%rs209, [%rd234+-16];
	// begin inline asm
	{  cvt.f32.f16 %f888, %rs209;}

	// end inline asm
	ld.global.u16 	%rs210, [%rd233+-16];
	// begin inline asm
	{  cvt.f32.f16 %f889, %rs210;}

	// end inline asm
	sub.f32 	%f920, %f888, %f889;
	abs.f32 	%f921, %f920;
	setp.gt.f32 	%p168, %f921, %f1553;
	selp.f32 	%f922, %f921, %f1553, %p168;
	ld.global.u16 	%rs211, [%rd234+-14];
	// begin inline asm
	{  cvt.f32.f16 %f890, %rs211;}

	// end inline asm
	ld.global.u16 	%rs212, [%rd233+-14];
	// begin inline asm
	{  cvt.f32.f16 %f891, %rs212;}

	// end inline asm
	sub.f32 	%f923, %f890, %f891;
	abs.f32 	%f924, %f923;
	setp.gt.f32 	%p169, %f924, %f922;
	selp.f32 	%f925, %f924, %f922, %p169;
	ld.global.u16 	%rs213, [%rd234+-12];
	// begin inline asm
	{  cvt.f32.f16 %f892, %rs213;}

	// end inline asm
	ld.global.u16 	%rs214, [%rd233+-12];
	// begin inline asm
	{  cvt.f32.f16 %f893, %rs214;}

	// end inline asm
	sub.f32 	%f926, %f892, %f893;
	abs.f32 	%f927, %f926;
	setp.gt.f32 	%p170, %f927, %f925;
	selp.f32 	%f928, %f927, %f925, %p170;
	ld.global.u16 	%rs215, [%rd234+-10];
	// begin inline asm
	{  cvt.f32.f16 %f894, %rs215;}

	// end inline asm
	ld.global.u16 	%rs216, [%rd233+-10];
	// begin inline asm
	{  cvt.f32.f16 %f895, %rs216;}

	// end inline asm
	sub.f32 	%f929, %f894, %f895;
	abs.f32 	%f930, %f929;
	setp.gt.f32 	%p171, %f930, %f928;
	selp.f32 	%f931, %f930, %f928, %p171;
	ld.global.u16 	%rs217, [%rd234+-8];
	// begin inline asm
	{  cvt.f32.f16 %f896, %rs217;}

	// end inline asm
	ld.global.u16 	%rs218, [%rd233+-8];
	// begin inline asm
	{  cvt.f32.f16 %f897, %rs218;}

	// end inline asm
	sub.f32 	%f932, %f896, %f897;
	abs.f32 	%f933, %f932;
	setp.gt.f32 	%p172, %f933, %f931;
	selp.f32 	%f934, %f933, %f931, %p172;
	ld.global.u16 	%rs219, [%rd234+-6];
	// begin inline asm
	{  cvt.f32.f16 %f898, %rs219;}

	// end inline asm
	ld.global.u16 	%rs220, [%rd233+-6];
	// begin inline asm
	{  cvt.f32.f16 %f899, %rs220;}

	// end inline asm
	sub.f32 	%f935, %f898, %f899;
	abs.f32 	%f936, %f935;
	setp.gt.f32 	%p173, %f936, %f934;
	selp.f32 	%f937, %f936, %f934, %p173;
	ld.global.u16 	%rs221, [%rd234+-4];
	// begin inline asm
	{  cvt.f32.f16 %f900, %rs221;}

	// end inline asm
	ld.global.u16 	%rs222, [%rd233+-4];
	// begin inline asm
	{  cvt.f32.f16 %f901, %rs222;}

	// end inline asm
	sub.f32 	%f938, %f900, %f901;
	abs.f32 	%f939, %f938;
	setp.gt.f32 	%p174, %f939, %f937;
	selp.f32 	%f940, %f939, %f937, %p174;
	ld.global.u16 	%rs223, [%rd234+-2];
	// begin inline asm
	{  cvt.f32.f16 %f902, %rs223;}

	// end inline asm
	ld.global.u16 	%rs224, [%rd233+-2];
	// begin inline asm
	{  cvt.f32.f16 %f903, %rs224;}

	// end inline asm
	sub.f32 	%f941, %f902, %f903;
	abs.f32 	%f942, %f941;
	setp.gt.f32 	%p175, %f942, %f940;
	selp.f32 	%f943, %f942, %f940, %p175;
	ld.global.u16 	%rs225, [%rd234];
	// begin inline asm
	{  cvt.f32.f16 %f904, %rs225;}

	// end inline asm
	ld.global.u16 	%rs226, [%rd233];
	// begin inline asm
	{  cvt.f32.f16 %f905, %rs226;}

	// end inline asm
	sub.f32 	%f944, %f904, %f905;
	abs.f32 	%f945, %f944;
	setp.gt.f32 	%p176, %f945, %f943;
	selp.f32 	%f946, %f945, %f943, %p176;
	ld.global.u16 	%rs227, [%rd234+2];
	// begin inline asm
	{  cvt.f32.f16 %f906, %rs227;}

	// end inline asm
	ld.global.u16 	%rs228, [%rd233+2];
	// begin inline asm
	{  cvt.f32.f16 %f907, %rs228;}

	// end inline asm
	sub.f32 	%f947, %f906, %f907;
	abs.f32 	%f948, %f947;
	setp.gt.f32 	%p177, %f948, %f946;
	selp.f32 	%f949, %f948, %f946, %p177;
	ld.global.u16 	%rs229, [%rd234+4];
	// begin inline asm
	{  cvt.f32.f16 %f908, %rs229;}

	// end inline asm
	ld.global.u16 	%rs230, [%rd233+4];
	// begin inline asm
	{  cvt.f32.f16 %f909, %rs230;}

	// end inline asm
	sub.f32 	%f950, %f908, %f909;
	abs.f32 	%f951, %f950;
	setp.gt.f32 	%p178, %f951, %f949;
	selp.f32 	%f952, %f951, %f949, %p178;
	ld.global.u16 	%rs231, [%rd234+6];
	// begin inline asm
	{  cvt.f32.f16 %f910, %rs231;}

	// end inline asm
	ld.global.u16 	%rs232, [%rd233+6];
	// begin inline asm
	{  cvt.f32.f16 %f911, %rs232;}

	// end inline asm
	sub.f32 	%f953, %f910, %f911;
	abs.f32 	%f954, %f953;
	setp.gt.f32 	%p179, %f954, %f952;
	selp.f32 	%f955, %f954, %f952, %p179;
	ld.global.u16 	%rs233, [%rd234+8];
	// begin inline asm
	{  cvt.f32.f16 %f912, %rs233;}

	// end inline asm
	ld.global.u16 	%rs234, [%rd233+8];
	// begin inline asm
	{  cvt.f32.f16 %f913, %rs234;}

	// end inline asm
	sub.f32 	%f956, %f912, %f913;
	abs.f32 	%f957, %f956;
	setp.gt.f32 	%p180, %f957, %f955;
	selp.f32 	%f958, %f957, %f955, %p180;
	ld.global.u16 	%rs235, [%rd234+10];
	// begin inline asm
	{  cvt.f32.f16 %f914, %rs235;}

	// end inline asm
	ld.global.u16 	%rs236, [%rd233+10];
	// begin inline asm
	{  cvt.f32.f16 %f915, %rs236;}

	// end inline asm
	sub.f32 	%f959, %f914, %f915;
	abs.f32 	%f960, %f959;
	setp.gt.f32 	%p181, %f960, %f958;
	selp.f32 	%f961, %f960, %f958, %p181;
	ld.global.u16 	%rs237, [%rd234+12];
	// begin inline asm
	{  cvt.f32.f16 %f916, %rs237;}

	// end inline asm
	ld.global.u16 	%rs238, [%rd233+12];
	// begin inline asm
	{  cvt.f32.f16 %f917, %rs238;}

	// end inline asm
	sub.f32 	%f962, %f916, %f917;
	abs.f32 	%f963, %f962;
	setp.gt.f32 	%p182, %f963, %f961;
	selp.f32 	%f964, %f963, %f961, %p182;
	ld.global.u16 	%rs239, [%rd234+14];
	// begin inline asm
	{  cvt.f32.f16 %f918, %rs239;}

	// end inline asm
	ld.global.u16 	%rs240, [%rd233+14];
	// begin inline asm
	{  cvt.f32.f16 %f919, %rs240;}

	// end inline asm
	sub.f32 	%f965, %f918, %f919;
	abs.f32 	%f966, %f965;
	setp.gt.f32 	%p183, %f966, %f964;
	selp.f32 	%f1553, %f966, %f964, %p183;
	add.s32 	%r332, %r332, 16;
	add.s64 	%rd234, %rd234, 32;
	add.s64 	%rd233, %rd233, 32;
	setp.eq.s32 	%p184, %r332, 0;
	@%p184 bra 	$L__BB9_26;
	bra.uni 	$L__BB9_25;
$L__BB9_26:
	setp.eq.s32 	%p185, %r58, 0;
	@%p185 bra 	$L__BB9_158;
	ld.param.u32 	%r276, [pdist_f16_param_3];
	and.b32  	%r162, %r276, 7;
	setp.lt.u32 	%p186, %r58, 8;
	@%p186 bra 	$L__BB9_29;
	mul.wide.u32 	%rd171, %r364, 2;
	add.s64 	%rd172, %rd2, %rd171;
	ld.global.u16 	%rs241, [%rd172];
	// begin inline asm
	{  cvt.f32.f16 %f968, %rs241;}

	// end inline asm
	add.s64 	%rd173, %rd3, %rd171;
	ld.global.u16 	%rs242, [%rd173];
	// begin inline asm
	{  cvt.f32.f16 %f969, %rs242;}

	// end inline asm
	sub.f32 	%f984, %f968, %f969;
	abs.f32 	%f985, %f984;
	setp.gt.f32 	%p187, %f985, %f1553;
	selp.f32 	%f986, %f985, %f1553, %p187;
	ld.global.u16 	%rs243, [%rd172+2];
	// begin inline asm
	{  cvt.f32.f16 %f970, %rs243;}

	// end inline asm
	ld.global.u16 	%rs244, [%rd173+2];
	// begin inline asm
	{  cvt.f32.f16 %f971, %rs244;}

	// end inline asm
	sub.f32 	%f987, %f970, %f971;
	abs.f32 	%f988, %f987;
	setp.gt.f32 	%p188, %f988, %f986;
	selp.f32 	%f989, %f988, %f986, %p188;
	ld.global.u16 	%rs245, [%rd172+4];
	// begin inline asm
	{  cvt.f32.f16 %f972, %rs245;}

	// end inline asm
	ld.global.u16 	%rs246, [%rd173+4];
	// begin inline asm
	{  cvt.f32.f16 %f973, %rs246;}

	// end inline asm
	sub.f32 	%f990, %f972, %f973;
	abs.f32 	%f991, %f990;
	setp.gt.f32 	%p189, %f991, %f989;
	selp.f32 	%f992, %f991, %f989, %p189;
	ld.global.u16 	%rs247, [%rd172+6];
	// begin inline asm
	{  cvt.f32.f16 %f974, %rs247;}

	// end inline asm
	ld.global.u16 	%rs248, [%rd173+6];
	// begin inline asm
	{  cvt.f32.f16 %f975, %rs248;}

	// end inline asm
	sub.f32 	%f993, %f974, %f975;
	abs.f32 	%f994, %f993;
	setp.gt.f32 	%p190, %f994, %f992;
	selp.f32 	%f995, %f994, %f992, %p190;
	ld.global.u16 	%rs249, [%rd172+8];
	// begin inline asm
	{  cvt.f32.f16 %f976, %rs249;}

	// end inline asm
	ld.global.u16 	%rs250, [%rd173+8];
	// begin inline asm
	{  cvt.f32.f16 %f977, %rs250;}

	// end inline asm
	sub.f32 	%f996, %f976, %f977;
	abs.f32 	%f997, %f996;
	setp.gt.f32 	%p191, %f997, %f995;
	selp.f32 	%f998, %f997, %f995, %p191;
	ld.global.u16 	%rs251, [%rd172+10];
	// begin inline asm
	{  cvt.f32.f16 %f978, %rs251;}

	// end inline asm
	ld.global.u16 	%rs252, [%rd173+10];
	// begin inline asm
	{  cvt.f32.f16 %f979, %rs252;}

	// end inline asm
	sub.f32 	%f999, %f978, %f979;
	abs.f32 	%f1000, %f999;
	setp.gt.f32 	%p192, %f1000, %f998;
	selp.f32 	%f1001, %f1000, %f998, %p192;
	ld.global.u16 	%rs253, [%rd172+12];
	// begin inline asm
	{  cvt.f32.f16 %f980, %rs253;}

	// end inline asm
	ld.global.u16 	%rs254, [%rd173+12];
	// begin inline asm
	{  cvt.f32.f16 %f981, %rs254;}

	// end inline asm
	sub.f32 	%f1002, %f980, %f981;
	abs.f32 	%f1003, %f1002;
	setp.gt.f32 	%p193, %f1003, %f1001;
	selp.f32 	%f1004, %f1003, %f1001, %p193;
	ld.global.u16 	%rs255, [%rd172+14];
	// begin inline asm
	{  cvt.f32.f16 %f982, %rs255;}

	// end inline asm
	ld.global.u16 	%rs256, [%rd173+14];
	// begin inline asm
	{  cvt.f32.f16 %f983, %rs256;}

	// end inline asm
	sub.f32 	%f1005, %f982, %f983;
	abs.f32 	%f1006, %f1005;
	setp.gt.f32 	%p194, %f1006, %f1004;
	selp.f32 	%f1553, %f1006, %f1004, %p194;
	add.s32 	%r364, %r364, 8;
$L__BB9_29:
	setp.eq.s32 	%p195, %r162, 0;
	@%p195 bra 	$L__BB9_158;
	ld.param.u32 	%r277, [pdist_f16_param_3];
	and.b32  	%r165, %r277, 3;
	setp.lt.u32 	%p196, %r162, 4;
	@%p196 bra 	$L__BB9_32;
	mul.wide.u32 	%rd174, %r364, 2;
	add.s64 	%rd175, %rd2, %rd174;
	ld.global.u16 	%rs257, [%rd175];
	// begin inline asm
	{  cvt.f32.f16 %f1008, %rs257;}

	// end inline asm
	add.s64 	%rd176, %rd3, %rd174;
	ld.global.u16 	%rs258, [%rd176];
	// begin inline asm
	{  cvt.f32.f16 %f1009, %rs258;}

	// end inline asm
	sub.f32 	%f1016, %f1008, %f1009;
	abs.f32 	%f1017, %f1016;
	setp.gt.f32 	%p197, %f1017, %f1553;
	selp.f32 	%f1018, %f1017, %f1553, %p197;
	ld.global.u16 	%rs259, [%rd175+2];
	// begin inline asm
	{  cvt.f32.f16 %f1010, %rs259;}

	// end inline asm
	ld.global.u16 	%rs260, [%rd176+2];
	// begin inline asm
	{  cvt.f32.f16 %f1011, %rs260;}

	// end inline asm
	sub.f32 	%f1019, %f1010, %f1011;
	abs.f32 	%f1020, %f1019;
	setp.gt.f32 	%p198, %f1020, %f1018;
	selp.f32 	%f1021, %f1020, %f1018, %p198;
	ld.global.u16 	%rs261, [%rd175+4];
	// begin inline asm
	{  cvt.f32.f16 %f1012, %rs261;}

	// end inline asm
	ld.global.u16 	%rs262, [%rd176+4];
	// begin inline asm
	{  cvt.f32.f16 %f1013, %rs262;}

	// end inline asm
	sub.f32 	%f1022, %f1012, %f1013;
	abs.f32 	%f1023, %f1022;
	setp.gt.f32 	%p199, %f1023, %f1021;
	selp.f32 	%f1024, %f1023, %f1021, %p199;
	ld.global.u16 	%rs263, [%rd175+6];
	// begin inline asm
	{  cvt.f32.f16 %f1014, %rs263;}

	// end inline asm
	ld.global.u16 	%rs264, [%rd176+6];
	// begin inline asm
	{  cvt.f32.f16 %f1015, %rs264;}

	// end inline asm
	sub.f32 	%f1025, %f1014, %f1015;
	abs.f32 	%f1026, %f1025;
	setp.gt.f32 	%p200, %f1026, %f1024;
	selp.f32 	%f1553, %f1026, %f1024, %p200;
	add.s32 	%r364, %r364, 4;
$L__BB9_32:
	setp.eq.s32 	%p201, %r165, 0;
	@%p201 bra 	$L__BB9_158;
	mul.wide.u32 	%rd177, %r364, 2;
	add.s64 	%rd178, %rd1, %rd177;
	mul.wide.u32 	%rd179, %r13, 2;
	add.s64 	%rd256, %rd178, %rd179;
	mul.wide.u32 	%rd180, %r19, 2;
	add.s64 	%rd255, %rd178, %rd180;
	neg.s32 	%r367, %r165;
$L__BB9_34:
	.pragma "nounroll";
	ld.global.u16 	%rs265, [%rd255];
	// begin inline asm
	{  cvt.f32.f16 %f1027, %rs265;}

	// end inline asm
	ld.global.u16 	%rs266, [%rd256];
	// begin inline asm
	{  cvt.f32.f16 %f1028, %rs266;}

	// end inline asm
	sub.f32 	%f1029, %f1027, %f1028;
	abs.f32 	%f1030, %f1029;
	setp.gt.f32 	%p202, %f1030, %f1553;
	selp.f32 	%f1553, %f1030, %f1553, %p202;
	add.s64 	%rd256, %rd256, 2;
	add.s64 	%rd255, %rd255, 2;
	add.s32 	%r367, %r367, 1;
	setp.ne.s32 	%p203, %r367, 0;
	@%p203 bra 	$L__BB9_34;
	bra.uni 	$L__BB9_158;
$L__BB9_35:
	ld.param.u32 	%r294, [pdist_f16_param_4];
	setp.gt.s32 	%p4, %r294, 5;
	@%p4 bra 	$L__BB9_53;
	ld.param.u32 	%r298, [pdist_f16_param_4];
	setp.eq.s32 	%p8, %r298, 4;
	@%p8 bra 	$L__BB9_112;
	ld.param.u32 	%r299, [pdist_f16_param_4];
	setp.eq.s32 	%p9, %r299, 5;
	@%p9 bra 	$L__BB9_38;
	bra.uni 	$L__BB9_158;
$L__BB9_38:
	ld.param.u32 	%r266, [pdist_f16_param_3];
	setp.eq.s32 	%p112, %r266, 0;
	mov.f32 	%f1458, 0f00000000;
	mov.f32 	%f1462, %f1458;
	@%p112 bra 	$L__BB9_51;
	ld.param.u32 	%r267, [pdist_f16_param_3];
	add.s32 	%r202, %r267, -1;
	and.b32  	%r54, %r267, 7;
	setp.lt.u32 	%p113, %r202, 7;
	mov.f32 	%f1460, 0f00000000;
	mov.b32 	%r335, 0;
	mov.f32 	%f1459, %f1460;
	mov.f32 	%f1458, %f1460;
	@%p113 bra 	$L__BB9_42;
	ld.param.u32 	%r268, [pdist_f16_param_3];
	and.b32  	%r335, %r268, -8;
	neg.s32 	%r334, %r335;
	add.s64 	%rd154, %rd1, 8;
	mul.wide.u32 	%rd155, %r19, 2;
	add.s64 	%rd238, %rd154, %rd155;
	mul.wide.u32 	%rd156, %r10, 2;
	add.s64 	%rd237, %rd154, %rd156;
	mov.f32 	%f1460, 0f00000000;
$L__BB9_41:
	.pragma "nounroll";
	ld.global.u16 	%rs177, [%rd238+-8];
	// begin inline asm
	{  cvt.f32.f16 %f685, %rs177;}

	// end inline asm
	ld.global.u16 	%rs178, [%rd237+-8];
	// begin inline asm
	{  cvt.f32.f16 %f686, %rs178;}

	// end inline asm
	fma.rn.f32 	%f701, %f685, %f686, %f1458;
	fma.rn.f32 	%f702, %f685, %f685, %f1459;
	fma.rn.f32 	%f703, %f686, %f686, %f1460;
	ld.global.u16 	%rs179, [%rd238+-6];
	// begin inline asm
	{  cvt.f32.f16 %f687, %rs179;}

	// end inline asm
	ld.global.u16 	%rs180, [%rd237+-6];
	// begin inline asm
	{  cvt.f32.f16 %f688, %rs180;}

	// end inline asm
	fma.rn.f32 	%f704, %f687, %f688, %f701;
	fma.rn.f32 	%f705, %f687, %f687, %f702;
	fma.rn.f32 	%f706, %f688, %f688, %f703;
	ld.global.u16 	%rs181, [%rd238+-4];
	// begin inline asm
	{  cvt.f32.f16 %f689, %rs181;}

	// end inline asm
	ld.global.u16 	%rs182, [%rd237+-4];
	// begin inline asm
	{  cvt.f32.f16 %f690, %rs182;}

	// end inline asm
	fma.rn.f32 	%f707, %f689, %f690, %f704;
	fma.rn.f32 	%f708, %f689, %f689, %f705;
	fma.rn.f32 	%f709, %f690, %f690, %f706;
	ld.global.u16 	%rs183, [%rd238+-2];
	// begin inline asm
	{  cvt.f32.f16 %f691, %rs183;}

	// end inline asm
	ld.global.u16 	%rs184, [%rd237+-2];
	// begin inline asm
	{  cvt.f32.f16 %f692, %rs184;}

	// end inline asm
	fma.rn.f32 	%f710, %f691, %f692, %f707;
	fma.rn.f32 	%f711, %f691, %f691, %f708;
	fma.rn.f32 	%f712, %f692, %f692, %f709;
	ld.global.u16 	%rs185, [%rd238];
	// begin inline asm
	{  cvt.f32.f16 %f693, %rs185;}

	// end inline asm
	ld.global.u16 	%rs186, [%rd237];
	// begin inline asm
	{  cvt.f32.f16 %f694, %rs186;}

	// end inline asm
	fma.rn.f32 	%f713, %f693, %f694, %f710;
	fma.rn.f32 	%f714, %f693, %f693, %f711;
	fma.rn.f32 	%f715, %f694, %f694, %f712;
	ld.global.u16 	%rs187, [%rd238+2];
	// begin inline asm
	{  cvt.f32.f16 %f695, %rs187;}

	// end inline asm
	ld.global.u16 	%rs188, [%rd237+2];
	// begin inline asm
	{  cvt.f32.f16 %f696, %rs188;}

	// end inline asm
	fma.rn.f32 	%f716, %f695, %f696, %f713;
	fma.rn.f32 	%f717, %f695, %f695, %f714;
	fma.rn.f32 	%f718, %f696, %f696, %f715;
	ld.global.u16 	%rs189, [%rd238+4];
	// begin inline asm
	{  cvt.f32.f16 %f697, %rs189;}

	// end inline asm
	ld.global.u16 	%rs190, [%rd237+4];
	// begin inline asm
	{  cvt.f32.f16 %f698, %rs190;}

	// end inline asm
	fma.rn.f32 	%f719, %f697, %f698, %f716;
	fma.rn.f32 	%f720, %f697, %f697, %f717;
	fma.rn.f32 	%f721, %f698, %f698, %f718;
	ld.global.u16 	%rs191, [%rd238+6];
	// begin inline asm
	{  cvt.f32.f16 %f699, %rs191;}

	// end inline asm
	ld.global.u16 	%rs192, [%rd237+6];
	// begin inline asm
	{  cvt.f32.f16 %f700, %rs192;}

	// end inline asm
	fma.rn.f32 	%f1458, %f699, %f700, %f719;
	fma.rn.f32 	%f1459, %f699, %f699, %f720;
	fma.rn.f32 	%f1460, %f700, %f700, %f721;
	add.s32 	%r334, %r334, 8;
	add.s64 	%rd238, %rd238, 16;
	add.s64 	%rd237, %rd237, 16;
	setp.ne.s32 	%p114, %r334, 0;
	@%p114 bra 	$L__BB9_41;
$L__BB9_42:
	setp.eq.s32 	%p115, %r54, 0;
	@%p115 bra 	$L__BB9_50;
	ld.param.u32 	%r269, [pdist_f16_param_3];
	and.b32  	%r93, %r269, 3;
	setp.lt.u32 	%p116, %r54, 4;
	@%p116 bra 	$L__BB9_45;
	mul.wide.u32 	%rd157, %r335, 2;
	add.s64 	%rd158, %rd2, %rd157;
	ld.global.u16 	%rs193, [%rd158];
	// begin inline asm
	{  cvt.f32.f16 %f723, %rs193;}

	// end inline asm
	add.s64 	%rd159, %rd3, %rd157;
	ld.global.u16 	%rs194, [%rd159];
	// begin inline asm
	{  cvt.f32.f16 %f724, %rs194;}

	// end inline asm
	fma.rn.f32 	%f731, %f723, %f724, %f1458;
	fma.rn.f32 	%f732, %f723, %f723, %f1459;
	fma.rn.f32 	%f733, %f724, %f724, %f1460;
	ld.global.u16 	%rs195, [%rd158+2];
	// begin inline asm
	{  cvt.f32.f16 %f725, %rs195;}

	// end inline asm
	ld.global.u16 	%rs196, [%rd159+2];
	// begin inline asm
	{  cvt.f32.f16 %f726, %rs196;}

	// end inline asm
	fma.rn.f32 	%f734, %f725, %f726, %f731;
	fma.rn.f32 	%f735, %f725, %f725, %f732;
	fma.rn.f32 	%f736, %f726, %f726, %f733;
	ld.global.u16 	%rs197, [%rd158+4];
	// begin inline asm
	{  cvt.f32.f16 %f727, %rs197;}

	// end inline asm
	ld.global.u16 	%rs198, [%rd159+4];
	// begin inline asm
	{  cvt.f32.f16 %f728, %rs198;}

	// end inline asm
	fma.rn.f32 	%f737, %f727, %f728, %f734;
	fma.rn.f32 	%f738, %f727, %f727, %f735;
	fma.rn.f32 	%f739, %f728, %f728, %f736;
	ld.global.u16 	%rs199, [%rd158+6];
	// begin inline asm
	{  cvt.f32.f16 %f729, %rs199;}

	// end inline asm
	ld.global.u16 	%rs200, [%rd159+6];
	// begin inline asm
	{  cvt.f32.f16 %f730, %rs200;}

	// end inline asm
	fma.rn.f32 	%f1458, %f729, %f730, %f737;
	fma.rn.f32 	%f1459, %f729, %f729, %f738;
	fma.rn.f32 	%f1460, %f730, %f730, %f739;
	add.s32 	%r335, %r335, 4;
$L__BB9_45:
	setp.eq.s32 	%p117, %r93, 0;
	@%p117 bra 	$L__BB9_50;
	setp.eq.s32 	%p118, %r93, 1;
	@%p118 bra 	$L__BB9_48;
	mul.wide.u32 	%rd160, %r335, 2;
	add.s64 	%rd161, %rd2, %rd160;
	ld.global.u16 	%rs201, [%rd161];
	// begin inline asm
	{  cvt.f32.f16 %f741, %rs201;}

	// end inline asm
	add.s64 	%rd162, %rd3, %rd160;
	ld.global.u16 	%rs202, [%rd162];
	// begin inline asm
	{  cvt.f32.f16 %f742, %rs202;}

	// end inline asm
	fma.rn.f32 	%f745, %f741, %f742, %f1458;
	fma.rn.f32 	%f746, %f741, %f741, %f1459;
	fma.rn.f32 	%f747, %f742, %f742, %f1460;
	ld.global.u16 	%rs203, [%rd161+2];
	// begin inline asm
	{  cvt.f32.f16 %f743, %rs203;}

	// end inline asm
	ld.global.u16 	%rs204, [%rd162+2];
	// begin inline asm
	{  cvt.f32.f16 %f744, %rs204;}

	// end inline asm
	fma.rn.f32 	%f1458, %f743, %f744, %f745;
	fma.rn.f32 	%f1459, %f743, %f743, %f746;
	fma.rn.f32 	%f1460, %f744, %f744, %f747;
	add.s32 	%r335, %r335, 2;
$L__BB9_48:
	ld.param.u32 	%r270, [pdist_f16_param_3];
	and.b32  	%r203, %r270, 1;
	setp.eq.b32 	%p119, %r203, 1;
	not.pred 	%p120, %p119;
	@%p120 bra 	$L__BB9_50;
	mul.wide.u32 	%rd163, %r335, 2;
	add.s64 	%rd164, %rd2, %rd163;
	ld.global.u16 	%rs205, [%rd164];
	// begin inline asm
	{  cvt.f32.f16 %f748, %rs205;}

	// end inline asm
	add.s64 	%rd165, %rd3, %rd163;
	ld.global.u16 	%rs206, [%rd165];
	// begin inline asm
	{  cvt.f32.f16 %f749, %rs206;}

	// end inline asm
	fma.rn.f32 	%f1458, %f748, %f749, %f1458;
	fma.rn.f32 	%f1459, %f748, %f748, %f1459;
	fma.rn.f32 	%f1460, %f749, %f749, %f1460;
$L__BB9_50:
	mul.f32 	%f1462, %f1459, %f1460;
$L__BB9_51:
	sqrt.rn.f32 	%f81, %f1462;
	setp.eq.f32 	%p121, %f81, 0f00000000;
	@%p121 bra 	$L__BB9_158;
	div.rn.f32 	%f751, %f1458, %f81;
	mov.f32 	%f752, 0f3F800000;
	sub.f32 	%f1553, %f752, %f751;
	bra.uni 	$L__BB9_158;
$L__BB9_53:
	ld.param.u32 	%r295, [pdist_f16_param_4];
	setp.eq.s32 	%p5, %r295, 6;
	@%p5 bra 	$L__BB9_84;
	ld.param.u32 	%r296, [pdist_f16_param_4];
	setp.eq.s32 	%p6, %r296, 7;
	@%p6 bra 	$L__BB9_70;
	ld.param.u32 	%r297, [pdist_f16_param_4];
	setp.ne.s32 	%p7, %r297, 8;
	@%p7 bra 	$L__BB9_158;
	ld.param.u32 	%r245, [pdist_f16_param_3];
	setp.eq.s32 	%p15, %r245, 0;
	mov.f32 	%f1530, 0f00000000;
	mov.f32 	%f1531, %f1530;
	@%p15 bra 	$L__BB9_68;
	ld.param.u32 	%r246, [pdist_f16_param_3];
	add.s32 	%r192, %r246, -1;
	and.b32  	%r45, %r246, 7;
	setp.lt.u32 	%p16, %r192, 7;
	mov.f32 	%f1531, 0f00000000;
	mov.b32 	%r353, 0;
	mov.f32 	%f1530, %f1531;
	@%p16 bra 	$L__BB9_60;
	ld.param.u32 	%r247, [pdist_f16_param_3];
	and.b32  	%r353, %r247, -8;
	neg.s32 	%r352, %r353;
	add.s64 	%rd104, %rd1, 8;
	mul.wide.u32 	%rd105, %r19, 2;
	add.s64 	%rd250, %rd104, %rd105;
	mul.wide.u32 	%rd106, %r4, 2;
	add.s64 	%rd249, %rd104, %rd106;
	mov.f32 	%f1531, 0f00000000;
$L__BB9_59:
	.pragma "nounroll";
	ld.global.u16 	%rs1, [%rd250+-8];
	// begin inline asm
	{  cvt.f32.f16 %f228, %rs1;}

	// end inline asm
	ld.global.u16 	%rs2, [%rd249+-8];
	// begin inline asm
	{  cvt.f32.f16 %f229, %rs2;}

	// end inline asm
	setp.neu.f32 	%p17, %f228, 0f00000000;
	setp.neu.f32 	%p18, %f229, 0f00000000;
	add.f32 	%f244, %f1530, 0f3F800000;
	selp.f32 	%f245, %f244, %f1530, %p18;
	selp.f32 	%f246, %f245, %f1530, %p17;
	add.f32 	%f247, %f1531, 0f3F800000;
	selp.f32 	%f248, %f247, %f1531, %p18;
	selp.f32 	%f249, %f247, %f248, %p17;
	ld.global.u16 	%rs3, [%rd250+-6];
	// begin inline asm
	{  cvt.f32.f16 %f230, %rs3;}

	// end inline asm
	ld.global.u16 	%rs4, [%rd249+-6];
	// begin inline asm
	{  cvt.f32.f16 %f231, %rs4;}

	// end inline asm
	setp.neu.f32 	%p19, %f230, 0f00000000;
	setp.neu.f32 	%p20, %f231, 0f00000000;
	add.f32 	%f250, %f246, 0f3F800000;
	selp.f32 	%f251, %f250, %f246, %p20;
	selp.f32 	%f252, %f251, %f246, %p19;
	add.f32 	%f253, %f249, 0f3F800000;
	selp.f32 	%f254, %f253, %f249, %p20;
	selp.f32 	%f255, %f253, %f254, %p19;
	ld.global.u16 	%rs5, [%rd250+-4];
	// begin inline asm
	{  cvt.f32.f16 %f232, %rs5;}

	// end inline asm
	ld.global.u16 	%rs6, [%rd249+-4];
	// begin inline asm
	{  cvt.f32.f16 %f233, %rs6;}

	// end inline asm
	setp.neu.f32 	%p21, %f232, 0f00000000;
	setp.neu.f32 	%p22, %f233, 0f00000000;
	add.f32 	%f256, %f252, 0f3F800000;
	selp.f32 	%f257, %f256, %f252, %p22;
	selp.f32 	%f258, %f257, %f252, %p21;
	add.f32 	%f259, %f255, 0f3F800000;
	selp.f32 	%f260, %f259, %f255, %p22;
	selp.f32 	%f261, %f259, %f260, %p21;
	ld.global.u16 	%rs7, [%rd250+-2];
	// begin inline asm
	{  cvt.f32.f16 %f234, %rs7;}

	// end inline asm
	ld.global.u16 	%rs8, [%rd249+-2];
	// begin inline asm
	{  cvt.f32.f16 %f235, %rs8;}

	// end inline asm
	setp.neu.f32 	%p23, %f234, 0f00000000;
	setp.neu.f32 	%p24, %f235, 0f00000000;
	add.f32 	%f262, %f258, 0f3F800000;
	selp.f32 	%f263, %f262, %f258, %p24;
	selp.f32 	%f264, %f263, %f258, %p23;
	add.f32 	%f265, %f261, 0f3F800000;
	selp.f32 	%f266, %f265, %f261, %p24;
	selp.f32 	%f267, %f265, %f266, %p23;
	ld.global.u16 	%rs9, [%rd250];
	// begin inline asm
	{  cvt.f32.f16 %f236, %rs9;}

	// end inline asm
	ld.global.u16 	%rs10, [%rd249];
	// begin inline asm
	{  cvt.f32.f16 %f237, %rs10;}

	// end inline asm
	setp.neu.f32 	%p25, %f236, 0f00000000;
	setp.neu.f32 	%p26, %f237, 0f00000000;
	add.f32 	%f268, %f264, 0f3F800000;
	selp.f32 	%f269, %f268, %f264, %p26;
	selp.f32 	%f270, %f269, %f264, %p25;
	add.f32 	%f271, %f267, 0f3F800000;
	selp.f32 	%f272, %f271, %f267, %p26;
	selp.f32 	%f273, %f271, %f272, %p25;
	ld.global.u16 	%rs11, [%rd250+2];
	// begin inline asm
	{  cvt.f32.f16 %f238, %rs11;}

	// end inline asm
	ld.global.u16 	%rs12, [%rd249+2];
	// begin inline asm
	{  cvt.f32.f16 %f239, %rs12;}

	// end inline asm
	setp.neu.f32 	%p27, %f238, 0f00000000;
	setp.neu.f32 	%p28, %f239, 0f00000000;
	add.f32 	%f274, %f270, 0f3F800000;
	selp.f32 	%f275, %f274, %f270, %p28;
	selp.f32 	%f276, %f275, %f270, %p27;
	add.f32 	%f277, %f273, 0f3F800000;
	selp.f32 	%f278, %f277, %f273, %p28;
	selp.f32 	%f279, %f277, %f278, %p27;
	ld.global.u16 	%rs13, [%rd250+4];
	// begin inline asm
	{  cvt.f32.f16 %f240, %rs13;}

	// end inline asm
	ld.global.u16 	%rs14, [%rd249+4];
	// begin inline asm
	{  cvt.f32.f16 %f241, %rs14;}

	// end inline asm
	setp.neu.f32 	%p29, %f240, 0f00000000;
	setp.neu.f32 	%p30, %f241, 0f00000000;
	add.f32 	%f280, %f276, 0f3F800000;
	selp.f32 	%f281, %f280, %f276, %p30;
	selp.f32 	%f282, %f281, %f276, %p29;
	add.f32 	%f283, %f279, 0f3F800000;
	selp.f32 	%f284, %f283, %f279, %p30;
	selp.f32 	%f285, %f283, %f284, %p29;
	ld.global.u16 	%rs15, [%rd250+6];
	// begin inline asm
	{  cvt.f32.f16 %f242, %rs15;}

	// end inline asm
	ld.global.u16 	%rs16, [%rd249+6];
	// begin inline asm
	{  cvt.f32.f16 %f243, %rs16;}

	// end inline asm
	setp.neu.f32 	%p31, %f242, 0f00000000;
	setp.neu.f32 	%p32, %f243, 0f00000000;
	add.f32 	%f286, %f282, 0f3F800000;
	selp.f32 	%f287, %f286, %f282, %p32;
	selp.f32 	%f1530, %f287, %f282, %p31;
	add.f32 	%f288, %f285, 0f3F800000;
	selp.f32 	%f289, %f288, %f285, %p32;
	selp.f32 	%f1531, %f288, %f289, %p31;
	add.s32 	%r352, %r352, 8;
	add.s64 	%rd250, %rd250, 16;
	add.s64 	%rd249, %rd249, 16;
	setp.ne.s32 	%p33, %r352, 0;
	@%p33 bra 	$L__BB9_59;
$L__BB9_60:
	setp.eq.s32 	%p34, %r45, 0;
	@%p34 bra 	$L__BB9_68;
	ld.param.u32 	%r248, [pdist_f16_param_3];
	and.b32  	%r136, %r248, 3;
	setp.lt.u32 	%p35, %r45, 4;
	@%p35 bra 	$L__BB9_63;
	mul.wide.u32 	%rd107, %r353, 2;
	add.s64 	%rd108, %rd2, %rd107;
	ld.global.u16 	%rs17, [%rd108];
	// begin inline asm
	{  cvt.f32.f16 %f291, %rs17;}

	// end inline asm
	add.s64 	%rd109, %rd3, %rd107;
	ld.global.u16 	%rs18, [%rd109];
	// begin inline asm
	{  cvt.f32.f16 %f292, %rs18;}

	// end inline asm
	setp.neu.f32 	%p36, %f291, 0f00000000;
	setp.neu.f32 	%p37, %f292, 0f00000000;
	add.f32 	%f299, %f1530, 0f3F800000;
	selp.f32 	%f300, %f299, %f1530, %p37;
	selp.f32 	%f301, %f300, %f1530, %p36;
	add.f32 	%f302, %f1531, 0f3F800000;
	selp.f32 	%f303, %f302, %f1531, %p37;
	selp.f32 	%f304, %f302, %f303, %p36;
	ld.global.u16 	%rs19, [%rd108+2];
	// begin inline asm
	{  cvt.f32.f16 %f293, %rs19;}

	// end inline asm
	ld.global.u16 	%rs20, [%rd109+2];
	// begin inline asm
	{  cvt.f32.f16 %f294, %rs20;}

	// end inline asm
	setp.neu.f32 	%p38, %f293, 0f00000000;
	setp.neu.f32 	%p39, %f294, 0f00000000;
	add.f32 	%f305, %f301, 0f3F800000;
	selp.f32 	%f306, %f305, %f301, %p39;
	selp.f32 	%f307, %f306, %f301, %p38;
	add.f32 	%f308, %f304, 0f3F800000;
	selp.f32 	%f309, %f308, %f304, %p39;
	selp.f32 	%f310, %f308, %f309, %p38;
	ld.global.u16 	%rs21, [%rd108+4];
	// begin inline asm
	{  cvt.f32.f16 %f295, %rs21;}

	// end inline asm
	ld.global.u16 	%rs22, [%rd109+4];
	// begin inline asm
	{  cvt.f32.f16 %f296, %rs22;}

	// end inline asm
	setp.neu.f32 	%p40, %f295, 0f00000000;
	setp.neu.f32 	%p41, %f296, 0f00000000;
	add.f32 	%f311, %f307, 0f3F800000;
	selp.f32 	%f312, %f311, %f307, %p41;
	selp.f32 	%f313, %f312, %f307, %p40;
	add.f32 	%f314, %f310, 0f3F800000;
	selp.f32 	%f315, %f314, %f310, %p41;
	selp.f32 	%f316, %f314, %f315, %p40;
	ld.global.u16 	%rs23, [%rd108+6];
	// begin inline asm
	{  cvt.f32.f16 %f297, %rs23;}

	// end inline asm
	ld.global.u16 	%rs24, [%rd109+6];
	// begin inline asm
	{  cvt.f32.f16 %f298, %rs24;}

	// end inline asm
	setp.neu.f32 	%p42, %f297, 0f00000000;
	setp.neu.f32 	%p43, %f298, 0f00000000;
	add.f32 	%f317, %f313, 0f3F800000;
	selp.f32 	%f318, %f317, %f313, %p43;
	selp.f32 	%f1530, %f318, %f313, %p42;
	add.f32 	%f319, %f316, 0f3F800000;
	selp.f32 	%f320, %f319, %f316, %p43;
	selp.f32 	%f1531, %f319, %f320, %p42;
	add.s32 	%r353, %r353, 4;
$L__BB9_63:
	setp.eq.s32 	%p44, %r136, 0;
	@%p44 bra 	$L__BB9_68;
	setp.eq.s32 	%p45, %r136, 1;
	@%p45 bra 	$L__BB9_66;
	mul.wide.u32 	%rd110, %r353, 2;
	add.s64 	%rd111, %rd2, %rd110;
	ld.global.u16 	%rs25, [%rd111];
	// begin inline asm
	{  cvt.f32.f16 %f322, %rs25;}

	// end inline asm
	add.s64 	%rd112, %rd3, %rd110;
	ld.global.u16 	%rs26, [%rd112];
	// begin inline asm
	{  cvt.f32.f16 %f323, %rs26;}

	// end inline asm
	setp.neu.f32 	%p46, %f322, 0f00000000;
	setp.neu.f32 	%p47, %f323, 0f00000000;
	add.f32 	%f326, %f1530, 0f3F800000;
	selp.f32 	%f327, %f326, %f1530, %p47;
	selp.f32 	%f328, %f327, %f1530, %p46;
	add.f32 	%f329, %f1531, 0f3F800000;
	selp.f32 	%f330, %f329, %f1531, %p47;
	selp.f32 	%f331, %f329, %f330, %p46;
	ld.global.u16 	%rs27, [%rd111+2];
	// begin inline asm
	{  cvt.f32.f16 %f324, %rs27;}

	// end inline asm
	ld.global.u16 	%rs28, [%rd112+2];
	// begin inline asm
	{  cvt.f32.f16 %f325, %rs28;}

	// end inline asm
	setp.neu.f32 	%p48, %f324, 0f00000000;
	setp.neu.f32 	%p49, %f325, 0f00000000;
	add.f32 	%f332, %f328, 0f3F800000;
	selp.f32 	%f333, %f332, %f328, %p49;
	selp.f32 	%f1530, %f333, %f328, %p48;
	add.f32 	%f334, %f331, 0f3F800000;
	selp.f32 	%f335, %f334, %f331, %p49;
	selp.f32 	%f1531, %f334, %f335, %p48;
	add.s32 	%r353, %r353, 2;
$L__BB9_66:
	ld.param.u32 	%r249, [pdist_f16_param_3];
	and.b32  	%r193, %r249, 1;
	setp.eq.b32 	%p50, %r193, 1;
	not.pred 	%p51, %p50;
	@%p51 bra 	$L__BB9_68;
	mul.wide.u32 	%rd113, %r353, 2;
	add.s64 	%rd114, %rd2, %rd113;
	ld.global.u16 	%rs29, [%rd114];
	// begin inline asm
	{  cvt.f32.f16 %f336, %rs29;}

	// end inline asm
	add.s64 	%rd115, %rd3, %rd113;
	ld.global.u16 	%rs30, [%rd115];
	// begin inline asm
	{  cvt.f32.f16 %f337, %rs30;}

	// end inline asm
	setp.neu.f32 	%p52, %f336, 0f00000000;
	setp.neu.f32 	%p53, %f337, 0f00000000;
	add.f32 	%f338, %f1530, 0f3F800000;
	selp.f32 	%f339, %f338, %f1530, %p53;
	selp.f32 	%f1530, %f339, %f1530, %p52;
	add.f32 	%f340, %f1531, 0f3F800000;
	selp.f32 	%f341, %f340, %f1531, %p53;
	selp.f32 	%f1531, %f340, %f341, %p52;
$L__BB9_68:
	setp.eq.f32 	%p54, %f1531, 0f00000000;
	@%p54 bra 	$L__BB9_158;
	div.rn.f32 	%f343, %f1530, %f1531;
	mov.f32 	%f344, 0f3F800000;
	sub.f32 	%f1553, %f344, %f343;
	bra.uni 	$L__BB9_158;
$L__BB9_70:
	ld.param.u32 	%r250, [pdist_f16_param_3];
	setp.eq.s32 	%p55, %r250, 0;
	mov.f32 	%f1515, 0f00000000;
	@%p55 bra 	$L__BB9_83;
	ld.param.u32 	%r251, [pdist_f16_param_3];
	add.s32 	%r195, %r251, -1;
	and.b32  	%r48, %r251, 15;
	setp.lt.u32 	%p56, %r195, 15;
	mov.f32 	%f1515, 0f00000000;
	mov.b32 	%r348, 0;
	@%p56 bra 	$L__BB9_74;
	ld.param.u32 	%r252, [pdist_f16_param_3];
	and.b32  	%r348, %r252, -16;
	neg.s32 	%r347, %r348;
	add.s64 	%rd116, %rd1, 16;
	mul.wide.u32 	%rd117, %r19, 2;
	add.s64 	%rd246, %rd116, %rd117;
	mul.wide.u32 	%rd118, %r5, 2;
	add.s64 	%rd245, %rd116, %rd118;
	mov.f32 	%f1515, 0f00000000;
$L__BB9_73:
	.pragma "nounroll";
	ld.global.u16 	%rs31, [%rd246+-16];
	// begin inline asm
	{  cvt.f32.f16 %f349, %rs31;}

	// end inline asm
	ld.global.u16 	%rs32, [%rd245+-16];
	// begin inline asm
	{  cvt.f32.f16 %f350, %rs32;}

	// end inline asm
	setp.neu.f32 	%p57, %f349, %f350;
	add.f32 	%f381, %f1515, 0f3F800000;
	selp.f32 	%f382, %f381, %f1515, %p57;
	ld.global.u16 	%rs33, [%rd246+-14];
	// begin inline asm
	{  cvt.f32.f16 %f351, %rs33;}

	// end inline asm
	ld.global.u16 	%rs34, [%rd245+-14];
	// begin inline asm
	{  cvt.f32.f16 %f352, %rs34;}

	// end inline asm
	setp.neu.f32 	%p58, %f351, %f352;
	add.f32 	%f383, %f382, 0f3F800000;
	selp.f32 	%f384, %f383, %f382, %p58;
	ld.global.u16 	%rs35, [%rd246+-12];
	// begin inline asm
	{  cvt.f32.f16 %f353, %rs35;}

	// end inline asm
	ld.global.u16 	%rs36, [%rd245+-12];
	// begin inline asm
	{  cvt.f32.f16 %f354, %rs36;}

	// end inline asm
	setp.neu.f32 	%p59, %f353, %f354;
	add.f32 	%f385, %f384, 0f3F800000;
	selp.f32 	%f386, %f385, %f384, %p59;
	ld.global.u16 	%rs37, [%rd246+-10];
	// begin inline asm
	{  cvt.f32.f16 %f355, %rs37;}

	// end inline asm
	ld.global.u16 	%rs38, [%rd245+-10];
	// begin inline asm
	{  cvt.f32.f16 %f356, %rs38;}

	// end inline asm
	setp.neu.f32 	%p60, %f355, %f356;
	add.f32 	%f387, %f386, 0f3F800000;
	selp.f32 	%f388, %f387, %f386, %p60;
	ld.global.u16 	%rs39, [%rd246+-8];
	// begin inline asm
	{  cvt.f32.f16 %f357, %rs39;}

	// end inline asm
	ld.global.u16 	%rs40, [%rd245+-8];
	// begin inline asm
	{  cvt.f32.f16 %f358, %rs40;}

	// end inline asm
	setp.neu.f32 	%p61, %f357, %f358;
	add.f32 	%f389, %f388, 0f3F800000;
	selp.f32 	%f390, %f389, %f388, %p61;
	ld.global.u16 	%rs41, [%rd246+-6];
	// begin inline asm
	{  cvt.f32.f16 %f359, %rs41;}

	// end inline asm
	ld.global.u16 	%rs42, [%rd245+-6];
	// begin inline asm
	{  cvt.f32.f16 %f360, %rs42;}

	// end inline asm
	setp.neu.f32 	%p62, %f359, %f360;
	add.f32 	%f391, %f390, 0f3F800000;
	selp.f32 	%f392, %f391, %f390, %p62;
	ld.global.u16 	%rs43, [%rd246+-4];
	// begin inline asm
	{  cvt.f32.f16 %f361, %rs43;}

	// end inline asm
	ld.global.u16 	%rs44, [%rd245+-4];
	// begin inline asm
	{  cvt.f32.f16 %f362, %rs44;}

	// end inline asm
	setp.neu.f32 	%p63, %f361, %f362;
	add.f32 	%f393, %f392, 0f3F800000;
	selp.f32 	%f394, %f393, %f392, %p63;
	ld.global.u16 	%rs45, [%rd246+-2];
	// begin inline asm
	{  cvt.f32.f16 %f363, %rs45;}

	// end inline asm
	ld.global.u16 	%rs46, [%rd245+-2];
	// begin inline asm
	{  cvt.f32.f16 %f364, %rs46;}

	// end inline asm
	setp.neu.f32 	%p64, %f363, %f364;
	add.f32 	%f395, %f394, 0f3F800000;
	selp.f32 	%f396, %f395, %f394, %p64;
	ld.global.u16 	%rs47, [%rd246];
	// begin inline asm
	{  cvt.f32.f16 %f365, %rs47;}

	// end inline asm
	ld.global.u16 	%rs48, [%rd245];
	// begin inline asm
	{  cvt.f32.f16 %f366, %rs48;}

	// end inline asm
	setp.neu.f32 	%p65, %f365, %f366;
	add.f32 	%f397, %f396, 0f3F800000;
	selp.f32 	%f398, %f397, %f396, %p65;
	ld.global.u16 	%rs49, [%rd246+2];
	// begin inline asm
	{  cvt.f32.f16 %f367, %rs49;}

	// end inline asm
	ld.global.u16 	%rs50, [%rd245+2];
	// begin inline asm
	{  cvt.f32.f16 %f368, %rs50;}

	// end inline asm
	setp.neu.f32 	%p66, %f367, %f368;
	add.f32 	%f399, %f398, 0f3F800000;
	selp.f32 	%f400, %f399, %f398, %p66;
	ld.global.u16 	%rs51, [%rd246+4];
	// begin inline asm
	{  cvt.f32.f16 %f369, %rs51;}

	// end inline asm
	ld.global.u16 	%rs52, [%rd245+4];
	// begin inline asm
	{  cvt.f32.f16 %f370, %rs52;}

	// end inline asm
	setp.neu.f32 	%p67, %f369, %f370;
	add.f32 	%f401, %f400, 0f3F800000;
	selp.f32 	%f402, %f401, %f400, %p67;
	ld.global.u16 	%rs53, [%rd246+6];
	// begin inline asm
	{  cvt.f32.f16 %f371, %rs53;}

	// end inline asm
	ld.global.u16 	%rs54, [%rd245+6];
	// begin inline asm
	{  cvt.f32.f16 %f372, %rs54;}

	// end inline asm
	setp.neu.f32 	%p68, %f371, %f372;
	add.f32 	%f403, %f402, 0f3F800000;
	selp.f32 	%f404, %f403, %f402, %p68;
	ld.global.u16 	%rs55, [%rd246+8];
	// begin inline asm
	{  cvt.f32.f16 %f373, %rs55;}

	// end inline asm
	ld.global.u16 	%rs56, [%rd245+8];
	// begin inline asm
	{  cvt.f32.f16 %f374, %rs56;}

	// end inline asm
	setp.neu.f32 	%p69, %f373, %f374;
	add.f32 	%f405, %f404, 0f3F800000;
	selp.f32 	%f406, %f405, %f404, %p69;
	ld.global.u16 	%rs57, [%rd246+10];
	// begin inline asm
	{  cvt.f32.f16 %f375, %rs57;}

	// end inline asm
	ld.global.u16 	%rs58, [%rd245+10];
	// begin inline asm
	{  cvt.f32.f16 %f376, %rs58;}

	// end inline asm
	setp.neu.f32 	%p70, %f375, %f376;
	add.f32 	%f407, %f406, 0f3F800000;
	selp.f32 	%f408, %f407, %f406, %p70;
	ld.global.u16 	%rs59, [%rd246+12];
	// begin inline asm
	{  cvt.f32.f16 %f377, %rs59;}

	// end inline asm
	ld.global.u16 	%rs60, [%rd245+12];
	// begin inline asm
	{  cvt.f32.f16 %f378, %rs60;}

	// end inline asm
	setp.neu.f32 	%p71, %f377, %f378;
	add.f32 	%f409, %f408, 0f3F800000;
	selp.f32 	%f410, %f409, %f408, %p71;
	ld.global.u16 	%rs61, [%rd246+14];
	// begin inline asm
	{  cvt.f32.f16 %f379, %rs61;}

	// end inline asm
	ld.global.u16 	%rs62, [%rd245+14];
	// begin inline asm
	{  cvt.f32.f16 %f380, %rs62;}

	// end inline asm
	setp.neu.f32 	%p72, %f379, %f380;
	add.f32 	%f411, %f410, 0f3F800000;
	selp.f32 	%f1515, %f411, %f410, %p72;
	add.s32 	%r347, %r347, 16;
	add.s64 	%rd246, %rd246, 32;
	add.s64 	%rd245, %rd245, 32;
	setp.ne.s32 	%p73, %r347, 0;
	@%p73 bra 	$L__BB9_73;
$L__BB9_74:
	setp.eq.s32 	%p74, %r48, 0;
	@%p74 bra 	$L__BB9_83;
	ld.param.u32 	%r253, [pdist_f16_param_3];
	and.b32  	%r124, %r253, 7;
	setp.lt.u32 	%p75, %r48, 8;
	@%p75 bra 	$L__BB9_77;
	mul.wide.u32 	%rd119, %r348, 2;
	add.s64 	%rd120, %rd2, %rd119;
	ld.global.u16 	%rs63, [%rd120];
	// begin inline asm
	{  cvt.f32.f16 %f413, %rs63;}

	// end inline asm
	add.s64 	%rd121, %rd3, %rd119;
	ld.global.u16 	%rs64, [%rd121];
	// begin inline asm
	{  cvt.f32.f16 %f414, %rs64;}

	// end inline asm
	setp.neu.f32 	%p76, %f413, %f414;
	add.f32 	%f429, %f1515, 0f3F800000;
	selp.f32 	%f430, %f429, %f1515, %p76;
	ld.global.u16 	%rs65, [%rd120+2];
	// begin inline asm
	{  cvt.f32.f16 %f415, %rs65;}

	// end inline asm
	ld.global.u16 	%rs66, [%rd121+2];
	// begin inline asm
	{  cvt.f32.f16 %f416, %rs66;}

	// end inline asm
	setp.neu.f32 	%p77, %f415, %f416;
	add.f32 	%f431, %f430, 0f3F800000;
	selp.f32 	%f432, %f431, %f430, %p77;
	ld.global.u16 	%rs67, [%rd120+4];
	// begin inline asm
	{  cvt.f32.f16 %f417, %rs67;}

	// end inline asm
	ld.global.u16 	%rs68, [%rd121+4];
	// begin inline asm
	{  cvt.f32.f16 %f418, %rs68;}

	// end inline asm
	setp.neu.f32 	%p78, %f417, %f418;
	add.f32 	%f433, %f432, 0f3F800000;
	selp.f32 	%f434, %f433, %f432, %p78;
	ld.global.u16 	%rs69, [%rd120+6];
	// begin inline asm
	{  cvt.f32.f16 %f419, %rs69;}

	// end inline asm
	ld.global.u16 	%rs70, [%rd121+6];
	// begin inline asm
	{  cvt.f32.f16 %f420, %rs70;}

	// end inline asm
	setp.neu.f32 	%p79, %f419, %f420;
	add.f32 	%f435, %f434, 0f3F800000;
	selp.f32 	%f436, %f435, %f434, %p79;
	ld.global.u16 	%rs71, [%rd120+8];
	// begin inline asm
	{  cvt.f32.f16 %f421, %rs71;}

	// end inline asm
	ld.global.u16 	%rs72, [%rd121+8];
	// begin inline asm
	{  cvt.f32.f16 %f422, %rs72;}

	// end inline asm
	setp.neu.f32 	%p80, %f421, %f422;
	add.f32 	%f437, %f436, 0f3F800000;
	selp.f32 	%f438, %f437, %f436, %p80;
	ld.global.u16 	%rs73, [%rd120+10];
	// begin inline asm
	{  cvt.f32.f16 %f423, %rs73;}

	// end inline asm
	ld.global.u16 	%rs74, [%rd121+10];
	// begin inline asm
	{  cvt.f32.f16 %f424, %rs74;}

	// end inline asm
	setp.neu.f32 	%p81, %f423, %f424;
	add.f32 	%f439, %f438, 0f3F800000;
	selp.f32 	%f440, %f439, %f438, %p81;
	ld.global.u16 	%rs75, [%rd120+12];
	// begin inline asm
	{  cvt.f32.f16 %f425, %rs75;}

	// end inline asm
	ld.global.u16 	%rs76, [%rd121+12];
	// begin inline asm
	{  cvt.f32.f16 %f426, %rs76;}

	// end inline asm
	setp.neu.f32 	%p82, %f425, %f426;
	add.f32 	%f441, %f440, 0f3F800000;
	selp.f32 	%f442, %f441, %f440, %p82;
	ld.global.u16 	%rs77, [%rd120+14];
	// begin inline asm
	{  cvt.f32.f16 %f427, %rs77;}

	// end inline asm
	ld.global.u16 	%rs78, [%rd121+14];
	// begin inline asm
	{  cvt.f32.f16 %f428, %rs78;}

	// end inline asm
	setp.neu.f32 	%p83, %f427, %f428;
	add.f32 	%f443, %f442, 0f3F800000;
	selp.f32 	%f1515, %f443, %f442, %p83;
	add.s32 	%r348, %r348, 8;
$L__BB9_77:
	setp.eq.s32 	%p84, %r124, 0;
	@%p84 bra 	$L__BB9_83;
	ld.param.u32 	%r254, [pdist_f16_param_3];
	and.b32  	%r127, %r254, 3;
	setp.lt.u32 	%p85, %r124, 4;
	@%p85 bra 	$L__BB9_80;
	mul.wide.u32 	%rd122, %r348, 2;
	add.s64 	%rd123, %rd2, %rd122;
	ld.global.u16 	%rs79, [%rd123];
	// begin inline asm
	{  cvt.f32.f16 %f445, %rs79;}

	// end inline asm
	add.s64 	%rd124, %rd3, %rd122;
	ld.global.u16 	%rs80, [%rd124];
	// begin inline asm
	{  cvt.f32.f16 %f446, %rs80;}

	// end inline asm
	setp.neu.f32 	%p86, %f445, %f446;
	add.f32 	%f453, %f1515, 0f3F800000;
	selp.f32 	%f454, %f453, %f1515, %p86;
	ld.global.u16 	%rs81, [%rd123+2];
	// begin inline asm
	{  cvt.f32.f16 %f447, %rs81;}

	// end inline asm
	ld.global.u16 	%rs82, [%rd124+2];
	// begin inline asm
	{  cvt.f32.f16 %f448, %rs82;}

	// end inline asm
	setp.neu.f32 	%p87, %f447, %f448;
	add.f32 	%f455, %f454, 0f3F800000;
	selp.f32 	%f456, %f455, %f454, %p87;
	ld.global.u16 	%rs83, [%rd123+4];
	// begin inline asm
	{  cvt.f32.f16 %f449, %rs83;}

	// end inline asm
	ld.global.u16 	%rs84, [%rd124+4];
	// begin inline asm
	{  cvt.f32.f16 %f450, %rs84;}

	// end inline asm
	setp.neu.f32 	%p88, %f449, %f450;
	add.f32 	%f457, %f456, 0f3F800000;
	selp.f32 	%f458, %f457, %f456, %p88;
	ld.global.u16 	%rs85, [%rd123+6];
	// begin inline asm
	{  cvt.f32.f16 %f451, %rs85;}

	// end inline asm
	ld.global.u16 	%rs86, [%rd124+6];
	// begin inline asm
	{  cvt.f32.f16 %f452, %rs86;}

	// end inline asm
	setp.neu.f32 	%p89, %f451, %f452;
	add.f32 	%f459, %f458, 0f3F800000;
	selp.f32 	%f1515, %f459, %f458, %p89;
	add.s32 	%r348, %r348, 4;
$L__BB9_80:
	setp.eq.s32 	%p90, %r127, 0;
	@%p90 bra 	$L__BB9_83;
	mul.wide.u32 	%rd125, %r348, 2;
	add.s64 	%rd126, %rd1, %rd125;
	mul.wide.u32 	%rd127, %r6, 2;
	add.s64 	%rd248, %rd126, %rd127;
	mul.wide.u32 	%rd128, %r19, 2;
	add.s64 	%rd247, %rd126, %rd128;
	neg.s32 	%r351, %r127;
$L__BB9_82:
	.pragma "nounroll";
	ld.global.u16 	%rs87, [%rd247];
	// begin inline asm
	{  cvt.f32.f16 %f460, %rs87;}

	// end inline asm
	ld.global.u16 	%rs88, [%rd248];
	// begin inline asm
	{  cvt.f32.f16 %f461, %rs88;}

	// end inline asm
	setp.neu.f32 	%p91, %f460, %f461;
	add.f32 	%f462, %f1515, 0f3F800000;
	selp.f32 	%f1515, %f462, %f1515, %p91;
	add.s64 	%rd248, %rd248, 2;
	add.s64 	%rd247, %rd247, 2;
	add.s32 	%r351, %r351, 1;
	setp.ne.s32 	%p92, %r351, 0;
	@%p92 bra 	$L__BB9_82;
$L__BB9_83:
	ld.param.u32 	%r255, [pdist_f16_param_3];
	cvt.rn.f32.u32 	%f463, %r255;
	div.rn.f32 	%f1553, %f1515, %f463;
	bra.uni 	$L__BB9_158;
$L__BB9_84:
	ld.param.u32 	%r256, [pdist_f16_param_3];
	setp.eq.s32 	%p93, %r256, 0;
	mov.f32 	%f1479, 0f00000000;
	mov.f32 	%f1480, %f1479;
	@%p93 bra 	$L__BB9_97;
	ld.param.u32 	%r257, [pdist_f16_param_3];
	add.s32 	%r197, %r257, -1;
	and.b32  	%r51, %r257, 15;
	setp.lt.u32 	%p94, %r197, 15;
	mov.f32 	%f1480, 0f00000000;
	mov.b32 	%r339, 0;
	mov.f32 	%f1479, %f1480;
	@%p94 bra 	$L__BB9_88;
	ld.param.u32 	%r258, [pdist_f16_param_3];
	and.b32  	%r339, %r258, -16;
	neg.s32 	%r338, %r339;
	add.s64 	%rd129, %rd1, 16;
	mul.wide.u32 	%rd130, %r19, 2;
	add.s64 	%rd240, %rd129, %rd130;
	mul.wide.u32 	%rd131, %r7, 2;
	add.s64 	%rd239, %rd129, %rd131;
	mov.f32 	%f1480, 0f00000000;
$L__BB9_87:
	.pragma "nounroll";
	ld.global.u16 	%rs89, [%rd240+-16];
	// begin inline asm
	{  cvt.f32.f16 %f468, %rs89;}

	// end inline asm
	add.f32 	%f500, %f1480, %f468;
	ld.global.u16 	%rs90, [%rd239+-16];
	// begin inline asm
	{  cvt.f32.f16 %f469, %rs90;}

	// end inline asm
	add.f32 	%f501, %f1479, %f469;
	ld.global.u16 	%rs91, [%rd240+-14];
	// begin inline asm
	{  cvt.f32.f16 %f470, %rs91;}

	// end inline asm
	add.f32 	%f502, %f500, %f470;
	ld.global.u16 	%rs92, [%rd239+-14];
	// begin inline asm
	{  cvt.f32.f16 %f471, %rs92;}

	// end inline asm
	add.f32 	%f503, %f501, %f471;
	ld.global.u16 	%rs93, [%rd240+-12];
	// begin inline asm
	{  cvt.f32.f16 %f472, %rs93;}

	// end inline asm
	add.f32 	%f504, %f502, %f472;
	ld.global.u16 	%rs94, [%rd239+-12];
	// begin inline asm
	{  cvt.f32.f16 %f473, %rs94;}

	// end inline asm
	add.f32 	%f505, %f503, %f473;
	ld.global.u16 	%rs95, [%rd240+-10];
	// begin inline asm
	{  cvt.f32.f16 %f474, %rs95;}

	// end inline asm
	add.f32 	%f506, %f504, %f474;
	ld.global.u16 	%rs96, [%rd239+-10];
	// begin inline asm
	{  cvt.f32.f16 %f475, %rs96;}

	// end inline asm
	add.f32 	%f507, %f505, %f475;
	ld.global.u16 	%rs97, [%rd240+-8];
	// begin inline asm
	{  cvt.f32.f16 %f476, %rs97;}

	// end inline asm
	add.f32 	%f508, %f506, %f476;
	ld.global.u16 	%rs98, [%rd239+-8];
	// begin inline asm
	{  cvt.f32.f16 %f477, %rs98;}

	// end inline asm
	add.f32 	%f509, %f507, %f477;
	ld.global.u16 	%rs99, [%rd240+-6];
	// begin inline asm
	{  cvt.f32.f16 %f478, %rs99;}

	// end inline asm
	add.f32 	%f510, %f508, %f478;
	ld.global.u16 	%rs100, [%rd239+-6];
	// begin inline asm
	{  cvt.f32.f16 %f479, %rs100;}

	// end inline asm
	add.f32 	%f511, %f509, %f479;
	ld.global.u16 	%rs101, [%rd240+-4];
	// begin inline asm
	{  cvt.f32.f16 %f480, %rs101;}

	// end inline asm
	add.f32 	%f512, %f510, %f480;
	ld.global.u16 	%rs102, [%rd239+-4];
	// begin inline asm
	{  cvt.f32.f16 %f481, %rs102;}

	// end inline asm
	add.f32 	%f513, %f511, %f481;
	ld.global.u16 	%rs103, [%rd240+-2];
	// begin inline asm
	{  cvt.f32.f16 %f482, %rs103;}

	// end inline asm
	add.f32 	%f514, %f512, %f482;
	ld.global.u16 	%rs104, [%rd239+-2];
	// begin inline asm
	{  cvt.f32.f16 %f483, %rs104;}

	// end inline asm
	add.f32 	%f515, %f513, %f483;
	ld.global.u16 	%rs105, [%rd240];
	// begin inline asm
	{  cvt.f32.f16 %f484, %rs105;}

	// end inline asm
	add.f32 	%f516, %f514, %f484;
	ld.global.u16 	%rs106, [%rd239];
	// begin inline asm
	{  cvt.f32.f16 %f485, %rs106;}

	// end inline asm
	add.f32 	%f517, %f515, %f485;
	ld.global.u16 	%rs107, [%rd240+2];
	// begin inline asm
	{  cvt.f32.f16 %f486, %rs107;}

	// end inline asm
	add.f32 	%f518, %f516, %f486;
	ld.global.u16 	%rs108, [%rd239+2];
	// begin inline asm
	{  cvt.f32.f16 %f487, %rs108;}

	// end inline asm
	add.f32 	%f519, %f517, %f487;
	ld.global.u16 	%rs109, [%rd240+4];
	// begin inline asm
	{  cvt.f32.f16 %f488, %rs109;}

	// end inline asm
	add.f32 	%f520, %f518, %f488;
	ld.global.u16 	%rs110, [%rd239+4];
	// begin inline asm
	{  cvt.f32.f16 %f489, %rs110;}

	// end inline asm
	add.f32 	%f521, %f519, %f489;
	ld.global.u16 	%rs111, [%rd240+6];
	// begin inline asm
	{  cvt.f32.f16 %f490, %rs111;}

	// end inline asm
	add.f32 	%f522, %f520, %f490;
	ld.global.u16 	%rs112, [%rd239+6];
	// begin inline asm
	{  cvt.f32.f16 %f491, %rs112;}

	// end inline asm
	add.f32 	%f523, %f521, %f491;
	ld.global.u16 	%rs113, [%rd240+8];
	// begin inline asm
	{  cvt.f32.f16 %f492, %rs113;}

	// end inline asm
	add.f32 	%f524, %f522, %f492;
	ld.global.u16 	%rs114, [%rd239+8];
	// begin inline asm
	{  cvt.f32.f16 %f493, %rs114;}

	// end inline asm
	add.f32 	%f525, %f523, %f493;
	ld.global.u16 	%rs115, [%rd240+10];
	// begin inline asm
	{  cvt.f32.f16 %f494, %rs115;}

	// end inline asm
	add.f32 	%f526, %f524, %f494;
	ld.global.u16 	%rs116, [%rd239+10];
	// begin inline asm
	{  cvt.f32.f16 %f495, %rs116;}

	// end inline asm
	add.f32 	%f527, %f525, %f495;
	ld.global.u16 	%rs117, [%rd240+12];
	// begin inline asm
	{  cvt.f32.f16 %f496, %rs117;}

	// end inline asm
	add.f32 	%f528, %f526, %f496;
	ld.global.u16 	%rs118, [%rd239+12];
	// begin inline asm
	{  cvt.f32.f16 %f497, %rs118;}

	// end inline asm
	add.f32 	%f529, %f527, %f497;
	ld.global.u16 	%rs119, [%rd240+14];
	// begin inline asm
	{  cvt.f32.f16 %f498, %rs119;}

	// end inline asm
	add.f32 	%f1480, %f528, %f498;
	ld.global.u16 	%rs120, [%rd239+14];
	// begin inline asm
	{  cvt.f32.f16 %f499, %rs120;}

	// end inline asm
	add.f32 	%f1479, %f529, %f499;
	add.s32 	%r338, %r338, 16;
	add.s64 	%rd240, %rd240, 32;
	add.s64 	%rd239, %rd239, 32;
	setp.ne.s32 	%p95, %r338, 0;
	@%p95 bra 	$L__BB9_87;
$L__BB9_88:
	setp.eq.s32 	%p96, %r51, 0;
	@%p96 bra 	$L__BB9_97;
	ld.param.u32 	%r259, [pdist_f16_param_3];
	and.b32  	%r101, %r259, 7;
	setp.lt.u32 	%p97, %r51, 8;
	@%p97 bra 	$L__BB9_91;
	mul.wide.u32 	%rd132, %r339, 2;
	add.s64 	%rd133, %rd2, %rd132;
	ld.global.u16 	%rs121, [%rd133];
	// begin inline asm
	{  cvt.f32.f16 %f531, %rs121;}

	// end inline asm
	add.f32 	%f547, %f1480, %f531;
	add.s64 	%rd134, %rd3, %rd132;
	ld.global.u16 	%rs122, [%rd134];
	// begin inline asm
	{  cvt.f32.f16 %f532, %rs122;}

	// end inline asm
	add.f32 	%f548, %f1479, %f532;
	ld.global.u16 	%rs123, [%rd133+2];
	// begin inline asm
	{  cvt.f32.f16 %f533, %rs123;}

	// end inline asm
	add.f32 	%f549, %f547, %f533;
	ld.global.u16 	%rs124, [%rd134+2];
	// begin inline asm
	{  cvt.f32.f16 %f534, %rs124;}

	// end inline asm
	add.f32 	%f550, %f548, %f534;
	ld.global.u16 	%rs125, [%rd133+4];
	// begin inline asm
	{  cvt.f32.f16 %f535, %rs125;}

	// end inline asm
	add.f32 	%f551, %f549, %f535;
	ld.global.u16 	%rs126, [%rd134+4];
	// begin inline asm
	{  cvt.f32.f16 %f536, %rs126;}

	// end inline asm
	add.f32 	%f552, %f550, %f536;
	ld.global.u16 	%rs127, [%rd133+6];
	// begin inline asm
	{  cvt.f32.f16 %f537, %rs127;}

	// end inline asm
	add.f32 	%f553, %f551, %f537;
	ld.global.u16 	%rs128, [%rd134+6];
	// begin inline asm
	{  cvt.f32.f16 %f538, %rs128;}

	// end inline asm
	add.f32 	%f554, %f552, %f538;
	ld.global.u16 	%rs129, [%rd133+8];
	// begin inline asm
	{  cvt.f32.f16 %f539, %rs129;}

	// end inline asm
	add.f32 	%f555, %f553, %f539;
	ld.global.u16 	%rs130, [%rd134+8];
	// begin inline asm
	{  cvt.f32.f16 %f540, %rs130;}

	// end inline asm
	add.f32 	%f556, %f554, %f540;
	ld.global.u16 	%rs131, [%rd133+10];
	// begin inline asm
	{  cvt.f32.f16 %f541, %rs131;}

	// end inline asm
	add.f32 	%f557, %f555, %f541;
	ld.global.u16 	%rs132, [%rd134+10];
	// begin inline asm
	{  cvt.f32.f16 %f542, %rs132;}

	// end inline asm
	add.f32 	%f558, %f556, %f542;
	ld.global.u16 	%rs133, [%rd133+12];
	// begin inline asm
	{  cvt.f32.f16 %f543, %rs133;}

	// end inline asm
	add.f32 	%f559, %f557, %f543;
	ld.global.u16 	%rs134, [%rd134+12];
	// begin inline asm
	{  cvt.f32.f16 %f544, %rs134;}

	// end inline asm
	add.f32 	%f560, %f558, %f544;
	ld.global.u16 	%rs135, [%rd133+14];
	// begin inline asm
	{  cvt.f32.f16 %f545, %rs135;}

	// end inline asm
	add.f32 	%f1480, %f559, %f545;
	ld.global.u16 	%rs136, [%rd134+14];
	// begin inline asm
	{  cvt.f32.f16 %f546, %rs136;}

	// end inline asm
	add.f32 	%f1479, %f560, %f546;
	add.s32 	%r339, %r339, 8;
$L__BB9_91:
	setp.eq.s32 	%p98, %r101, 0;
	@%p98 bra 	$L__BB9_97;
	ld.param.u32 	%r260, [pdist_f16_param_3];
	and.b32  	%r104, %r260, 3;
	setp.lt.u32 	%p99, %r101, 4;
	@%p99 bra 	$L__BB9_94;
	mul.wide.u32 	%rd135, %r339, 2;
	add.s64 	%rd136, %rd2, %rd135;
	ld.global.u16 	%rs137, [%rd136];
	// begin inline asm
	{  cvt.f32.f16 %f562, %rs137;}

	// end inline asm
	add.f32 	%f570, %f1480, %f562;
	add.s64 	%rd137, %rd3, %rd135;
	ld.global.u16 	%rs138, [%rd137];
	// begin inline asm
	{  cvt.f32.f16 %f563, %rs138;}

	// end inline asm
	add.f32 	%f571, %f1479, %f563;
	ld.global.u16 	%rs139, [%rd136+2];
	// begin inline asm
	{  cvt.f32.f16 %f564, %rs139;}

	// end inline asm
	add.f32 	%f572, %f570, %f564;
	ld.global.u16 	%rs140, [%rd137+2];
	// begin inline asm
	{  cvt.f32.f16 %f565, %rs140;}

	// end inline asm
	add.f32 	%f573, %f571, %f565;
	ld.global.u16 	%rs141, [%rd136+4];
	// begin inline asm
	{  cvt.f32.f16 %f566, %rs141;}

	// end inline asm
	add.f32 	%f574, %f572, %f566;
	ld.global.u16 	%rs142, [%rd137+4];
	// begin inline asm
	{  cvt.f32.f16 %f567, %rs142;}

	// end inline asm
	add.f32 	%f575, %f573, %f567;
	ld.global.u16 	%rs143, [%rd136+6];
	// begin inline asm
	{  cvt.f32.f16 %f568, %rs143;}

	// end inline asm
	add.f32 	%f1480, %f574, %f568;
	ld.global.u16 	%rs144, [%rd137+6];
	// begin inline asm
	{  cvt.f32.f16 %f569, %rs144;}

	// end inline asm
	add.f32 	%f1479, %f575, %f569;
	add.s32 	%r339, %r339, 4;
$L__BB9_94:
	setp.eq.s32 	%p100, %r104, 0;
	@%p100 bra 	$L__BB9_97;
	mul.wide.u32 	%rd138, %r339, 2;
	add.s64 	%rd139, %rd1, %rd138;
	mul.wide.u32 	%rd140, %r8, 2;
	add.s64 	%rd242, %rd139, %rd140;
	mul.wide.u32 	%rd141, %r19, 2;
	add.s64 	%rd241, %rd139, %rd141;
	neg.s32 	%r342, %r104;
$L__BB9_96:
	.pragma "nounroll";
	ld.global.u16 	%rs145, [%rd241];
	// begin inline asm
	{  cvt.f32.f16 %f576, %rs145;}

	// end inline asm
	add.f32 	%f1480, %f1480, %f576;
	ld.global.u16 	%rs146, [%rd242];
	// begin inline asm
	{  cvt.f32.f16 %f577, %rs146;}

	// end inline asm
	add.f32 	%f1479, %f1479, %f577;
	add.s64 	%rd242, %rd242, 2;
	add.s64 	%rd241, %rd241, 2;
	add.s32 	%r342, %r342, 1;
	setp.ne.s32 	%p101, %r342, 0;
	@%p101 bra 	$L__BB9_96;
$L__BB9_97:
	ld.param.u32 	%r261, [pdist_f16_param_3];
	setp.eq.s32 	%p102, %r261, 0;
	cvt.rn.f32.u32 	%f579, %r261;
	div.rn.f32 	%f109, %f1480, %f579;
	div.rn.f32 	%f110, %f1479, %f579;
	mov.f32 	%f1502, 0f00000000;
	mov.f32 	%f1506, %f1502;
	@%p102 bra 	$L__BB9_110;
	ld.param.u32 	%r262, [pdist_f16_param_3];
	add.s32 	%r199, %r262, -1;
	and.b32  	%r110, %r262, 7;
	setp.lt.u32 	%p103, %r199, 7;
	mov.f32 	%f1504, 0f00000000;
	mov.b32 	%r345, 0;
	mov.f32 	%f1503, %f1504;
	mov.f32 	%f1502, %f1504;
	@%p103 bra 	$L__BB9_101;
	ld.param.u32 	%r263, [pdist_f16_param_3];
	and.b32  	%r345, %r263, -8;
	neg.s32 	%r343, %r345;
	add.s64 	%rd142, %rd1, 8;
	mul.wide.u32 	%rd143, %r19, 2;
	add.s64 	%rd244, %rd142, %rd143;
	mul.wide.u32 	%rd144, %r9, 2;
	add.s64 	%rd243, %rd142, %rd144;
	mov.f32 	%f1504, 0f00000000;
$L__BB9_100:
	.pragma "nounroll";
	ld.global.u16 	%rs147, [%rd244+-8];
	// begin inline asm
	{  cvt.f32.f16 %f583, %rs147;}

	// end inline asm
	sub.f32 	%f599, %f583, %f109;
	ld.global.u16 	%rs148, [%rd243+-8];
	// begin inline asm
	{  cvt.f32.f16 %f584, %rs148;}

	// end inline asm
	sub.f32 	%f600, %f584, %f110;
	fma.rn.f32 	%f601, %f599, %f600, %f1502;
	fma.rn.f32 	%f602, %f599, %f599, %f1503;
	fma.rn.f32 	%f603, %f600, %f600, %f1504;
	ld.global.u16 	%rs149, [%rd244+-6];
	// begin inline asm
	{  cvt.f32.f16 %f585, %rs149;}

	// end inline asm
	sub.f32 	%f604, %f585, %f109;
	ld.global.u16 	%rs150, [%rd243+-6];
	// begin inline asm
	{  cvt.f32.f16 %f586, %rs150;}

	// end inline asm
	sub.f32 	%f605, %f586, %f110;
	fma.rn.f32 	%f606, %f604, %f605, %f601;
	fma.rn.f32 	%f607, %f604, %f604, %f602;
	fma.rn.f32 	%f608, %f605, %f605, %f603;
	ld.global.u16 	%rs151, [%rd244+-4];
	// begin inline asm
	{  cvt.f32.f16 %f587, %rs151;}

	// end inline asm
	sub.f32 	%f609, %f587, %f109;
	ld.global.u16 	%rs152, [%rd243+-4];
	// begin inline asm
	{  cvt.f32.f16 %f588, %rs152;}

	// end inline asm
	sub.f32 	%f610, %f588, %f110;
	fma.rn.f32 	%f611, %f609, %f610, %f606;
	fma.rn.f32 	%f612, %f609, %f609, %f607;
	fma.rn.f32 	%f613, %f610, %f610, %f608;
	ld.global.u16 	%rs153, [%rd244+-2];
	// begin inline asm
	{  cvt.f32.f16 %f589, %rs153;}

	// end inline asm
	sub.f32 	%f614, %f589, %f109;
	ld.global.u16 	%rs154, [%rd243+-2];
	// begin inline asm
	{  cvt.f32.f16 %f590, %rs154;}

	// end inline asm
	sub.f32 	%f615, %f590, %f110;
	fma.rn.f32 	%f616, %f614, %f615, %f611;
	fma.rn.f32 	%f617, %f614, %f614, %f612;
	fma.rn.f32 	%f618, %f615, %f615, %f613;
	ld.global.u16 	%rs155, [%rd244];
	// begin inline asm
	{  cvt.f32.f16 %f591, %rs155;}

	// end inline asm
	sub.f32 	%f619, %f591, %f109;
	ld.global.u16 	%rs156, [%rd243];
	// begin inline asm
	{  cvt.f32.f16 %f592, %rs156;}

	// end inline asm
	sub.f32 	%f620, %f592, %f110;
	fma.rn.f32 	%f621, %f619, %f620, %f616;
	fma.rn.f32 	%f622, %f619, %f619, %f617;
	fma.rn.f32 	%f623, %f620, %f620, %f618;
	ld.global.u16 	%rs157, [%rd244+2];
	// begin inline asm
	{  cvt.f32.f16 %f593, %rs157;}

	// end inline asm
	sub.f32 	%f624, %f593, %f109;
	ld.global.u16 	%rs158, [%rd243+2];
	// begin inline asm
	{  cvt.f32.f16 %f594, %rs158;}

	// end inline asm
	sub.f32 	%f625, %f594, %f110;
	fma.rn.f32 	%f626, %f624, %f625, %f621;
	fma.rn.f32 	%f627, %f624, %f624, %f622;
	fma.rn.f32 	%f628, %f625, %f625, %f623;
	ld.global.u16 	%rs159, [%rd244+4];
	// begin inline asm
	{  cvt.f32.f16 %f595, %rs159;}

	// end inline asm
	sub.f32 	%f629, %f595, %f109;
	ld.global.u16 	%rs160, [%rd243+4];
	// begin inline asm
	{  cvt.f32.f16 %f596, %rs160;}

	// end inline asm
	sub.f32 	%f630, %f596, %f110;
	fma.rn.f32 	%f631, %f629, %f630, %f626;
	fma.rn.f32 	%f632, %f629, %f629, %f627;
	fma.rn.f32 	%f633, %f630, %f630, %f628;
	ld.global.u16 	%rs161, [%rd244+6];
	// begin inline asm
	{  cvt.f32.f16 %f597, %rs161;}

	// end inline asm
	sub.f32 	%f634, %f597, %f109;
	ld.global.u16 	%rs162, [%rd243+6];
	// begin inline asm
	{  cvt.f32.f16 %f598, %rs162;}

	// end inline asm
	sub.f32 	%f635, %f598, %f110;
	fma.rn.f32 	%f1502, %f634, %f635, %f631;
	fma.rn.f32 	%f1503, %f634, %f634, %f632;
	fma.rn.f32 	%f1504, %f635, %f635, %f633;
	add.s32 	%r343, %r343, 8;
	add.s64 	%rd244, %rd244, 16;
	add.s64 	%rd243, %rd243, 16;
	setp.ne.s32 	%p104, %r343, 0;
	@%p104 bra 	$L__BB9_100;
$L__BB9_101:
	setp.eq.s32 	%p105, %r110, 0;
	@%p105 bra 	$L__BB9_109;
	ld.param.u32 	%r264, [pdist_f16_param_3];
	and.b32  	%r116, %r264, 3;
	setp.lt.u32 	%p106, %r110, 4;
	@%p106 bra 	$L__BB9_104;
	mul.wide.u32 	%rd145, %r345, 2;
	add.s64 	%rd146, %rd2, %rd145;
	ld.global.u16 	%rs163, [%rd146];
	// begin inline asm
	{  cvt.f32.f16 %f637, %rs163;}

	// end inline asm
	sub.f32 	%f645, %f637, %f109;
	add.s64 	%rd147, %rd3, %rd145;
	ld.global.u16 	%rs164, [%rd147];
	// begin inline asm
	{  cvt.f32.f16 %f638, %rs164;}

	// end inline asm
	sub.f32 	%f646, %f638, %f110;
	fma.rn.f32 	%f647, %f645, %f646, %f1502;
	fma.rn.f32 	%f648, %f645, %f645, %f1503;
	fma.rn.f32 	%f649, %f646, %f646, %f1504;
	ld.global.u16 	%rs165, [%rd146+2];
	// begin inline asm
	{  cvt.f32.f16 %f639, %rs165;}

	// end inline asm
	sub.f32 	%f650, %f639, %f109;
	ld.global.u16 	%rs166, [%rd147+2];
	// begin inline asm
	{  cvt.f32.f16 %f640, %rs166;}

	// end inline asm
	sub.f32 	%f651, %f640, %f110;
	fma.rn.f32 	%f652, %f650, %f651, %f647;
	fma.rn.f32 	%f653, %f650, %f650, %f648;
	fma.rn.f32 	%f654, %f651, %f651, %f649;
	ld.global.u16 	%rs167, [%rd146+4];
	// begin inline asm
	{  cvt.f32.f16 %f641, %rs167;}

	// end inline asm
	sub.f32 	%f655, %f641, %f109;
	ld.global.u16 	%rs168, [%rd147+4];
	// begin inline asm
	{  cvt.f32.f16 %f642, %rs168;}

	// end inline asm
	sub.f32 	%f656, %f642, %f110;
	fma.rn.f32 	%f657, %f655, %f656, %f652;
	fma.rn.f32 	%f658, %f655, %f655, %f653;
	fma.rn.f32 	%f659, %f656, %f656, %f654;
	ld.global.u16 	%rs169, [%rd146+6];
	// begin inline asm
	{  cvt.f32.f16 %f643, %rs169;}

	// end inline asm
	sub.f32 	%f660, %f643, %f109;
	ld.global.u16 	%rs170, [%rd147+6];
	// begin inline asm
	{  cvt.f32.f16 %f644, %rs170;}

	// end inline asm
	sub.f32 	%f661, %f644, %f110;
	fma.rn.f32 	%f1502, %f660, %f661, %f657;
	fma.rn.f32 	%f1503, %f660, %f660, %f658;
	fma.rn.f32 	%f1504, %f661, %f661, %f659;
	add.s32 	%r345, %r345, 4;
$L__BB9_104:
	setp.eq.s32 	%p107, %r116, 0;
	@%p107 bra 	$L__BB9_109;
	setp.eq.s32 	%p108, %r116, 1;
	@%p108 bra 	$L__BB9_107;
	mul.wide.u32 	%rd148, %r345, 2;
	add.s64 	%rd149, %rd2, %rd148;
	ld.global.u16 	%rs171, [%rd149];
	// begin inline asm
	{  cvt.f32.f16 %f663, %rs171;}

	// end inline asm
	sub.f32 	%f667, %f663, %f109;
	add.s64 	%rd150, %rd3, %rd148;
	ld.global.u16 	%rs172, [%rd150];
	// begin inline asm
	{  cvt.f32.f16 %f664, %rs172;}

	// end inline asm
	sub.f32 	%f668, %f664, %f110;
	fma.rn.f32 	%f669, %f667, %f668, %f1502;
	fma.rn.f32 	%f670, %f667, %f667, %f1503;
	fma.rn.f32 	%f671, %f668, %f668, %f1504;
	ld.global.u16 	%rs173, [%rd149+2];
	// begin inline asm
	{  cvt.f32.f16 %f665, %rs173;}

	// end inline asm
	sub.f32 	%f672, %f665, %f109;
	ld.global.u16 	%rs174, [%rd150+2];
	// begin inline asm
	{  cvt.f32.f16 %f666, %rs174;}

	// end inline asm
	sub.f32 	%f673, %f666, %f110;
	fma.rn.f32 	%f1502, %f672, %f673, %f669;
	fma.rn.f32 	%f1503, %f672, %f672, %f670;
	fma.rn.f32 	%f1504, %f673, %f673, %f671;
	add.s32 	%r345, %r345, 2;
$L__BB9_107:
	ld.param.u32 	%r265, [pdist_f16_param_3];
	and.b32  	%r200, %r265, 1;
	setp.eq.b32 	%p109, %r200, 1;
	not.pred 	%p110, %p109;
	@%p110 bra 	$L__BB9_109;
	mul.wide.u32 	%rd151, %r345, 2;
	add.s64 	%rd152, %rd2, %rd151;
	ld.global.u16 	%rs175, [%rd152];
	// begin inline asm
	{  cvt.f32.f16 %f674, %rs175;}

	// end inline asm
	sub.f32 	%f676, %f674, %f109;
	add.s64 	%rd153, %rd3, %rd151;
	ld.global.u16 	%rs176, [%rd153];
	// begin inline asm
	{  cvt.f32.f16 %f675, %rs176;}

	// end inline asm
	sub.f32 	%f677, %f675, %f110;
	fma.rn.f32 	%f1502, %f676, %f677, %f1502;
	fma.rn.f32 	%f1503, %f676, %f676, %f1503;
	fma.rn.f32 	%f1504, %f677, %f677, %f1504;
$L__BB9_109:
	mul.f32 	%f1506, %f1503, %f1504;
$L__BB9_110:
	sqrt.rn.f32 	%f150, %f1506;
	setp.eq.f32 	%p111, %f150, 0f00000000;
	@%p111 bra 	$L__BB9_158;
	div.rn.f32 	%f679, %f1502, %f150;
	mov.f32 	%f680, 0f3F800000;
	sub.f32 	%f1553, %f680, %f679;
	bra.uni 	$L__BB9_158;
$L__BB9_112:
	ld.param.u32 	%r271, [pdist_f16_param_3];
	setp.eq.s32 	%p122, %r271, 0;
	mov.f32 	%f1436, 0f00000000;
	@%p122 bra 	$L__BB9_150;
	ld.param.f32 	%f1415, [pdist_f16_param_5];
	ld.param.u32 	%r272, [pdist_f16_param_3];
	mul.f32 	%f755, %f1415, 0f3F000000;
	cvt.rzi.f32.f32 	%f756, %f755;
	add.f32 	%f757, %f756, %f756;
	sub.f32 	%f758, %f1415, %f757;
	abs.f32 	%f1, %f758;
	abs.f32 	%f2, %f1415;
	cvt.rmi.f32.f32 	%f3, %f1415;
	neg.s32 	%r333, %r272;
	mul.wide.u32 	%rd166, %r11, 2;
	add.s64 	%rd236, %rd1, %rd166;
	mul.wide.u32 	%rd167, %r19, 2;
	add.s64 	%rd235, %rd1, %rd167;
	mov.f32 	%f1436, 0f00000000;
$L__BB9_114:
	ld.param.f32 	%f1416, [pdist_f16_param_5];
	setp.eq.f32 	%p123, %f1416, 0f00000000;
	ld.global.u16 	%rs207, [%rd235];
	// begin inline asm
	{  cvt.f32.f16 %f759, %rs207;}

	// end inline asm
	ld.global.u16 	%rs208, [%rd236];
	// begin inline asm
	{  cvt.f32.f16 %f760, %rs208;}

	// end inline asm
	sub.f32 	%f762, %f759, %f760;
	abs.f32 	%f25, %f762;
	abs.f32 	%f26, %f25;
	setp.lt.f32 	%p124, %f26, 0f00800000;
	mul.f32 	%f763, %f26, 0f4B800000;
	selp.f32 	%f764, %f763, %f26, %p124;
	selp.f32 	%f765, 0fC1C00000, 0f00000000, %p124;
	mov.b32 	%r204, %f764;
	add.s32 	%r205, %r204, -1060439283;
	and.b32  	%r206, %r205, -8388608;
	sub.s32 	%r207, %r204, %r206;
	mov.b32 	%f766, %r207;
	cvt.rn.f32.s32 	%f767, %r206;
	fma.rn.f32 	%f768, %f767, 0f34000000, %f765;
	add.f32 	%f769, %f766, 0fBF800000;
	add.f32 	%f770, %f766, 0f3F800000;
	rcp.approx.ftz.f32 	%f771, %f770;
	add.f32 	%f772, %f769, %f769;
	mul.f32 	%f773, %f772, %f771;
	mul.f32 	%f774, %f773, %f773;
	sub.f32 	%f775, %f769, %f773;
	add.f32 	%f776, %f775, %f775;
	neg.f32 	%f777, %f773;
	fma.rn.f32 	%f778, %f777, %f769, %f776;
	mul.rn.f32 	%f779, %f771, %f778;
	fma.rn.f32 	%f780, %f774, 0f3A2C32E4, 0f3B52E7DB;
	fma.rn.f32 	%f781, %f780, %f774, 0f3C93BB73;
	fma.rn.f32 	%f782, %f781, %f774, 0f3DF6384F;
	mul.rn.f32 	%f783, %f782, %f774;
	fma.rn.f32 	%f784, %f773, 0f3FB8AA3B, %f768;
	sub.f32 	%f785, %f768, %f784;
	fma.rn.f32 	%f786, %f773, 0f3FB8AA3B, %f785;
	fma.rn.f32 	%f787, %f779, 0f3FB8AA3B, %f786;
	fma.rn.f32 	%f788, %f773, 0f32A55E34, %f787;
	mul.f32 	%f789, %f783, 0f40400000;
	fma.rn.f32 	%f790, %f789, %f779, %f788;
	fma.rn.f32 	%f791, %f783, %f773, %f790;
	add.rn.f32 	%f792, %f784, %f791;
	neg.f32 	%f793, %f784;
	add.rn.f32 	%f794, %f792, %f793;
	neg.f32 	%f795, %f794;
	add.rn.f32 	%f796, %f791, %f795;
	mul.rn.f32 	%f797, %f792, %f1416;
	neg.f32 	%f798, %f797;
	fma.rn.f32 	%f799, %f792, %f1416, %f798;
	fma.rn.f32 	%f800, %f796, %f1416, %f799;
	cvt.rni.f32.f32 	%f801, %f797;
	sub.f32 	%f802, %f797, %f801;
	add.f32 	%f803, %f802, %f800;
	fma.rn.f32 	%f804, %f803, 0f391FCB8E, 0f3AAF85ED;
	fma.rn.f32 	%f805, %f804, %f803, 0f3C1D9856;
	fma.rn.f32 	%f806, %f805, %f803, 0f3D6357BB;
	fma.rn.f32 	%f807, %f806, %f803, 0f3E75FDEC;
	fma.rn.f32 	%f808, %f807, %f803, 0f3F317218;
	fma.rn.f32 	%f809, %f808, %f803, 0f3F800000;
	cvt.rzi.s32.f32 	%r208, %f801;
	setp.gt.f32 	%p125, %f801, 0f00000000;
	selp.b32 	%r209, 0, -2097152000, %p125;
	add.s32 	%r210, %r209, 2130706432;
	mov.b32 	%f810, %r210;
	mul.f32 	%f811, %f809, %f810;
	shl.b32 	%r211, %r208, 23;
	sub.s32 	%r212, %r211, %r209;
	mov.b32 	%f812, %r212;
	mul.f32 	%f813, %f811, %f812;
	abs.f32 	%f814, %f797;
	setp.gt.f32 	%p126, %f814, 0f43180000;
	setp.lt.f32 	%p127, %f797, 0f00000000;
	selp.f32 	%f815, 0f00000000, 0f7F800000, %p127;
	selp.f32 	%f27, %f815, %f813, %p126;
	setp.eq.f32 	%p128, %f25, 0f3F800000;
	or.pred  	%p129, %p123, %p128;
	mov.f32 	%f1435, 0f3F800000;
	@%p129 bra 	$L__BB9_149;
	setp.num.f32 	%p130, %f2, %f2;
	setp.num.f32 	%p131, %f26, %f26;
	and.pred  	%p132, %p131, %p130;
	@%p132 bra 	$L__BB9_144;
	ld.param.f32 	%f1419, [pdist_f16_param_5];
	add.rn.f32 	%f1435, %f25, %f1419;
	bra.uni 	$L__BB9_149;
$L__BB9_117:
	ld.param.u32 	%r278, [pdist_f16_param_3];
	setp.eq.s32 	%p204, %r278, 0;
	@%p204 bra 	$L__BB9_158;
	ld.param.u32 	%r279, [pdist_f16_param_3];
	add.s32 	%r235, %r279, -1;
	and.b32  	%r61, %r279, 15;
	setp.lt.u32 	%p205, %r235, 15;
	mov.f32 	%f1553, 0f00000000;
	mov.b32 	%r360, 0;
	@%p205 bra 	$L__BB9_121;
	ld.param.u32 	%r280, [pdist_f16_param_3];
	and.b32  	%r360, %r280, -16;
	neg.s32 	%r331, %r360;
	add.s64 	%rd181, %rd1, 16;
	mul.wide.u32 	%rd182, %r19, 2;
	add.s64 	%rd232, %rd181, %rd182;
	mul.wide.u32 	%rd183, %r14, 2;
	add.s64 	%rd231, %rd181, %rd183;
	mov.f32 	%f1553, 0f00000000;
$L__BB9_120:
	.pragma "nounroll";
	ld.global.u16 	%rs267, [%rd232+-16];
	// begin inline asm
	{  cvt.f32.f16 %f1035, %rs267;}

	// end inline asm
	ld.global.u16 	%rs268, [%rd231+-16];
	// begin inline asm
	{  cvt.f32.f16 %f1036, %rs268;}

	// end inline asm
	sub.f32 	%f1067, %f1035, %f1036;
	abs.f32 	%f1068, %f1067;
	add.f32 	%f1069, %f1553, %f1068;
	ld.global.u16 	%rs269, [%rd232+-14];
	// begin inline asm
	{  cvt.f32.f16 %f1037, %rs269;}

	// end inline asm
	ld.global.u16 	%rs270, [%rd231+-14];
	// begin inline asm
	{  cvt.f32.f16 %f1038, %rs270;}

	// end inline asm
	sub.f32 	%f1070, %f1037, %f1038;
	abs.f32 	%f1071, %f1070;
	add.f32 	%f1072, %f1069, %f1071;
	ld.global.u16 	%rs271, [%rd232+-12];
	// begin inline asm
	{  cvt.f32.f16 %f1039, %rs271;}

	// end inline asm
	ld.global.u16 	%rs272, [%rd231+-12];
	// begin inline asm
	{  cvt.f32.f16 %f1040, %rs272;}

	// end inline asm
	sub.f32 	%f1073, %f1039, %f1040;
	abs.f32 	%f1074, %f1073;
	add.f32 	%f1075, %f1072, %f1074;
	ld.global.u16 	%rs273, [%rd232+-10];
	// begin inline asm
	{  cvt.f32.f16 %f1041, %rs273;}

	// end inline asm
	ld.global.u16 	%rs274, [%rd231+-10];
	// begin inline asm
	{  cvt.f32.f16 %f1042, %rs274;}

	// end inline asm
	sub.f32 	%f1076, %f1041, %f1042;
	abs.f32 	%f1077, %f1076;
	add.f32 	%f1078, %f1075, %f1077;
	ld.global.u16 	%rs275, [%rd232+-8];
	// begin inline asm
	{  cvt.f32.f16 %f1043, %rs275;}

	// end inline asm
	ld.global.u16 	%rs276, [%rd231+-8];
	// begin inline asm
	{  cvt.f32.f16 %f1044, %rs276;}

	// end inline asm
	sub.f32 	%f1079, %f1043, %f1044;
	abs.f32 	%f1080, %f1079;
	add.f32 	%f1081, %f1078, %f1080;
	ld.global.u16 	%rs277, [%rd232+-6];
	// begin inline asm
	{  cvt.f32.f16 %f1045, %rs277;}

	// end inline asm
	ld.global.u16 	%rs278, [%rd231+-6];
	// begin inline asm
	{  cvt.f32.f16 %f1046, %rs278;}

	// end inline asm
	sub.f32 	%f1082, %f1045, %f1046;
	abs.f32 	%f1083, %f1082;
	add.f32 	%f1084, %f1081, %f1083;
	ld.global.u16 	%rs279, [%rd232+-4];
	// begin inline asm
	{  cvt.f32.f16 %f1047, %rs279;}

	// end inline asm
	ld.global.u16 	%rs280, [%rd231+-4];
	// begin inline asm
	{  cvt.f32.f16 %f1048, %rs280;}

	// end inline asm
	sub.f32 	%f1085, %f1047, %f1048;
	abs.f32 	%f1086, %f1085;
	add.f32 	%f1087, %f1084, %f1086;
	ld.global.u16 	%rs281, [%rd232+-2];
	// begin inline asm
	{  cvt.f32.f16 %f1049, %rs281;}

	// end inline asm
	ld.global.u16 	%rs282, [%rd231+-2];
	// begin inline asm
	{  cvt.f32.f16 %f1050, %rs282;}

	// end inline asm
	sub.f32 	%f1088, %f1049, %f1050;
	abs.f32 	%f1089, %f1088;
	add.f32 	%f1090, %f1087, %f1089;
	ld.global.u16 	%rs283, [%rd232];
	// begin inline asm
	{  cvt.f32.f16 %f1051, %rs283;}

	// end inline asm
	ld.global.u16 	%rs284, [%rd231];
	// begin inline asm
	{  cvt.f32.f16 %f1052, %rs284;}

	// end inline asm
	sub.f32 	%f1091, %f1051, %f1052;
	abs.f32 	%f1092, %f1091;
	add.f32 	%f1093, %f1090, %f1092;
	ld.global.u16 	%rs285, [%rd232+2];
	// begin inline asm
	{  cvt.f32.f16 %f1053, %rs285;}

	// end inline asm
	ld.global.u16 	%rs286, [%rd231+2];
	// begin inline asm
	{  cvt.f32.f16 %f1054, %rs286;}

	// end inline asm
	sub.f32 	%f1094, %f1053, %f1054;
	abs.f32 	%f1095, %f1094;
	add.f32 	%f1096, %f1093, %f1095;
	ld.global.u16 	%rs287, [%rd232+4];
	// begin inline asm
	{  cvt.f32.f16 %f1055, %rs287;}

	// end inline asm
	ld.global.u16 	%rs288, [%rd231+4];
	// begin inline asm
	{  cvt.f32.f16 %f1056, %rs288;}

	// end inline asm
	sub.f32 	%f1097, %f1055, %f1056;
	abs.f32 	%f1098, %f1097;
	add.f32 	%f1099, %f1096, %f1098;
	ld.global.u16 	%rs289, [%rd232+6];
	// begin inline asm
	{  cvt.f32.f16 %f1057, %rs289;}

	// end inline asm
	ld.global.u16 	%rs290, [%rd231+6];
	// begin inline asm
	{  cvt.f32.f16 %f1058, %rs290;}

	// end inline asm
	sub.f32 	%f1100, %f1057, %f1058;
	abs.f32 	%f1101, %f1100;
	add.f32 	%f1102, %f1099, %f1101;
	ld.global.u16 	%rs291, [%rd232+8];
	// begin inline asm
	{  cvt.f32.f16 %f1059, %rs291;}

	// end inline asm
	ld.global.u16 	%rs292, [%rd231+8];
	// begin inline asm
	{  cvt.f32.f16 %f1060, %rs292;}

	// end inline asm
	sub.f32 	%f1103, %f1059, %f1060;
	abs.f32 	%f1104, %f1103;
	add.f32 	%f1105, %f1102, %f1104;
	ld.global.u16 	%rs293, [%rd232+10];
	// begin inline asm
	{  cvt.f32.f16 %f1061, %rs293;}

	// end inline asm
	ld.global.u16 	%rs294, [%rd231+10];
	// begin inline asm
	{  cvt.f32.f16 %f1062, %rs294;}

	// end inline asm
	sub.f32 	%f1106, %f1061, %f1062;
	abs.f32 	%f1107, %f1106;
	add.f32 	%f1108, %f1105, %f1107;
	ld.global.u16 	%rs295, [%rd232+12];
	// begin inline asm
	{  cvt.f32.f16 %f1063, %rs295;}

	// end inline asm
	ld.global.u16 	%rs296, [%rd231+12];
	// begin inline asm
	{  cvt.f32.f16 %f1064, %rs296;}

	// end inline asm
	sub.f32 	%f1109, %f1063, %f1064;
	abs.f32 	%f1110, %f1109;
	add.f32 	%f1111, %f1108, %f1110;
	ld.global.u16 	%rs297, [%rd232+14];
	// begin inline asm
	{  cvt.f32.f16 %f1065, %rs297;}

	// end inline asm
	ld.global.u16 	%rs298, [%rd231+14];
	// begin inline asm
	{  cvt.f32.f16 %f1066, %rs298;}

	// end inline asm
	sub.f32 	%f1112, %f1065, %f1066;
	abs.f32 	%f1113, %f1112;
	add.f32 	%f1553, %f1111, %f1113;
	add.s32 	%r331, %r331, 16;
	add.s64 	%rd232, %rd232, 32;
	add.s64 	%rd231, %rd231, 32;
	setp.eq.s32 	%p206, %r331, 0;
	@%p206 bra 	$L__BB9_121;
	bra.uni 	$L__BB9_120;
$L__BB9_121:
	setp.eq.s32 	%p207, %r61, 0;
	@%p207 bra 	$L__BB9_158;
	ld.param.u32 	%r281, [pdist_f16_param_3];
	and.b32  	%r152, %r281, 7;
	setp.lt.u32 	%p208, %r61, 8;
	@%p208 bra 	$L__BB9_124;
	mul.wide.u32 	%rd184, %r360, 2;
	add.s64 	%rd185, %rd2, %rd184;
	ld.global.u16 	%rs299, [%rd185];
	// begin inline asm
	{  cvt.f32.f16 %f1115, %rs299;}

	// end inline asm
	add.s64 	%rd186, %rd3, %rd184;
	ld.global.u16 	%rs300, [%rd186];
	// begin inline asm
	{  cvt.f32.f16 %f1116, %rs300;}

	// end inline asm
	sub.f32 	%f1131, %f1115, %f1116;
	abs.f32 	%f1132, %f1131;
	add.f32 	%f1133, %f1553, %f1132;
	ld.global.u16 	%rs301, [%rd185+2];
	// begin inline asm
	{  cvt.f32.f16 %f1117, %rs301;}

	// end inline asm
	ld.global.u16 	%rs302, [%rd186+2];
	// begin inline asm
	{  cvt.f32.f16 %f1118, %rs302;}

	// end inline asm
	sub.f32 	%f1134, %f1117, %f1118;
	abs.f32 	%f1135, %f1134;
	add.f32 	%f1136, %f1133, %f1135;
	ld.global.u16 	%rs303, [%rd185+4];
	// begin inline asm
	{  cvt.f32.f16 %f1119, %rs303;}

	// end inline asm
	ld.global.u16 	%rs304, [%rd186+4];
	// begin inline asm
	{  cvt.f32.f16 %f1120, %rs304;}

	// end inline asm
	sub.f32 	%f1137, %f1119, %f1120;
	abs.f32 	%f1138, %f1137;
	add.f32 	%f1139, %f1136, %f1138;
	ld.global.u16 	%rs305, [%rd185+6];
	// begin inline asm
	{  cvt.f32.f16 %f1121, %rs305;}

	// end inline asm
	ld.global.u16 	%rs306, [%rd186+6];
	// begin inline asm
	{  cvt.f32.f16 %f1122, %rs306;}

	// end inline asm
	sub.f32 	%f1140, %f1121, %f1122;
	abs.f32 	%f1141, %f1140;
	add.f32 	%f1142, %f1139, %f1141;
	ld.global.u16 	%rs307, [%rd185+8];
	// begin inline asm
	{  cvt.f32.f16 %f1123, %rs307;}

	// end inline asm
	ld.global.u16 	%rs308, [%rd186+8];
	// begin inline asm
	{  cvt.f32.f16 %f1124, %rs308;}

	// end inline asm
	sub.f32 	%f1143, %f1123, %f1124;
	abs.f32 	%f1144, %f1143;
	add.f32 	%f1145, %f1142, %f1144;
	ld.global.u16 	%rs309, [%rd185+10];
	// begin inline asm
	{  cvt.f32.f16 %f1125, %rs309;}

	// end inline asm
	ld.global.u16 	%rs310, [%rd186+10];
	// begin inline asm
	{  cvt.f32.f16 %f1126, %rs310;}

	// end inline asm
	sub.f32 	%f1146, %f1125, %f1126;
	abs.f32 	%f1147, %f1146;
	add.f32 	%f1148, %f1145, %f1147;
	ld.global.u16 	%rs311, [%rd185+12];
	// begin inline asm
	{  cvt.f32.f16 %f1127, %rs311;}

	// end inline asm
	ld.global.u16 	%rs312, [%rd186+12];
	// begin inline asm
	{  cvt.f32.f16 %f1128, %rs312;}

	// end inline asm
	sub.f32 	%f1149, %f1127, %f1128;
	abs.f32 	%f1150, %f1149;
	add.f32 	%f1151, %f1148, %f1150;
	ld.global.u16 	%rs313, [%rd185+14];
	// begin inline asm
	{  cvt.f32.f16 %f1129, %rs313;}

	// end inline asm
	ld.global.u16 	%rs314, [%rd186+14];
	// begin inline asm
	{  cvt.f32.f16 %f1130, %rs314;}

	// end inline asm
	sub.f32 	%f1152, %f1129, %f1130;
	abs.f32 	%f1153, %f1152;
	add.f32 	%f1553, %f1151, %f1153;
	add.s32 	%r360, %r360, 8;
$L__BB9_124:
	setp.eq.s32 	%p209, %r152, 0;
	@%p209 bra 	$L__BB9_158;
	ld.param.u32 	%r282, [pdist_f16_param_3];
	and.b32  	%r155, %r282, 3;
	setp.lt.u32 	%p210, %r152, 4;
	@%p210 bra 	$L__BB9_127;
	mul.wide.u32 	%rd187, %r360, 2;
	add.s64 	%rd188, %rd2, %rd187;
	ld.global.u16 	%rs315, [%rd188];
	// begin inline asm
	{  cvt.f32.f16 %f1155, %rs315;}

	// end inline asm
	add.s64 	%rd189, %rd3, %rd187;
	ld.global.u16 	%rs316, [%rd189];
	// begin inline asm
	{  cvt.f32.f16 %f1156, %rs316;}

	// end inline asm
	sub.f32 	%f1163, %f1155, %f1156;
	abs.f32 	%f1164, %f1163;
	add.f32 	%f1165, %f1553, %f1164;
	ld.global.u16 	%rs317, [%rd188+2];
	// begin inline asm
	{  cvt.f32.f16 %f1157, %rs317;}

	// end inline asm
	ld.global.u16 	%rs318, [%rd189+2];
	// begin inline asm
	{  cvt.f32.f16 %f1158, %rs318;}

	// end inline asm
	sub.f32 	%f1166, %f1157, %f1158;
	abs.f32 	%f1167, %f1166;
	add.f32 	%f1168, %f1165, %f1167;
	ld.global.u16 	%rs319, [%rd188+4];
	// begin inline asm
	{  cvt.f32.f16 %f1159, %rs319;}

	// end inline asm
	ld.global.u16 	%rs320, [%rd189+4];
	// begin inline asm
	{  cvt.f32.f16 %f1160, %rs320;}

	// end inline asm
	sub.f32 	%f1169, %f1159, %f1160;
	abs.f32 	%f1170, %f1169;
	add.f32 	%f1171, %f1168, %f1170;
	ld.global.u16 	%rs321, [%rd188+6];
	// begin inline asm
	{  cvt.f32.f16 %f1161, %rs321;}

	// end inline asm
	ld.global.u16 	%rs322, [%rd189+6];
	// begin inline asm
	{  cvt.f32.f16 %f1162, %rs322;}

	// end inline asm
	sub.f32 	%f1172, %f1161, %f1162;
	abs.f32 	%f1173, %f1172;
	add.f32 	%f1553, %f1171, %f1173;
	add.s32 	%r360, %r360, 4;
$L__BB9_127:
	setp.eq.s32 	%p211, %r155, 0;
	@%p211 bra 	$L__BB9_158;
	mul.wide.u32 	%rd190, %r360, 2;
	add.s64 	%rd191, %rd1, %rd190;
	mul.wide.u32 	%rd192, %r15, 2;
	add.s64 	%rd254, %rd191, %rd192;
	mul.wide.u32 	%rd193, %r19, 2;
	add.s64 	%rd253, %rd191, %rd193;
	neg.s32 	%r363, %r155;
$L__BB9_129:
	.pragma "nounroll";
	ld.global.u16 	%rs323, [%rd253];
	// begin inline asm
	{  cvt.f32.f16 %f1174, %rs323;}

	// end inline asm
	ld.global.u16 	%rs324, [%rd254];
	// begin inline asm
	{  cvt.f32.f16 %f1175, %rs324;}

	// end inline asm
	sub.f32 	%f1176, %f1174, %f1175;
	abs.f32 	%f1177, %f1176;
	add.f32 	%f1553, %f1553, %f1177;
	add.s64 	%rd254, %rd254, 2;
	add.s64 	%rd253, %rd253, 2;
	add.s32 	%r363, %r363, 1;
	setp.eq.s32 	%p212, %r363, 0;
	@%p212 bra 	$L__BB9_158;
	bra.uni 	$L__BB9_129;
$L__BB9_130:
	ld.param.u32 	%r288, [pdist_f16_param_3];
	setp.eq.s32 	%p222, %r288, 0;
	mov.f32 	%f1430, 0f00000000;
	@%p222 bra 	$L__BB9_143;
	ld.param.u32 	%r289, [pdist_f16_param_3];
	add.s32 	%r239, %r289, -1;
	and.b32  	%r67, %r289, 15;
	setp.lt.u32 	%p223, %r239, 15;
	mov.f32 	%f1430, 0f00000000;
	mov.b32 	%r327, 0;
	@%p223 bra 	$L__BB9_134;
	ld.param.u32 	%r290, [pdist_f16_param_3];
	and.b32  	%r327, %r290, -16;
	neg.s32 	%r325, %r327;
	add.s64 	%rd207, %rd1, 16;
	mul.wide.u32 	%rd208, %r19, 2;
	add.s64 	%rd226, %rd207, %rd208;
	mul.wide.u32 	%rd209, %r18, 2;
	add.s64 	%rd225, %rd207, %rd209;
	mov.f32 	%f1430, 0f00000000;
$L__BB9_133:
	.pragma "nounroll";
	ld.global.u16 	%rs383, [%rd226+-16];
	// begin inline asm
	{  cvt.f32.f16 %f1300, %rs383;}

	// end inline asm
	ld.global.u16 	%rs384, [%rd225+-16];
	// begin inline asm
	{  cvt.f32.f16 %f1301, %rs384;}

	// end inline asm
	sub.f32 	%f1332, %f1300, %f1301;
	fma.rn.f32 	%f1333, %f1332, %f1332, %f1430;
	ld.global.u16 	%rs385, [%rd226+-14];
	// begin inline asm
	{  cvt.f32.f16 %f1302, %rs385;}

	// end inline asm
	ld.global.u16 	%rs386, [%rd225+-14];
	// begin inline asm
	{  cvt.f32.f16 %f1303, %rs386;}

	// end inline asm
	sub.f32 	%f1334, %f1302, %f1303;
	fma.rn.f32 	%f1335, %f1334, %f1334, %f1333;
	ld.global.u16 	%rs387, [%rd226+-12];
	// begin inline asm
	{  cvt.f32.f16 %f1304, %rs387;}

	// end inline asm
	ld.global.u16 	%rs388, [%rd225+-12];
	// begin inline asm
	{  cvt.f32.f16 %f1305, %rs388;}

	// end inline asm
	sub.f32 	%f1336, %f1304, %f1305;
	fma.rn.f32 	%f1337, %f1336, %f1336, %f1335;
	ld.global.u16 	%rs389, [%rd226+-10];
	// begin inline asm
	{  cvt.f32.f16 %f1306, %rs389;}

	// end inline asm
	ld.global.u16 	%rs390, [%rd225+-10];
	// begin inline asm
	{  cvt.f32.f16 %f1307, %rs390;}

	// end inline asm
	sub.f32 	%f1338, %f1306, %f1307;
	fma.rn.f32 	%f1339, %f1338, %f1338, %f1337;
	ld.global.u16 	%rs391, [%rd226+-8];
	// begin inline asm
	{  cvt.f32.f16 %f1308, %rs391;}

	// end inline asm
	ld.global.u16 	%rs392, [%rd225+-8];
	// begin inline asm
	{  cvt.f32.f16 %f1309, %rs392;}

	// end inline asm
	sub.f32 	%f1340, %f1308, %f1309;
	fma.rn.f32 	%f1341, %f1340, %f1340, %f1339;
	ld.global.u16 	%rs393, [%rd226+-6];
	// begin inline asm
	{  cvt.f32.f16 %f1310, %rs393;}

	// end inline asm
	ld.global.u16 	%rs394, [%rd225+-6];
	// begin inline asm
	{  cvt.f32.f16 %f1311, %rs394;}

	// end inline asm
	sub.f32 	%f1342, %f1310, %f1311;
	fma.rn.f32 	%f1343, %f1342, %f1342, %f1341;
	ld.global.u16 	%rs395, [%rd226+-4];
	// begin inline asm
	{  cvt.f32.f16 %f1312, %rs395;}

	// end inline asm
	ld.global.u16 	%rs396, [%rd225+-4];
	// begin inline asm
	{  cvt.f32.f16 %f1313, %rs396;}

	// end inline asm
	sub.f32 	%f1344, %f1312, %f1313;
	fma.rn.f32 	%f1345, %f1344, %f1344, %f1343;
	ld.global.u16 	%rs397, [%rd226+-2];
	// begin inline asm
	{  cvt.f32.f16 %f1314, %rs397;}

	// end inline asm
	ld.global.u16 	%rs398, [%rd225+-2];
	// begin inline asm
	{  cvt.f32.f16 %f1315, %rs398;}

	// end inline asm
	sub.f32 	%f1346, %f1314, %f1315;
	fma.rn.f32 	%f1347, %f1346, %f1346, %f1345;
	ld.global.u16 	%rs399, [%rd226];
	// begin inline asm
	{  cvt.f32.f16 %f1316, %rs399;}

	// end inline asm
	ld.global.u16 	%rs400, [%rd225];
	// begin inline asm
	{  cvt.f32.f16 %f1317, %rs400;}

	// end inline asm
	sub.f32 	%f1348, %f1316, %f1317;
	fma.rn.f32 	%f1349, %f1348, %f1348, %f1347;
	ld.global.u16 	%rs401, [%rd226+2];
	// begin inline asm
	{  cvt.f32.f16 %f1318, %rs401;}

	// end inline asm
	ld.global.u16 	%rs402, [%rd225+2];
	// begin inline asm
	{  cvt.f32.f16 %f1319, %rs402;}

	// end inline asm
	sub.f32 	%f1350, %f1318, %f1319;
	fma.rn.f32 	%f1351, %f1350, %f1350, %f1349;
	ld.global.u16 	%rs403, [%rd226+4];
	// begin inline asm
	{  cvt.f32.f16 %f1320, %rs403;}

	// end inline asm
	ld.global.u16 	%rs404, [%rd225+4];
	// begin inline asm
	{  cvt.f32.f16 %f1321, %rs404;}

	// end inline asm
	sub.f32 	%f1352, %f1320, %f1321;
	fma.rn.f32 	%f1353, %f1352, %f1352, %f1351;
	ld.global.u16 	%rs405, [%rd226+6];
	// begin inline asm
	{  cvt.f32.f16 %f1322, %rs405;}

	// end inline asm
	ld.global.u16 	%rs406, [%rd225+6];
	// begin inline asm
	{  cvt.f32.f16 %f1323, %rs406;}

	// end inline asm
	sub.f32 	%f1354, %f1322, %f1323;
	fma.rn.f32 	%f1355, %f1354, %f1354, %f1353;
	ld.global.u16 	%rs407, [%rd226+8];
	// begin inline asm
	{  cvt.f32.f16 %f1324, %rs407;}

	// end inline asm
	ld.global.u16 	%rs408, [%rd225+8];
	// begin inline asm
	{  cvt.f32.f16 %f1325, %rs408;}

	// end inline asm
	sub.f32 	%f1356, %f1324, %f1325;
	fma.rn.f32 	%f1357, %f1356, %f1356, %f1355;
	ld.global.u16 	%rs409, [%rd226+10];
	// begin inline asm
	{  cvt.f32.f16 %f1326, %rs409;}

	// end inline asm
	ld.global.u16 	%rs410, [%rd225+10];
	// begin inline asm
	{  cvt.f32.f16 %f1327, %rs410;}

	// end inline asm
	sub.f32 	%f1358, %f1326, %f1327;
	fma.rn.f32 	%f1359, %f1358, %f1358, %f1357;
	ld.global.u16 	%rs411, [%rd226+12];
	// begin inline asm
	{  cvt.f32.f16 %f1328, %rs411;}

	// end inline asm
	ld.global.u16 	%rs412, [%rd225+12];
	// begin inline asm
	{  cvt.f32.f16 %f1329, %rs412;}

	// end inline asm
	sub.f32 	%f1360, %f1328, %f1329;
	fma.rn.f32 	%f1361, %f1360, %f1360, %f1359;
	ld.global.u16 	%rs413, [%rd226+14];
	// begin inline asm
	{  cvt.f32.f16 %f1330, %rs413;}

	// end inline asm
	ld.global.u16 	%rs414, [%rd225+14];
	// begin inline asm
	{  cvt.f32.f16 %f1331, %rs414;}

	// end inline asm
	sub.f32 	%f1362, %f1330, %f1331;
	fma.rn.f32 	%f1430, %f1362, %f1362, %f1361;
	add.s32 	%r325, %r325, 16;
	add.s64 	%rd226, %rd226, 32;
	add.s64 	%rd225, %rd225, 32;
	setp.ne.s32 	%p224, %r325, 0;
	@%p224 bra 	$L__BB9_133;
$L__BB9_134:
	setp.eq.s32 	%p225, %r67, 0;
	@%p225 bra 	$L__BB9_143;
	ld.param.u32 	%r291, [pdist_f16_param_3];
	and.b32  	%r73, %r291, 7;
	setp.lt.u32 	%p226, %r67, 8;
	@%p226 bra 	$L__BB9_137;
	mul.wide.u32 	%rd210, %r327, 2;
	add.s64 	%rd211, %rd2, %rd210;
	ld.global.u16 	%rs415, [%rd211];
	// begin inline asm
	{  cvt.f32.f16 %f1364, %rs415;}

	// end inline asm
	add.s64 	%rd212, %rd3, %rd210;
	ld.global.u16 	%rs416, [%rd212];
	// begin inline asm
	{  cvt.f32.f16 %f1365, %rs416;}

	// end inline asm
	sub.f32 	%f1380, %f1364, %f1365;
	fma.rn.f32 	%f1381, %f1380, %f1380, %f1430;
	ld.global.u16 	%rs417, [%rd211+2];
	// begin inline asm
	{  cvt.f32.f16 %f1366, %rs417;}

	// end inline asm
	ld.global.u16 	%rs418, [%rd212+2];
	// begin inline asm
	{  cvt.f32.f16 %f1367, %rs418;}

	// end inline asm
	sub.f32 	%f1382, %f1366, %f1367;
	fma.rn.f32 	%f1383, %f1382, %f1382, %f1381;
	ld.global.u16 	%rs419, [%rd211+4];
	// begin inline asm
	{  cvt.f32.f16 %f1368, %rs419;}

	// end inline asm
	ld.global.u16 	%rs420, [%rd212+4];
	// begin inline asm
	{  cvt.f32.f16 %f1369, %rs420;}

	// end inline asm
	sub.f32 	%f1384, %f1368, %f1369;
	fma.rn.f32 	%f1385, %f1384, %f1384, %f1383;
	ld.global.u16 	%rs421, [%rd211+6];
	// begin inline asm
	{  cvt.f32.f16 %f1370, %rs421;}

	// end inline asm
	ld.global.u16 	%rs422, [%rd212+6];
	// begin inline asm
	{  cvt.f32.f16 %f1371, %rs422;}

	// end inline asm
	sub.f32 	%f1386, %f1370, %f1371;
	fma.rn.f32 	%f1387, %f1386, %f1386, %f1385;
	ld.global.u16 	%rs423, [%rd211+8];
	// begin inline asm
	{  cvt.f32.f16 %f1372, %rs423;}

	// end inline asm
	ld.global.u16 	%rs424, [%rd212+8];
	// begin inline asm
	{  cvt.f32.f16 %f1373, %rs424;}

	// end inline asm
	sub.f32 	%f1388, %f1372, %f1373;
	fma.rn.f32 	%f1389, %f1388, %f1388, %f1387;
	ld.global.u16 	%rs425, [%rd211+10];
	// begin inline asm
	{  cvt.f32.f16 %f1374, %rs425;}

	// end inline asm
	ld.global.u16 	%rs426, [%rd212+10];
	// begin inline asm
	{  cvt.f32.f16 %f1375, %rs426;}

	// end inline asm
	sub.f32 	%f1390, %f1374, %f1375;
	fma.rn.f32 	%f1391, %f1390, %f1390, %f1389;
	ld.global.u16 	%rs427, [%rd211+12];
	// begin inline asm
	{  cvt.f32.f16 %f1376, %rs427;}

	// end inline asm
	ld.global.u16 	%rs428, [%rd212+12];
	// begin inline asm
	{  cvt.f32.f16 %f1377, %rs428;}

	// end inline asm
	sub.f32 	%f1392, %f1376, %f1377;
	fma.rn.f32 	%f1393, %f1392, %f1392, %f1391;
	ld.global.u16 	%rs429, [%rd211+14];
	// begin inline asm
	{  cvt.f32.f16 %f1378, %rs429;}

	// end inline asm
	ld.global.u16 	%rs430, [%rd212+14];
	// begin inline asm
	{  cvt.f32.f16 %f1379, %rs430;}

	// end inline asm
	sub.f32 	%f1394, %f1378, %f1379;
	fma.rn.f32 	%f1430, %f1394, %f1394, %f1393;
	add.s32 	%r327, %r327, 8;
$L__BB9_137:
	setp.eq.s32 	%p227, %r73, 0;
	@%p227 bra 	$L__BB9_143;
	ld.param.u32 	%r292, [pdist_f16_param_3];
	and.b32  	%r76, %r292, 3;
	setp.lt.u32 	%p228, %r73, 4;
	@%p228 bra 	$L__BB9_140;
	mul.wide.u32 	%rd213, %r327, 2;
	add.s64 	%rd214, %rd2, %rd213;
	ld.global.u16 	%rs431, [%rd214];
	// begin inline asm
	{  cvt.f32.f16 %f1396, %rs431;}

	// end inline asm
	add.s64 	%rd215, %rd3, %rd213;
	ld.global.u16 	%rs432, [%rd215];
	// begin inline asm
	{  cvt.f32.f16 %f1397, %rs432;}

	// end inline asm
	sub.f32 	%f1404, %f1396, %f1397;
	fma.rn.f32 	%f1405, %f1404, %f1404, %f1430;
	ld.global.u16 	%rs433, [%rd214+2];
	// begin inline asm
	{  cvt.f32.f16 %f1398, %rs433;}

	// end inline asm
	ld.global.u16 	%rs434, [%rd215+2];
	// begin inline asm
	{  cvt.f32.f16 %f1399, %rs434;}

	// end inline asm
	sub.f32 	%f1406, %f1398, %f1399;
	fma.rn.f32 	%f1407, %f1406, %f1406, %f1405;
	ld.global.u16 	%rs435, [%rd214+4];
	// begin inline asm
	{  cvt.f32.f16 %f1400, %rs435;}

	// end inline asm
	ld.global.u16 	%rs436, [%rd215+4];
	// begin inline asm
	{  cvt.f32.f16 %f1401, %rs436;}

	// end inline asm
	sub.f32 	%f1408, %f1400, %f1401;
	fma.rn.f32 	%f1409, %f1408, %f1408, %f1407;
	ld.global.u16 	%rs437, [%rd214+6];
	// begin inline asm
	{  cvt.f32.f16 %f1402, %rs437;}

	// end inline asm
	ld.global.u16 	%rs438, [%rd215+6];
	// begin inline asm
	{  cvt.f32.f16 %f1403, %rs438;}

	// end inline asm
	sub.f32 	%f1410, %f1402, %f1403;
	fma.rn.f32 	%f1430, %f1410, %f1410, %f1409;
	add.s32 	%r327, %r327, 4;
$L__BB9_140:
	setp.eq.s32 	%p229, %r76, 0;
	@%p229 bra 	$L__BB9_143;
	mul.wide.u32 	%rd216, %r327, 2;
	add.s64 	%rd217, %rd1, %rd216;
	mul.wide.u32 	%rd218, %r20, 2;
	add.s64 	%rd228, %rd217, %rd218;
	mul.wide.u32 	%rd219, %r19, 2;
	add.s64 	%rd227, %rd217, %rd219;
	neg.s32 	%r329, %r76;
$L__BB9_142:
	.pragma "nounroll";
	ld.global.u16 	%rs439, [%rd227];
	// begin inline asm
	{  cvt.f32.f16 %f1411, %rs439;}

	// end inline asm
	ld.global.u16 	%rs440, [%rd228];
	// begin inline asm
	{  cvt.f32.f16 %f1412, %rs440;}

	// end inline asm
	sub.f32 	%f1413, %f1411, %f1412;
	fma.rn.f32 	%f1430, %f1413, %f1413, %f1430;
	add.s64 	%rd228, %rd228, 2;
	add.s64 	%rd227, %rd227, 2;
	add.s32 	%r329, %r329, 1;
	setp.ne.s32 	%p230, %r329, 0;
	@%p230 bra 	$L__BB9_142;
$L__BB9_143:
	sqrt.rn.f32 	%f1553, %f1430;
	bra.uni 	$L__BB9_158;
$L__BB9_144:
	setp.neu.f32 	%p133, %f25, 0f00000000;
	setp.neu.f32 	%p134, %f26, 0f7F800000;
	and.pred  	%p135, %p133, %p134;
	@%p135 bra 	$L__BB9_146;
	ld.param.f32 	%f1418, [pdist_f16_param_5];
	setp.lt.f32 	%p142, %f1418, 0f00000000;
	setp.neu.f32 	%p143, %f1, 0f3F800000;
	add.f32 	%f819, %f25, %f25;
	mov.b32 	%r213, %f819;
	xor.b32  	%r214, %r213, 2139095040;
	selp.b32 	%r215, %r214, %r213, %p142;
	and.b32  	%r216, %r215, 2147483647;
	selp.b32 	%r217, %r216, %r215, %p143;
	mov.b32 	%f1435, %r217;
	bra.uni 	$L__BB9_149;
$L__BB9_146:
	setp.eq.f32 	%p136, %f2, 0f7F800000;
	setp.eq.f32 	%p137, %f25, 0fBF800000;
	and.pred  	%p138, %p137, %p136;
	@%p138 bra 	$L__BB9_149;
	setp.geu.f32 	%p139, %f25, 0f00000000;
	mov.f32 	%f1435, %f27;
	@%p139 bra 	$L__BB9_149;
	ld.param.f32 	%f1417, [pdist_f16_param_5];
	setp.neu.f32 	%p140, %f1417, %f3;
	setp.neu.f32 	%p141, %f1, 0f3F800000;
	neg.f32 	%f817, %f27;
	selp.f32 	%f818, %f27, %f817, %p141;
	selp.f32 	%f1435, 0f7FFFFFFF, %f818, %p140;
$L__BB9_149:
	add.f32 	%f1436, %f1436, %f1435;
	add.s32 	%r333, %r333, 1;
	setp.ne.s32 	%p144, %r333, 0;
	add.s64 	%rd236, %rd236, 2;
	add.s64 	%rd235, %rd235, 2;
	@%p144 bra 	$L__BB9_114;
$L__BB9_150:
	ld.param.f32 	%f1420, [pdist_f16_param_5];
	rcp.rn.f32 	%f34, %f1420;
	mul.f32 	%f821, %f34, 0f3F000000;
	cvt.rzi.f32.f32 	%f822, %f821;
	add.f32 	%f823, %f822, %f822;
	sub.f32 	%f824, %f34, %f823;
	abs.f32 	%f35, %f824;
	abs.f32 	%f36, %f1436;
	setp.lt.f32 	%p145, %f36, 0f00800000;
	mul.f32 	%f825, %f36, 0f4B800000;
	selp.f32 	%f826, %f825, %f36, %p145;
	selp.f32 	%f827, 0fC1C00000, 0f00000000, %p145;
	mov.b32 	%r218, %f826;
	add.s32 	%r219, %r218, -1060439283;
	and.b32  	%r220, %r219, -8388608;
	sub.s32 	%r221, %r218, %r220;
	mov.b32 	%f828, %r221;
	cvt.rn.f32.s32 	%f829, %r220;
	fma.rn.f32 	%f830, %f829, 0f34000000, %f827;
	add.f32 	%f831, %f828, 0fBF800000;
	add.f32 	%f832, %f828, 0f3F800000;
	rcp.approx.ftz.f32 	%f833, %f832;
	add.f32 	%f834, %f831, %f831;
	mul.f32 	%f835, %f834, %f833;
	mul.f32 	%f836, %f835, %f835;
	sub.f32 	%f837, %f831, %f835;
	add.f32 	%f838, %f837, %f837;
	neg.f32 	%f839, %f835;
	fma.rn.f32 	%f840, %f839, %f831, %f838;
	mul.rn.f32 	%f841, %f833, %f840;
	fma.rn.f32 	%f842, %f836, 0f3A2C32E4, 0f3B52E7DB;
	fma.rn.f32 	%f843, %f842, %f836, 0f3C93BB73;
	fma.rn.f32 	%f844, %f843, %f836, 0f3DF6384F;
	mul.rn.f32 	%f845, %f844, %f836;
	fma.rn.f32 	%f846, %f835, 0f3FB8AA3B, %f830;
	sub.f32 	%f847, %f830, %f846;
	fma.rn.f32 	%f848, %f835, 0f3FB8AA3B, %f847;
	fma.rn.f32 	%f849, %f841, 0f3FB8AA3B, %f848;
	fma.rn.f32 	%f850, %f835, 0f32A55E34, %f849;
	mul.f32 	%f851, %f845, 0f40400000;
	fma.rn.f32 	%f852, %f851, %f841, %f850;
	fma.rn.f32 	%f853, %f845, %f835, %f852;
	add.rn.f32 	%f854, %f846, %f853;
	neg.f32 	%f855, %f846;
	add.rn.f32 	%f856, %f854, %f855;
	neg.f32 	%f857, %f856;
	add.rn.f32 	%f858, %f853, %f857;
	mul.rn.f32 	%f859, %f854, %f34;
	neg.f32 	%f860, %f859;
	fma.rn.f32 	%f861, %f854, %f34, %f860;
	fma.rn.f32 	%f862, %f858, %f34, %f861;
	cvt.rni.f32.f32 	%f863, %f859;
	sub.f32 	%f864, %f859, %f863;
	add.f32 	%f865, %f864, %f862;
	fma.rn.f32 	%f866, %f865, 0f391FCB8E, 0f3AAF85ED;
	fma.rn.f32 	%f867, %f866, %f865, 0f3C1D9856;
	fma.rn.f32 	%f868, %f867, %f865, 0f3D6357BB;
	fma.rn.f32 	%f869, %f868, %f865, 0f3E75FDEC;
	fma.rn.f32 	%f870, %f869, %f865, 0f3F317218;
	fma.rn.f32 	%f871, %f870, %f865, 0f3F800000;
	cvt.rzi.s32.f32 	%r222, %f863;
	setp.gt.f32 	%p146, %f863, 0f00000000;
	selp.b32 	%r223, 0, -2097152000, %p146;
	add.s32 	%r224, %r223, 2130706432;
	mov.b32 	%f872, %r224;
	mul.f32 	%f873, %f871, %f872;
	shl.b32 	%r225, %r222, 23;
	sub.s32 	%r226, %r225, %r223;
	mov.b32 	%f874, %r226;
	mul.f32 	%f875, %f873, %f874;
	abs.f32 	%f876, %f859;
	setp.gt.f32 	%p147, %f876, 0f43180000;
	setp.lt.f32 	%p148, %f859, 0f00000000;
	selp.f32 	%f877, 0f00000000, 0f7F800000, %p148;
	selp.f32 	%f37, %f877, %f875, %p147;
	setp.eq.f32 	%p149, %f1436, 0f3F800000;
	setp.eq.f32 	%p150, %f34, 0f00000000;
	or.pred  	%p151, %p150, %p149;
	mov.f32 	%f1553, 0f3F800000;
	@%p151 bra 	$L__BB9_158;
	setp.num.f32 	%p152, %f36, %f36;
	abs.f32 	%f878, %f34;
	setp.num.f32 	%p153, %f878, %f878;
	and.pred  	%p154, %p152, %p153;
	@%p154 bra 	$L__BB9_153;
	add.rn.f32 	%f1553, %f1436, %f34;
	bra.uni 	$L__BB9_158;
$L__BB9_153:
	setp.neu.f32 	%p155, %f1436, 0f00000000;
	setp.neu.f32 	%p156, %f36, 0f7F800000;
	and.pred  	%p157, %p155, %p156;
	@%p157 bra 	$L__BB9_155;
	setp.neu.f32 	%p164, %f35, 0f3F800000;
	add.f32 	%f883, %f1436, %f1436;
	mov.b32 	%r227, %f883;
	setp.lt.f32 	%p165, %f34, 0f00000000;
	xor.b32  	%r228, %r227, 2139095040;
	selp.b32 	%r229, %r228, %r227, %p165;
	and.b32  	%r230, %r229, 2147483647;
	selp.b32 	%r231, %r230, %r229, %p164;
	mov.b32 	%f1553, %r231;
	bra.uni 	$L__BB9_158;
$L__BB9_155:
	setp.eq.f32 	%p158, %f1436, 0fBF800000;
	setp.eq.f32 	%p159, %f878, 0f7F800000;
	and.pred  	%p160, %p158, %p159;
	@%p160 bra 	$L__BB9_158;
	setp.geu.f32 	%p161, %f1436, 0f00000000;
	mov.f32 	%f1553, %f37;
	@%p161 bra 	$L__BB9_158;
	setp.neu.f32 	%p162, %f35, 0f3F800000;
	neg.f32 	%f880, %f37;
	selp.f32 	%f881, %f37, %f880, %p162;
	cvt.rmi.f32.f32 	%f882, %f34;
	setp.neu.f32 	%p163, %f34, %f882;
	selp.f32 	%f1553, 0f7FFFFFFF, %f881, %p163;
$L__BB9_158:
	ld.param.u64 	%rd224, [pdist_f16_param_1];
	// begin inline asm
	{  cvt.rn.f16.f32 %rs441, %f1553;}

	// end inline asm
	cvta.to.global.u64 	%rd220, %rd224;
	mul.wide.u32 	%rd221, %r25, 2;
	add.s64 	%rd222, %rd220, %rd221;
	st.global.u16 	[%rd222], %rs441;
$L__BB9_159:
	ret;

}
	// .globl	squareform_f16
.visible .entry squareform_f16(
	.param .u64 .ptr .align 1 squareform_f16_param_0,
	.param .u64 .ptr .align 1 squareform_f16_param_1,
	.param .u32 squareform_f16_param_2
)
{
	.reg .pred 	%p<4>;
	.reg .b16 	%rs<4>;
	.reg .b32 	%r<22>;
	.reg .b32 	%f<2>;
	.reg .b64 	%rd<15>;

	ld.param.u64 	%rd3, [squareform_f16_param_0];
	ld.param.u64 	%rd4, [squareform_f16_param_1];
	ld.param.u32 	%r4, [squareform_f16_param_2];
	cvta.to.global.u64 	%rd1, %rd4;
	cvta.to.global.u64 	%rd2, %rd3;
	mov.u32 	%r5, %ctaid.x;
	mov.u32 	%r6, %ntid.x;
	mov.u32 	%r7, %tid.x;
	mad.lo.s32 	%r1, %r5, %r6, %r7;
	mul.lo.s32 	%r8, %r4, %r4;
	setp.ge.u32 	%p1, %r1, %r8;
	@%p1 bra 	$L__BB10_6;
	div.u32 	%r2, %r1, %r4;
	mul.lo.s32 	%r9, %r2, %r4;
	sub.s32 	%r3, %r1, %r9;
	setp.ne.s32 	%p2, %r2, %r3;
	@%p2 bra 	$L__BB10_3;
	mov.f32 	%f1, 0f00000000;
	// begin inline asm
	{  cvt.rn.f16.f32 %rs3, %f1;}

	// end inline asm
	mul.wide.u32 	%rd13, %r1, 2;
	add.s64 	%rd14, %rd1, %rd13;
	st.global.u16 	[%rd14], %rs3;
	bra.uni 	$L__BB10_6;
$L__BB10_3:
	setp.ge.u32 	%p3, %r2, %r3;
	@%p3 bra 	$L__BB10_5;
	mad.lo.s32 	%r16, %r2, %r2, %r2;
	shr.u32 	%r17, %r16, 1;
	mad.lo.s32 	%r18, %r2, %r4, %r3;
	add.s32 	%r19, %r17, %r2;
	not.b32 	%r20, %r19;
	add.s32 	%r21, %r18, %r20;
	mul.wide.u32 	%rd9, %r1, 2;
	add.s64 	%rd10, %rd1, %rd9;
	mul.wide.u32 	%rd11, %r21, 2;
	add.s64 	%rd12, %rd2, %rd11;
	ld.global.u16 	%rs2, [%rd12];
	st.global.u16 	[%rd10], %rs2;
	bra.uni 	$L__BB10_6;
$L__BB10_5:
	mad.lo.s32 	%r10, %r3, %r3, %r3;
	shr.u32 	%r11, %r10, 1;
	mad.lo.s32 	%r12, %r3, %r4, %r2;
	add.s32 	%r13, %r11, %r3;
	not.b32 	%r14, %r13;
	add.s32 	%r15, %r12, %r14;
	mul.wide.u32 	%rd5, %r1, 2;
	add.s64 	%rd6, %rd1, %rd5;
	mul.wide.u32 	%rd7, %r15, 2;
	add.s64 	%rd8, %rd2, %rd7;
	ld.global.u16 	%rs1, [%rd8];
	st.global.u16 	[%rd6], %rs1;
$L__BB10_6:
	ret;

}
	// .globl	squareform_inverse_f16
.visible .entry squareform_inverse_f16(
	.param .u64 .ptr .align 1 squareform_inverse_f16_param_0,
	.param .u64 .ptr .align 1 squareform_inverse_f16_param_1,
	.param .u32 squareform_inverse_f16_param_2
)
{
	.reg .pred 	%p<3>;
	.reg .b16 	%rs<2>;
	.reg .b32 	%r<21>;
	.reg .b64 	%rd<9>;

	ld.param.u64 	%rd1, [squareform_inverse_f16_param_0];
	ld.param.u64 	%rd2, [squareform_inverse_f16_param_1];
	ld.param.u32 	%r6, [squareform_inverse_f16_param_2];
	mov.u32 	%r7, %ctaid.x;
	mov.u32 	%r8, %ntid.x;
	mov.u32 	%r9, %tid.x;
	mad.lo.s32 	%r1, %r7, %r8, %r9;
	add.s32 	%r10, %r6, -1;
	mul.lo.s32 	%r11, %r10, %r6;
	shr.u32 	%r12, %r11, 1;
	setp.ge.u32 	%p1, %r1, %r12;
	@%p1 bra 	$L__BB11_4;
	mov.b32 	%r19, 0;
	mov.u32 	%r20, %r19;
$L__BB11_2:
	mov.u32 	%r3, %r20;
	mov.u32 	%r2, %r19;
	not.b32 	%r14, %r2;
	add.s32 	%r15, %r6, %r14;
	add.s32 	%r20, %r15, %r3;
	setp.le.u32 	%p2, %r20, %r1;
	add.s32 	%r19, %r2, 1;
	@%p2 bra 	$L__BB11_2;
	cvta.to.global.u64 	%rd3, %rd2;
	mul.wide.u32 	%rd4, %r1, 2;
	add.s64 	%rd5, %rd3, %rd4;
	add.s32 	%r16, %r19, %r1;
	sub.s32 	%r17, %r16, %r3;
	mad.lo.s32 	%r18, %r2, %r6, %r17;
	cvta.to.global.u64 	%rd6, %rd1;
	mul.wide.u32 	%rd7, %r18, 2;
	add.s64 	%rd8, %rd6, %rd7;
	ld.global.nc.u16 	%rs1, [%rd8];
	st.global.u16 	[%rd5], %rs1;
$L__BB11_4:
	ret;

}
	// .globl	cdist_bf16
.visible .entry cdist_bf16(
	.param .u64 .ptr .align 1 cdist_bf16_param_0,
	.param .u64 .ptr .align 1 cdist_bf16_param_1,
	.param .u64 .ptr .align 1 cdist_bf16_param_2,
	.param .u32 cdist_bf16_param_3,
	.param .u32 cdist_bf16_param_4,
	.param .u32 cdist_bf16_param_5,
	.param .u32 cdist_bf16_param_6,
	.param .f32 cdist_bf16_param_7
)
{
	.reg .pred 	%p<230>;
	.reg .b16 	%rs<442>;
	.reg .b32 	%r<291>;
	.reg .b32 	%f<1548>;
	.reg .b64 	%rd<124>;

	ld.param.u64 	%rd3, [cdist_bf16_param_0];
	ld.param.u64 	%rd4, [cdist_bf16_param_1];
	ld.param.u64 	%rd5, [cdist_bf16_param_2];
	ld.param.u32 	%r163, [cdist_bf16_param_3];
	ld.param.u32 	%r160, [cdist_bf16_param_4];
	ld.param.u32 	%r161, [cdist_bf16_param_5];
	ld.param.u32 	%r162, [cdist_bf16_param_6];
	ld.param.f32 	%f222, [cdist_bf16_param_7];
	mov.u32 	%r164, %ctaid.x;
	mov.u32 	%r165, %ntid.x;
	mov.u32 	%r166, %tid.x;
	mad.lo.s32 	%r1, %r164, %r165, %r166;
	mul.lo.s32 	%r167, %r160, %r163;
	setp.ge.u32 	%p1, %r1, %r167;
	mov.f32 	%f1547, 0f00000000;
	@%p1 bra 	$L__BB12_157;
	cvta.to.global.u64 	%rd6, %rd3;
	cvta.to.global.u64 	%rd7, %rd4;
	div.u32 	%r168, %r1, %r160;
	mul.lo.s32 	%r169, %r168, %r160;
	sub.s32 	%r170, %r1, %r169;
	mul.lo.s32 	%r171, %r168, %r161;
	mul.wide.u32 	%rd8, %r171, 2;
	add.s64 	%rd1, %rd6, %rd8;
	mul.lo.s32 	%r172, %r170, %r161;
	mul.wide.u32 	%rd9, %r172, 2;
	add.s64 	%rd2, %rd7, %rd9;
	setp.gt.s32 	%p2, %r162, 3;
	@%p2 bra 	$L__BB12_33;
	setp.gt.s32 	%p9, %r162, 1;
	@%p9 bra 	$L__BB12_18;
	setp.eq.s32 	%p12, %r162, 0;
	@%p12 bra 	$L__BB12_128;
	setp.eq.s32 	%p13, %r162, 1;
	@%p13 bra 	$L__BB12_5;
	bra.uni 	$L__BB12_156;
$L__BB12_5:
	setp.eq.s32 	%p212, %r161, 0;
	@%p212 bra 	$L__BB12_156;
	add.s32 	%r227, %r161, -1;
	and.b32  	%r21, %r161, 15;
	setp.lt.u32 	%p213, %r227, 15;
	mov.f32 	%f1547, 0f00000000;
	mov.b32 	%r276, 0;
	@%p213 bra 	$L__BB12_9;
	and.b32  	%r276, %r161, -16;
	neg.s32 	%r239, %r276;
	mov.f32 	%f1547, 0f00000000;
	mov.b32 	%r240, 0;
$L__BB12_8:
	.pragma "nounroll";
	mul.wide.u32 	%rd97, %r240, 2;
	add.s64 	%rd98, %rd1, %rd97;
	ld.global.nc.u16 	%rs325, [%rd98];
	// begin inline asm
	{ cvt.f32.bf16 %f1182, %rs325;}

	// end inline asm
	add.s64 	%rd99, %rd2, %rd97;
	ld.global.nc.u16 	%rs326, [%rd99];
	// begin inline asm
	{ cvt.f32.bf16 %f1183, %rs326;}

	// end inline asm
	sub.f32 	%f1214, %f1182, %f1183;
	fma.rn.f32 	%f1215, %f1214, %f1214, %f1547;
	ld.global.nc.u16 	%rs327, [%rd98+2];
	// begin inline asm
	{ cvt.f32.bf16 %f1184, %rs327;}

	// end inline asm
	ld.global.nc.u16 	%rs328, [%rd99+2];
	// begin inline asm
	{ cvt.f32.bf16 %f1185, %rs328;}

	// end inline asm
	sub.f32 	%f1216, %f1184, %f1185;
	fma.rn.f32 	%f1217, %f1216, %f1216, %f1215;
	ld.global.nc.u16 	%rs329, [%rd98+4];
	// begin inline asm
	{ cvt.f32.bf16 %f1186, %rs329;}

	// end inline asm
	ld.global.nc.u16 	%rs330, [%rd99+4];
	// begin inline asm
	{ cvt.f32.bf16 %f1187, %rs330;}

	// end inline asm
	sub.f32 	%f1218, %f1186, %f1187;
	fma.rn.f32 	%f1219, %f1218, %f1218, %f1217;
	ld.global.nc.u16 	%rs331, [%rd98+6];
	// begin inline asm
	{ cvt.f32.bf16 %f1188, %rs331;}

	// end inline asm
	ld.global.nc.u16 	%rs332, [%rd99+6];
	// begin inline asm
	{ cvt.f32.bf16 %f1189, %rs332;}

	// end inline asm
	sub.f32 	%f1220, %f1188, %f1189;
	fma.rn.f32 	%f1221, %f1220, %f1220, %f1219;
	ld.global.nc.u16 	%rs333, [%rd98+8];
	// begin inline asm
	{ cvt.f32.bf16 %f1190, %rs333;}

	// end inline asm
	ld.global.nc.u16 	%rs334, [%rd99+8];
	// begin inline asm
	{ cvt.f32.bf16 %f1191, %rs334;}

	// end inline asm
	sub.f32 	%f1222, %f1190, %f1191;
	fma.rn.f32 	%f1223, %f1222, %f1222, %f1221;
	ld.global.nc.u16 	%rs335, [%rd98+10];
	// begin inline asm
	{ cvt.f32.bf16 %f1192, %rs335;}

	// end inline asm
	ld.global.nc.u16 	%rs336, [%rd99+10];
	// begin inline asm
	{ cvt.f32.bf16 %f1193, %rs336;}

	// end inline asm
	sub.f32 	%f1224, %f1192, %f1193;
	fma.rn.f32 	%f1225, %f1224, %f1224, %f1223;
	ld.global.nc.u16 	%rs337, [%rd98+12];
	// begin inline asm
	{ cvt.f32.bf16 %f1194, %rs337;}

	// end inline asm
	ld.global.nc.u16 	%rs338, [%rd99+12];
	// begin inline asm
	{ cvt.f32.bf16 %f1195, %rs338;}

	// end inline asm
	sub.f32 	%f1226, %f1194, %f1195;
	fma.rn.f32 	%f1227, %f1226, %f1226, %f1225;
	ld.global.nc.u16 	%rs339, [%rd98+14];
	// begin inline asm
	{ cvt.f32.bf16 %f1196, %rs339;}

	// end inline asm
	ld.global.nc.u16 	%rs340, [%rd99+14];
	// begin inline asm
	{ cvt.f32.bf16 %f1197, %rs340;}

	// end inline asm
	sub.f32 	%f1228, %f1196, %f1197;
	fma.rn.f32 	%f1229, %f1228, %f1228, %f1227;
	ld.global.nc.u16 	%rs341, [%rd98+16];
	// begin inline asm
	{ cvt.f32.bf16 %f1198, %rs341;}

	// end inline asm
	ld.global.nc.u16 	%rs342, [%rd99+16];
	// begin inline asm
	{ cvt.f32.bf16 %f1199, %rs342;}

	// end inline asm
	sub.f32 	%f1230, %f1198, %f1199;
	fma.rn.f32 	%f1231, %f1230, %f1230, %f1229;
	ld.global.nc.u16 	%rs343, [%rd98+18];
	// begin inline asm
	{ cvt.f32.bf16 %f1200, %rs343;}

	// end inline asm
	ld.global.nc.u16 	%rs344, [%rd99+18];
	// begin inline asm
	{ cvt.f32.bf16 %f1201, %rs344;}

	// end inline asm
	sub.f32 	%f1232, %f1200, %f1201;
	fma.rn.f32 	%f1233, %f1232, %f1232, %f1231;
	ld.global.nc.u16 	%rs345, [%rd98+20];
	// begin inline asm
	{ cvt.f32.bf16 %f1202, %rs345;}

	// end inline asm
	ld.global.nc.u16 	%rs346, [%rd99+20];
	// begin inline asm
	{ cvt.f32.bf16 %f1203, %rs346;}

	// end inline asm
	sub.f32 	%f1234, %f1202, %f1203;
	fma.rn.f32 	%f1235, %f1234, %f1234, %f1233;
	ld.global.nc.u16 	%rs347, [%rd98+22];
	// begin inline asm
	{ cvt.f32.bf16 %f1204, %rs347;}

	// end inline asm
	ld.global.nc.u16 	%rs348, [%rd99+22];
	// begin inline asm
	{ cvt.f32.bf16 %f1205, %rs348;}

	// end inline asm
	sub.f32 	%f1236, %f1204, %f1205;
	fma.rn.f32 	%f1237, %f1236, %f1236, %f1235;
	ld.global.nc.u16 	%rs349, [%rd98+24];
	// begin inline asm
	{ cvt.f32.bf16 %f1206, %rs349;}

	// end inline asm
	ld.global.nc.u16 	%rs350, [%rd99+24];
	// begin inline asm
	{ cvt.f32.bf16 %f1207, %rs350;}

	// end inline asm
	sub.f32 	%f1238, %f1206, %f1207;
	fma.rn.f32 	%f1239, %f1238, %f1238, %f1237;
	ld.global.nc.u16 	%rs351, [%rd98+26];
	// begin inline asm
	{ cvt.f32.bf16 %f1208, %rs351;}

	// end inline asm
	ld.global.nc.u16 	%rs352, [%rd99+26];
	// begin inline asm
	{ cvt.f32.bf16 %f1209, %rs352;}

	// end inline asm
	sub.f32 	%f1240, %f1208, %f1209;
	fma.rn.f32 	%f1241, %f1240, %f1240, %f1239;
	ld.global.nc.u16 	%rs353, [%rd98+28];
	// begin inline asm
	{ cvt.f32.bf16 %f1210, %rs353;}

	// end inline asm
	ld.global.nc.u16 	%rs354, [%rd99+28];
	// begin inline asm
	{ cvt.f32.bf16 %f1211, %rs354;}

	// end inline asm
	sub.f32 	%f1242, %f1210, %f1211;
	fma.rn.f32 	%f1243, %f1242, %f1242, %f1241;
	ld.global.nc.u16 	%rs355, [%rd98+30];
	// begin inline asm
	{ cvt.f32.bf16 %f1212, %rs355;}

	// end inline asm
	ld.global.nc.u16 	%rs356, [%rd99+30];
	// begin inline asm
	{ cvt.f32.bf16 %f1213, %rs356;}

	// end inline asm
	sub.f32 	%f1244, %f1212, %f1213;
	fma.rn.f32 	%f1547, %f1244, %f1244, %f1243;
	add.s32 	%r240, %r240, 16;
	add.s32 	%r239, %r239, 16;
	setp.eq.s32 	%p214, %r239, 0;
	@%p214 bra 	$L__BB12_9;
	bra.uni 	$L__BB12_8;
$L__BB12_9:
	setp.eq.s32 	%p215, %r21, 0;
	@%p215 bra 	$L__BB12_156;
	and.b32  	%r125, %r161, 7;
	setp.lt.u32 	%p216, %r21, 8;
	@%p216 bra 	$L__BB12_12;
	mul.wide.u32 	%rd100, %r276, 2;
	add.s64 	%rd101, %rd1, %rd100;
	ld.global.nc.u16 	%rs357, [%rd101];
	// begin inline asm
	{ cvt.f32.bf16 %f1246, %rs357;}

	// end inline asm
	add.s64 	%rd102, %rd2, %rd100;
	ld.global.nc.u16 	%rs358, [%rd102];
	// begin inline asm
	{ cvt.f32.bf16 %f1247, %rs358;}

	// end inline asm
	sub.f32 	%f1262, %f1246, %f1247;
	fma.rn.f32 	%f1263, %f1262, %f1262, %f1547;
	ld.global.nc.u16 	%rs359, [%rd101+2];
	// begin inline asm
	{ cvt.f32.bf16 %f1248, %rs359;}

	// end inline asm
	ld.global.nc.u16 	%rs360, [%rd102+2];
	// begin inline asm
	{ cvt.f32.bf16 %f1249, %rs360;}

	// end inline asm
	sub.f32 	%f1264, %f1248, %f1249;
	fma.rn.f32 	%f1265, %f1264, %f1264, %f1263;
	ld.global.nc.u16 	%rs361, [%rd101+4];
	// begin inline asm
	{ cvt.f32.bf16 %f1250, %rs361;}

	// end inline asm
	ld.global.nc.u16 	%rs362, [%rd102+4];
	// begin inline asm
	{ cvt.f32.bf16 %f1251, %rs362;}

	// end inline asm
	sub.f32 	%f1266, %f1250, %f1251;
	fma.rn.f32 	%f1267, %f1266, %f1266, %f1265;
	ld.global.nc.u16 	%rs363, [%rd101+6];
	// begin inline asm
	{ cvt.f32.bf16 %f1252, %rs363;}

	// end inline asm
	ld.global.nc.u16 	%rs364, [%rd102+6];
	// begin inline asm
	{ cvt.f32.bf16 %f1253, %rs364;}

	// end inline asm
	sub.f32 	%f1268, %f1252, %f1253;
	fma.rn.f32 	%f1269, %f1268, %f1268, %f1267;
	ld.global.nc.u16 	%rs365, [%rd101+8];
	// begin inline asm
	{ cvt.f32.bf16 %f1254, %rs365;}

	// end inline asm
	ld.global.nc.u16 	%rs366, [%rd102+8];
	// begin inline asm
	{ cvt.f32.bf16 %f1255, %rs366;}

	// end inline asm
	sub.f32 	%f1270, %f1254, %f1255;
	fma.rn.f32 	%f1271, %f1270, %f1270, %f1269;
	ld.global.nc.u16 	%rs367, [%rd101+10];
	// begin inline asm
	{ cvt.f32.bf16 %f1256, %rs367;}

	// end inline asm
	ld.global.nc.u16 	%rs368, [%rd102+10];
	// begin inline asm
	{ cvt.f32.bf16 %f1257, %rs368;}

	// end inline asm
	sub.f32 	%f1272, %f1256, %f1257;
	fma.rn.f32 	%f1273, %f1272, %f1272, %f1271;
	ld.global.nc.u16 	%rs369, [%rd101+12];
	// begin inline asm
	{ cvt.f32.bf16 %f1258, %rs369;}

	// end inline asm
	ld.global.nc.u16 	%rs370, [%rd102+12];
	// begin inline asm
	{ cvt.f32.bf16 %f1259, %rs370;}

	// end inline asm
	sub.f32 	%f1274, %f1258, %f1259;
	fma.rn.f32 	%f1275, %f1274, %f1274, %f1273;
	ld.global.nc.u16 	%rs371, [%rd101+14];
	// begin inline asm
	{ cvt.f32.bf16 %f1260, %rs371;}

	// end inline asm
	ld.global.nc.u16 	%rs372, [%rd102+14];
	// begin inline asm
	{ cvt.f32.bf16 %f1261, %rs372;}

	// end inline asm
	sub.f32 	%f1276, %f1260, %f1261;
	fma.rn.f32 	%f1547, %f1276, %f1276, %f1275;
	add.s32 	%r276, %r276, 8;
$L__BB12_12:
	setp.eq.s32 	%p217, %r125, 0;
	@%p217 bra 	$L__BB12_156;
	and.b32  	%r128, %r161, 3;
	setp.lt.u32 	%p218, %r125, 4;
	@%p218 bra 	$L__BB12_15;
	mul.wide.u32 	%rd103, %r276, 2;
	add.s64 	%rd104, %rd1, %rd103;
	ld.global.nc.u16 	%rs373, [%rd104];
	// begin inline asm
	{ cvt.f32.bf16 %f1278, %rs373;}

	// end inline asm
	add.s64 	%rd105, %rd2, %rd103;
	ld.global.nc.u16 	%rs374, [%rd105];
	// begin inline asm
	{ cvt.f32.bf16 %f1279, %rs374;}

	// end inline asm
	sub.f32 	%f1286, %f1278, %f1279;
	fma.rn.f32 	%f1287, %f1286, %f1286, %f1547;
	ld.global.nc.u16 	%rs375, [%rd104+2];
	// begin inline asm
	{ cvt.f32.bf16 %f1280, %rs375;}

	// end inline asm
	ld.global.nc.u16 	%rs376, [%rd105+2];
	// begin inline asm
	{ cvt.f32.bf16 %f1281, %rs376;}

	// end inline asm
	sub.f32 	%f1288, %f1280, %f1281;
	fma.rn.f32 	%f1289, %f1288, %f1288, %f1287;
	ld.global.nc.u16 	%rs377, [%rd104+4];
	// begin inline asm
	{ cvt.f32.bf16 %f1282, %rs377;}

	// end inline asm
	ld.global.nc.u16 	%rs378, [%rd105+4];
	// begin inline asm
	{ cvt.f32.bf16 %f1283, %rs378;}

	// end inline asm
	sub.f32 	%f1290, %f1282, %f1283;
	fma.rn.f32 	%f1291, %f1290, %f1290, %f1289;
	ld.global.nc.u16 	%rs379, [%rd104+6];
	// begin inline asm
	{ cvt.f32.bf16 %f1284, %rs379;}

	// end inline asm
	ld.global.nc.u16 	%rs380, [%rd105+6];
	// begin inline asm
	{ cvt.f32.bf16 %f1285, %rs380;}

	// end inline asm
	sub.f32 	%f1292, %f1284, %f1285;
	fma.rn.f32 	%f1547, %f1292, %f1292, %f1291;
	add.s32 	%r276, %r276, 4;
$L__BB12_15:
	setp.eq.s32 	%p219, %r128, 0;
	@%p219 bra 	$L__BB12_156;
	neg.s32 	%r279, %r128;
$L__BB12_17:
	.pragma "nounroll";
	mul.wide.u32 	%rd106, %r276, 2;
	add.s64 	%rd107, %rd1, %rd106;
	ld.global.nc.u16 	%rs381, [%rd107];
	// begin inline asm
	{ cvt.f32.bf16 %f1293, %rs381;}

	// end inline asm
	add.s64 	%rd108, %rd2, %rd106;
	ld.global.nc.u16 	%rs382, [%rd108];
	// begin inline asm
	{ cvt.f32.bf16 %f1294, %rs382;}

	// end inline asm
	sub.f32 	%f1295, %f1293, %f1294;
	fma.rn.f32 	%f1547, %f1295, %f1295, %f1547;
	add.s32 	%r276, %r276, 1;
	add.s32 	%r279, %r279, 1;
	setp.eq.s32 	%p220, %r279, 0;
	@%p220 bra 	$L__BB12_156;
	bra.uni 	$L__BB12_17;
$L__BB12_18:
	setp.eq.s32 	%p10, %r162, 2;
	@%p10 bra 	$L__BB12_115;
	setp.eq.s32 	%p11, %r162, 3;
	@%p11 bra 	$L__BB12_20;
	bra.uni 	$L__BB12_156;
$L__BB12_20:
	setp.eq.s32 	%p165, %r161, 0;
	@%p165 bra 	$L__BB12_156;
	add.s32 	%r221, %r161, -1;
	and.b32  	%r15, %r161, 15;
	setp.lt.u32 	%p166, %r221, 15;
	mov.f32 	%f1547, 0f00000000;
	mov.b32 	%r286, 0;
	@%p166 bra 	$L__BB12_24;
	and.b32  	%r286, %r161, -16;
	neg.s32 	%r243, %r286;
	mov.f32 	%f1547, 0f00000000;
	mov.b32 	%r244, 0;
$L__BB12_23:
	.pragma "nounroll";
	mul.wide.u32 	%rd73, %r244, 2;
	add.s64 	%rd74, %rd1, %rd73;
	ld.global.nc.u16 	%rs209, [%rd74];
	// begin inline asm
	{ cvt.f32.bf16 %f888, %rs209;}

	// end inline asm
	add.s64 	%rd75, %rd2, %rd73;
	ld.global.nc.u16 	%rs210, [%rd75];
	// begin inline asm
	{ cvt.f32.bf16 %f889, %rs210;}

	// end inline asm
	sub.f32 	%f920, %f888, %f889;
	abs.f32 	%f921, %f920;
	setp.gt.f32 	%p167, %f921, %f1547;
	selp.f32 	%f922, %f921, %f1547, %p167;
	ld.global.nc.u16 	%rs211, [%rd74+2];
	// begin inline asm
	{ cvt.f32.bf16 %f890, %rs211;}

	// end inline asm
	ld.global.nc.u16 	%rs212, [%rd75+2];
	// begin inline asm
	{ cvt.f32.bf16 %f891, %rs212;}

	// end inline asm
	sub.f32 	%f923, %f890, %f891;
	abs.f32 	%f924, %f923;
	setp.gt.f32 	%p168, %f924, %f922;
	selp.f32 	%f925, %f924, %f922, %p168;
	ld.global.nc.u16 	%rs213, [%rd74+4];
	// begin inline asm
	{ cvt.f32.bf16 %f892, %rs213;}

	// end inline asm
	ld.global.nc.u16 	%rs214, [%rd75+4];
	// begin inline asm
	{ cvt.f32.bf16 %f893, %rs214;}

	// end inline asm
	sub.f32 	%f926, %f892, %f893;
	abs.f32 	%f927, %f926;
	setp.gt.f32 	%p169, %f927, %f925;
	selp.f32 	%f928, %f927, %f925, %p169;
	ld.global.nc.u16 	%rs215, [%rd74+6];
	// begin inline asm
	{ cvt.f32.bf16 %f894, %rs215;}

	// end inline asm
	ld.global.nc.u16 	%rs216, [%rd75+6];
	// begin inline asm
	{ cvt.f32.bf16 %f895, %rs216;}

	// end inline asm
	sub.f32 	%f929, %f894, %f895;
	abs.f32 	%f930, %f929;
	setp.gt.f32 	%p170, %f930, %f928;
	selp.f32 	%f931, %f930, %f928, %p170;
	ld.global.nc.u16 	%rs217, [%rd74+8];
	// begin inline asm
	{ cvt.f32.bf16 %f896, %rs217;}

	// end inline asm
	ld.global.nc.u16 	%rs218, [%rd75+8];
	// begin inline asm
	{ cvt.f32.bf16 %f897, %rs218;}

	// end inline asm
	sub.f32 	%f932, %f896, %f897;
	abs.f32 	%f933, %f932;
	setp.gt.f32 	%p171, %f933, %f931;
	selp.f32 	%f934, %f933, %f931, %p171;
	ld.global.nc.u16 	%rs219, [%rd74+10];
	// begin inline asm
	{ cvt.f32.bf16 %f898, %rs219;}

	// end inline asm
	ld.global.nc.u16 	%rs220, [%rd75+10];
	// begin inline asm
	{ cvt.f32.bf16 %f899, %rs220;}

	// end inline asm
	sub.f32 	%f935, %f898, %f899;
	abs.f32 	%f936, %f935;
	setp.gt.f32 	%p172, %f936, %f934;
	selp.f32 	%f937, %f936, %f934, %p172;
	ld.global.nc.u16 	%rs221, [%rd74+12];
	// begin inline asm
	{ cvt.f32.bf16 %f900, %rs221;}

	// end inline asm
	ld.global.nc.u16 	%rs222, [%rd75+12];
	// begin inline asm
	{ cvt.f32.bf16 %f901, %rs222;}

	// end inline asm
	sub.f32 	%f938, %f900, %f901;
	abs.f32 	%f939, %f938;
	setp.gt.f32 	%p173, %f939, %f937;
	selp.f32 	%f940, %f939, %f937, %p173;
	ld.global.nc.u16 	%rs223, [%rd74+14];
	// begin inline asm
	{ cvt.f32.bf16 %f902, %rs223;}

	// end inline asm
	ld.global.nc.u16 	%rs224, [%rd75+14];
	// begin inline asm
	{ cvt.f32.bf16 %f903, %rs224;}

	// end inline asm
	sub.f32 	%f941, %f902, %f903;
	abs.f32 	%f942, %f941;
	setp.gt.f32 	%p174, %f942, %f940;
	selp.f32 	%f943, %f942, %f940, %p174;
	ld.global.nc.u16 	%rs225, [%rd74+16];
	// begin inline asm
	{ cvt.f32.bf16 %f904, %rs225;}

	// end inline asm
	ld.global.nc.u16 	%rs226, [%rd75+16];
	// begin inline asm
	{ cvt.f32.bf16 %f905, %rs226;}

	// end inline asm
	sub.f32 	%f944, %f904, %f905;
	abs.f32 	%f945, %f944;
	setp.gt.f32 	%p175, %f945, %f943;
	selp.f32 	%f946, %f945, %f943, %p175;
	ld.global.nc.u16 	%rs227, [%rd74+18];
	// begin inline asm
	{ cvt.f32.bf16 %f906, %rs227;}

	// end inline asm
	ld.global.nc.u16 	%rs228, [%rd75+18];
	// begin inline asm
	{ cvt.f32.bf16 %f907, %rs228;}

	// end inline asm
	sub.f32 	%f947, %f906, %f907;
	abs.f32 	%f948, %f947;
	setp.gt.f32 	%p176, %f948, %f946;
	selp.f32 	%f949, %f948, %f946, %p176;
	ld.global.nc.u16 	%rs229, [%rd74+20];
	// begin inline asm
	{ cvt.f32.bf16 %f908, %rs229;}

	// end inline asm
	ld.global.nc.u16 	%rs230, [%rd75+20];
	// begin inline asm
	{ cvt.f32.bf16 %f909, %rs230;}

	// end inline asm
	sub.f32 	%f950, %f908, %f909;
	abs.f32 	%f951, %f950;
	setp.gt.f32 	%p177, %f951, %f949;
	selp.f32 	%f952, %f951, %f949, %p177;
	ld.global.nc.u16 	%rs231, [%rd74+22];
	// begin inline asm
	{ cvt.f32.bf16 %f910, %rs231;}

	// end inline asm
	ld.global.nc.u16 	%rs232, [%rd75+22];
	// begin inline asm
	{ cvt.f32.bf16 %f911, %rs232;}

	// end inline asm
	sub.f32 	%f953, %f910, %f911;
	abs.f32 	%f954, %f953;
	setp.gt.f32 	%p178, %f954, %f952;
	selp.f32 	%f955, %f954, %f952, %p178;
	ld.global.nc.u16 	%rs233, [%rd74+24];
	// begin inline asm
	{ cvt.f32.bf16 %f912, %rs233;}

	// end inline asm
	ld.global.nc.u16 	%rs234, [%rd75+24];
	// begin inline asm
	{ cvt.f32.bf16 %f913, %rs234;}

	// end inline asm
	sub.f32 	%f956, %f912, %f913;
	abs.f32 	%f957, %f956;
	setp.gt.f32 	%p179, %f957, %f955;
	selp.f32 	%f958, %f957, %f955, %p179;
	ld.global.nc.u16 	%rs235, [%rd74+26];
	// begin inline asm
	{ cvt.f32.bf16 %f914, %rs235;}

	// end inline asm
	ld.global.nc.u16 	%rs236, [%rd75+26];
	// begin inline asm
	{ cvt.f32.bf16 %f915, %rs236;}

	// end inline asm
	sub.f32 	%f959, %f914, %f915;
	abs.f32 	%f960, %f959;
	setp.gt.f32 	%p180, %f960, %f958;
	selp.f32 	%f961, %f960, %f958, %p180;
	ld.global.nc.u16 	%rs237, [%rd74+28];
	// begin inline asm
	{ cvt.f32.bf16 %f916, %rs237;}

	// end inline asm
	ld.global.nc.u16 	%rs238, [%rd75+28];
	// begin inline asm
	{ cvt.f32.bf16 %f917, %rs238;}

	// end inline asm
	sub.f32 	%f962, %f916, %f917;
	abs.f32 	%f963, %f962;
	setp.gt.f32 	%p181, %f963, %f961;
	selp.f32 	%f964, %f963, %f961, %p181;
	ld.global.nc.u16 	%rs239, [%rd74+30];
	// begin inline asm
	{ cvt.f32.bf16 %f918, %rs239;}

	// end inline asm
	ld.global.nc.u16 	%rs240, [%rd75+30];
	// begin inline asm
	{ cvt.f32.bf16 %f919, %rs240;}

	// end inline asm
	sub.f32 	%f965, %f918, %f919;
	abs.f32 	%f966, %f965;
	setp.gt.f32 	%p182, %f966, %f964;
	selp.f32 	%f1547, %f966, %f964, %p182;
	add.s32 	%r244, %r244, 16;
	add.s32 	%r243, %r243, 16;
	setp.eq.s32 	%p183, %r243, 0;
	@%p183 bra 	$L__BB12_24;
	bra.uni 	$L__BB12_23;
$L__BB12_24:
	setp.eq.s32 	%p184, %r15, 0;
	@%p184 bra 	$L__BB12_156;
	and.b32  	%r149, %r161, 7;
	setp.lt.u32 	%p185, %r15, 8;
	@%p185 bra 	$L__BB12_27;
	mul.wide.u32 	%rd76, %r286, 2;
	add.s64 	%rd77, %rd1, %rd76;
	ld.global.nc.u16 	%rs241, [%rd77];
	// begin inline asm
	{ cvt.f32.bf16 %f968, %rs241;}

	// end inline asm
	add.s64 	%rd78, %rd2, %rd76;
	ld.global.nc.u16 	%rs242, [%rd78];
	// begin inline asm
	{ cvt.f32.bf16 %f969, %rs242;}

	// end inline asm
	sub.f32 	%f984, %f968, %f969;
	abs.f32 	%f985, %f984;
	setp.gt.f32 	%p186, %f985, %f1547;
	selp.f32 	%f986, %f985, %f1547, %p186;
	ld.global.nc.u16 	%rs243, [%rd77+2];
	// begin inline asm
	{ cvt.f32.bf16 %f970, %rs243;}

	// end inline asm
	ld.global.nc.u16 	%rs244, [%rd78+2];
	// begin inline asm
	{ cvt.f32.bf16 %f971, %rs244;}

	// end inline asm
	sub.f32 	%f987, %f970, %f971;
	abs.f32 	%f988, %f987;
	setp.gt.f32 	%p187, %f988, %f986;
	selp.f32 	%f989, %f988, %f986, %p187;
	ld.global.nc.u16 	%rs245, [%rd77+4];
	// begin inline asm
	{ cvt.f32.bf16 %f972, %rs245;}

	// end inline asm
	ld.global.nc.u16 	%rs246, [%rd78+4];
	// begin inline asm
	{ cvt.f32.bf16 %f973, %rs246;}

	// end inline asm
	sub.f32 	%f990, %f972, %f973;
	abs.f32 	%f991, %f990;
	setp.gt.f32 	%p188, %f991, %f989;
	selp.f32 	%f992, %f991, %f989, %p188;
	ld.global.nc.u16 	%rs247, [%rd77+6];
	// begin inline asm
	{ cvt.f32.bf16 %f974, %rs247;}

	// end inline asm
	ld.global.nc.u16 	%rs248, [%rd78+6];
	// begin inline asm
	{ cvt.f32.bf16 %f975, %rs248;}

	// end inline asm
	sub.f32 	%f993, %f974, %f975;
	abs.f32 	%f994, %f993;
	setp.gt.f32 	%p189, %f994, %f992;
	selp.f32 	%f995, %f994, %f992, %p189;
	ld.global.nc.u16 	%rs249, [%rd77+8];
	// begin inline asm
	{ cvt.f32.bf16 %f976, %rs249;}

	// end inline asm
	ld.global.nc.u16 	%rs250, [%rd78+8];
	// begin inline asm
	{ cvt.f32.bf16 %f977, %rs250;}

	// end inline asm
	sub.f32 	%f996, %f976, %f977;
	abs.f32 	%f997, %f996;
	setp.gt.f32 	%p190, %f997, %f995;
	selp.f32 	%f998, %f997, %f995, %p190;
	ld.global.nc.u16 	%rs251, [%rd77+10];
	// begin inline asm
	{ cvt.f32.bf16 %f978, %rs251;}

	// end inline asm
	ld.global.nc.u16 	%rs252, [%rd78+10];
	// begin inline asm
	{ cvt.f32.bf16 %f979, %rs252;}

	// end inline asm
	sub.f32 	%f999, %f978, %f979;
	abs.f32 	%f1000, %f999;
	setp.gt.f32 	%p191, %f1000, %f998;
	selp.f32 	%f1001, %f1000, %f998, %p191;
	ld.global.nc.u16 	%rs253, [%rd77+12];
	// begin inline asm
	{ cvt.f32.bf16 %f980, %rs253;}

	// end inline asm
	ld.global.nc.u16 	%rs254, [%rd78+12];
	// begin inline asm
	{ cvt.f32.bf16 %f981, %rs254;}

	// end inline asm
	sub.f32 	%f1002, %f980, %f981;
	abs.f32 	%f1003, %f1002;
	setp.gt.f32 	%p192, %f1003, %f1001;
	selp.f32 	%f1004, %f1003, %f1001, %p192;
	ld.global.nc.u16 	%rs255, [%rd77+14];
	// begin inline asm
	{ cvt.f32.bf16 %f982, %rs255;}

	// end inline asm
	ld.global.nc.u16 	%rs256, [%rd78+14];
	// begin inline asm
	{ cvt.f32.bf16 %f983, %rs256;}

	// end inline asm
	sub.f32 	%f1005, %f982, %f983;
	abs.f32 	%f1006, %f1005;
	setp.gt.f32 	%p193, %f1006, %f1004;
	selp.f32 	%f1547, %f1006, %f1004, %p193;
	add.s32 	%r286, %r286, 8;
$L__BB12_27:
	setp.eq.s32 	%p194, %r149, 0;
	@%p194 bra 	$L__BB12_156;
	and.b32  	%r152, %r161, 3;
	setp.lt.u32 	%p195, %r149, 4;
	@%p195 bra 	$L__BB12_30;
	mul.wide.u32 	%rd79, %r286, 2;
	add.s64 	%rd80, %rd1, %rd79;
	ld.global.nc.u16 	%rs257, [%rd80];
	// begin inline asm
	{ cvt.f32.bf16 %f1008, %rs257;}

	// end inline asm
	add.s64 	%rd81, %rd2, %rd79;
	ld.global.nc.u16 	%rs258, [%rd81];
	// begin inline asm
	{ cvt.f32.bf16 %f1009, %rs258;}

	// end inline asm
	sub.f32 	%f1016, %f1008, %f1009;
	abs.f32 	%f1017, %f1016;
	setp.gt.f32 	%p196, %f1017, %f1547;
	selp.f32 	%f1018, %f1017, %f1547, %p196;
	ld.global.nc.u16 	%rs259, [%rd80+2];
	// begin inline asm
	{ cvt.f32.bf16 %f1010, %rs259;}

	// end inline asm
	ld.global.nc.u16 	%rs260, [%rd81+2];
	// begin inline asm
	{ cvt.f32.bf16 %f1011, %rs260;}

	// end inline asm
	sub.f32 	%f1019, %f1010, %f1011;
	abs.f32 	%f1020, %f1019;
	setp.gt.f32 	%p197, %f1020, %f1018;
	selp.f32 	%f1021, %f1020, %f1018, %p197;
	ld.global.nc.u16 	%rs261, [%rd80+4];
	// begin inline asm
	{ cvt.f32.bf16 %f1012, %rs261;}

	// end inline asm
	ld.global.nc.u16 	%rs262, [%rd81+4];
	// begin inline asm
	{ cvt.f32.bf16 %f1013, %rs262;}

	// end inline asm
	sub.f32 	%f1022, %f1012, %f1013;
	abs.f32 	%f1023, %f1022;
	setp.gt.f32 	%p198, %f1023, %f1021;
	selp.f32 	%f1024, %f1023, %f1021, %p198;
	ld.global.nc.u16 	%rs263, [%rd80+6];
	// begin inline asm
	{ cvt.f32.bf16 %f1014, %rs263;}

	// end inline asm
	ld.global.nc.u16 	%rs264, [%rd81+6];
	// begin inline asm
	{ cvt.f32.bf16 %f1015, %rs264;}

	// end inline asm
	sub.f32 	%f1025, %f1014, %f1015;
	abs.f32 	%f1026, %f1025;
	setp.gt.f32 	%p199, %f1026, %f1024;
	selp.f32 	%f1547, %f1026, %f1024, %p199;
	add.s32 	%r286, %r286, 4;
$L__BB12_30:
	setp.eq.s32 	%p200, %r152, 0;
	@%p200 bra 	$L__BB12_156;
	neg.s32 	%r289, %r152;
$L__BB12_32:
	.pragma "nounroll";
	mul.wide.u32 	%rd82, %r286, 2;
	add.s64 	%rd83, %rd1, %rd82;
	ld.global.nc.u16 	%rs265, [%rd83];
	// begin inline asm
	{ cvt.f32.bf16 %f1027, %rs265;}

	// end inline asm
	add.s64 	%rd84, %rd2, %rd82;
	ld.global.nc.u16 	%rs266, [%rd84];
	// begin inline asm
	{ cvt.f32.bf16 %f1028, %rs266;}

	// end inline asm
	sub.f32 	%f1029, %f1027, %f1028;
	abs.f32 	%f1030, %f1029;
	setp.gt.f32 	%p201, %f1030, %f1547;
	selp.f32 	%f1547, %f1030, %f1547, %p201;
	add.s32 	%r286, %r286, 1;
	add.s32 	%r289, %r289, 1;
	setp.ne.s32 	%p202, %r289, 0;
	@%p202 bra 	$L__BB12_32;
	bra.uni 	$L__BB12_156;
$L__BB12_33:
	setp.gt.s32 	%p3, %r162, 5;
	@%p3 bra 	$L__BB12_51;
	setp.eq.s32 	%p7, %r162, 4;
	@%p7 bra 	$L__BB12_110;
	setp.eq.s32 	%p8, %r162, 5;
	@%p8 bra 	$L__BB12_36;
	bra.uni 	$L__BB12_156;
$L__BB12_36:
	setp.eq.s32 	%p111, %r161, 0;
	mov.f32 	%f1452, 0f00000000;
	mov.f32 	%f1456, %f1452;
	@%p111 bra 	$L__BB12_49;
	add.s32 	%r188, %r161, -1;
	and.b32  	%r11, %r161, 7;
	setp.lt.u32 	%p112, %r188, 7;
	mov.f32 	%f1454, 0f00000000;
	mov.b32 	%r249, 0;
	mov.f32 	%f1453, %f1454;
	mov.f32 	%f1452, %f1454;
	@%p112 bra 	$L__BB12_40;
	and.b32  	%r249, %r161, -8;
	neg.s32 	%r247, %r249;
	mov.f32 	%f1454, 0f00000000;
	mov.b32 	%r248, 0;
$L__BB12_39:
	.pragma "nounroll";
	mul.wide.u32 	%rd58, %r248, 2;
	add.s64 	%rd59, %rd1, %rd58;
	ld.global.nc.u16 	%rs177, [%rd59];
	// begin inline asm
	{ cvt.f32.bf16 %f685, %rs177;}

	// end inline asm
	add.s64 	%rd60, %rd2, %rd58;
	ld.global.nc.u16 	%rs178, [%rd60];
	// begin inline asm
	{ cvt.f32.bf16 %f686, %rs178;}

	// end inline asm
	fma.rn.f32 	%f701, %f685, %f686, %f1452;
	fma.rn.f32 	%f702, %f685, %f685, %f1453;
	fma.rn.f32 	%f703, %f686, %f686, %f1454;
	ld.global.nc.u16 	%rs179, [%rd59+2];
	// begin inline asm
	{ cvt.f32.bf16 %f687, %rs179;}

	// end inline asm
	ld.global.nc.u16 	%rs180, [%rd60+2];
	// begin inline asm
	{ cvt.f32.bf16 %f688, %rs180;}

	// end inline asm
	fma.rn.f32 	%f704, %f687, %f688, %f701;
	fma.rn.f32 	%f705, %f687, %f687, %f702;
	fma.rn.f32 	%f706, %f688, %f688, %f703;
	ld.global.nc.u16 	%rs181, [%rd59+4];
	// begin inline asm
	{ cvt.f32.bf16 %f689, %rs181;}

	// end inline asm
	ld.global.nc.u16 	%rs182, [%rd60+4];
	// begin inline asm
	{ cvt.f32.bf16 %f690, %rs182;}

	// end inline asm
	fma.rn.f32 	%f707, %f689, %f690, %f704;
	fma.rn.f32 	%f708, %f689, %f689, %f705;
	fma.rn.f32 	%f709, %f690, %f690, %f706;
	ld.global.nc.u16 	%rs183, [%rd59+6];
	// begin inline asm
	{ cvt.f32.bf16 %f691, %rs183;}

	// end inline asm
	ld.global.nc.u16 	%rs184, [%rd60+6];
	// begin inline asm
	{ cvt.f32.bf16 %f692, %rs184;}

	// end inline asm
	fma.rn.f32 	%f710, %f691, %f692, %f707;
	fma.rn.f32 	%f711, %f691, %f691, %f708;
	fma.rn.f32 	%f712, %f692, %f692, %f709;
	ld.global.nc.u16 	%rs185, [%rd59+8];
	// begin inline asm
	{ cvt.f32.bf16 %f693, %rs185;}

	// end inline asm
	ld.global.nc.u16 	%rs186, [%rd60+8];
	// begin inline asm
	{ cvt.f32.bf16 %f694, %rs186;}

	// end inline asm
	fma.rn.f32 	%f713, %f693, %f694, %f710;
	fma.rn.f32 	%f714, %f693, %f693, %f711;
	fma.rn.f32 	%f715, %f694, %f694, %f712;
	ld.global.nc.u16 	%rs187, [%rd59+10];
	// begin inline asm
	{ cvt.f32.bf16 %f695, %rs187;}

	// end inline asm
	ld.global.nc.u16 	%rs188, [%rd60+10];
	// begin inline asm
	{ cvt.f32.bf16 %f696, %rs188;}

	// end inline asm
	fma.rn.f32 	%f716, %f695, %f696, %f713;
	fma.rn.f32 	%f717, %f695, %f695, %f714;
	fma.rn.f32 	%f718, %f696, %f696, %f715;
	ld.global.nc.u16 	%rs189, [%rd59+12];
	// begin inline asm
	{ cvt.f32.bf16 %f697, %rs189;}

	// end inline asm
	ld.global.nc.u16 	%rs190, [%rd60+12];
	// begin inline asm
	{ cvt.f32.bf16 %f698, %rs190;}

	// end inline asm
	fma.rn.f32 	%f719, %f697, %f698, %f716;
	fma.rn.f32 	%f720, %f697, %f697, %f717;
	fma.rn.f32 	%f721, %f698, %f698, %f718;
	ld.global.nc.u16 	%rs191, [%rd59+14];
	// begin inline asm
	{ cvt.f32.bf16 %f699, %rs191;}

	// end inline asm
	ld.global.nc.u16 	%rs192, [%rd60+14];
	// begin inline asm
	{ cvt.f32.bf16 %f700, %rs192;}

	// end inline asm
	fma.rn.f32 	%f1452, %f699, %f700, %f719;
	fma.rn.f32 	%f1453, %f699, %f699, %f720;
	fma.rn.f32 	%f1454, %f700, %f700, %f721;
	add.s32 	%r248, %r248, 8;
	add.s32 	%r247, %r247, 8;
	setp.ne.s32 	%p113, %r247, 0;
	@%p113 bra 	$L__BB12_39;
$L__BB12_40:
	setp.eq.s32 	%p114, %r11, 0;
	@%p114 bra 	$L__BB12_48;
	and.b32  	%r64, %r161, 3;
	setp.lt.u32 	%p115, %r11, 4;
	@%p115 bra 	$L__BB12_43;
	mul.wide.u32 	%rd61, %r249, 2;
	add.s64 	%rd62, %rd1, %rd61;
	ld.global.nc.u16 	%rs193, [%rd62];
	// begin inline asm
	{ cvt.f32.bf16 %f723, %rs193;}

	// end inline asm
	add.s64 	%rd63, %rd2, %rd61;
	ld.global.nc.u16 	%rs194, [%rd63];
	// begin inline asm
	{ cvt.f32.bf16 %f724, %rs194;}

	// end inline asm
	fma.rn.f32 	%f731, %f723, %f724, %f1452;
	fma.rn.f32 	%f732, %f723, %f723, %f1453;
	fma.rn.f32 	%f733, %f724, %f724, %f1454;
	ld.global.nc.u16 	%rs195, [%rd62+2];
	// begin inline asm
	{ cvt.f32.bf16 %f725, %rs195;}

	// end inline asm
	ld.global.nc.u16 	%rs196, [%rd63+2];
	// begin inline asm
	{ cvt.f32.bf16 %f726, %rs196;}

	// end inline asm
	fma.rn.f32 	%f734, %f725, %f726, %f731;
	fma.rn.f32 	%f735, %f725, %f725, %f732;
	fma.rn.f32 	%f736, %f726, %f726, %f733;
	ld.global.nc.u16 	%rs197, [%rd62+4];
	// begin inline asm
	{ cvt.f32.bf16 %f727, %rs197;}

	// end inline asm
	ld.global.nc.u16 	%rs198, [%rd63+4];
	// begin inline asm
	{ cvt.f32.bf16 %f728, %rs198;}

	// end inline asm
	fma.rn.f32 	%f737, %f727, %f728, %f734;
	fma.rn.f32 	%f738, %f727, %f727, %f735;
	fma.rn.f32 	%f739, %f728, %f728, %f736;
	ld.global.nc.u16 	%rs199, [%rd62+6];
	// begin inline asm
	{ cvt.f32.bf16 %f729, %rs199;}

	// end inline asm
	ld.global.nc.u16 	%rs200, [%rd63+6];
	// begin inline asm
	{ cvt.f32.bf16 %f730, %rs200;}

	// end inline asm
	fma.rn.f32 	%f1452, %f729, %f730, %f737;
	fma.rn.f32 	%f1453, %f729, %f729, %f738;
	fma.rn.f32 	%f1454, %f730, %f730, %f739;
	add.s32 	%r249, %r249, 4;
$L__BB12_43:
	setp.eq.s32 	%p116, %r64, 0;
	@%p116 bra 	$L__BB12_48;
	setp.eq.s32 	%p117, %r64, 1;
	@%p117 bra 	$L__BB12_46;
	mul.wide.u32 	%rd64, %r249, 2;
	add.s64 	%rd65, %rd1, %rd64;
	ld.global.nc.u16 	%rs201, [%rd65];
	// begin inline asm
	{ cvt.f32.bf16 %f741, %rs201;}

	// end inline asm
	add.s64 	%rd66, %rd2, %rd64;
	ld.global.nc.u16 	%rs202, [%rd66];
	// begin inline asm
	{ cvt.f32.bf16 %f742, %rs202;}

	// end inline asm
	fma.rn.f32 	%f745, %f741, %f742, %f1452;
	fma.rn.f32 	%f746, %f741, %f741, %f1453;
	fma.rn.f32 	%f747, %f742, %f742, %f1454;
	ld.global.nc.u16 	%rs203, [%rd65+2];
	// begin inline asm
	{ cvt.f32.bf16 %f743, %rs203;}

	// end inline asm
	ld.global.nc.u16 	%rs204, [%rd66+2];
	// begin inline asm
	{ cvt.f32.bf16 %f744, %rs204;}

	// end inline asm
	fma.rn.f32 	%f1452, %f743, %f744, %f745;
	fma.rn.f32 	%f1453, %f743, %f743, %f746;
	fma.rn.f32 	%f1454, %f744, %f744, %f747;
	add.s32 	%r249, %r249, 2;
$L__BB12_46:
	and.b32  	%r190, %r161, 1;
	setp.eq.b32 	%p118, %r190, 1;
	not.pred 	%p119, %p118;
	@%p119 bra 	$L__BB12_48;
	mul.wide.u32 	%rd67, %r249, 2;
	add.s64 	%rd68, %rd1, %rd67;
	ld.global.nc.u16 	%rs205, [%rd68];
	// begin inline asm
	{ cvt.f32.bf16 %f748, %rs205;}

	// end inline asm
	add.s64 	%rd69, %rd2, %rd67;
	ld.global.nc.u16 	%rs206, [%rd69];
	// begin inline asm
	{ cvt.f32.bf16 %f749, %rs206;}

	// end inline asm
	fma.rn.f32 	%f1452, %f748, %f749, %f1452;
	fma.rn.f32 	%f1453, %f748, %f748, %f1453;
	fma.rn.f32 	%f1454, %f749, %f749, %f1454;
$L__BB12_48:
	mul.f32 	%f1456, %f1453, %f1454;
$L__BB12_49:
	sqrt.rn.f32 	%f81, %f1456;
	setp.eq.f32 	%p120, %f81, 0f00000000;
	@%p120 bra 	$L__BB12_156;
	div.rn.f32 	%f751, %f1452, %f81;
	mov.f32 	%f752, 0f3F800000;
	sub.f32 	%f1547, %f752, %f751;
	bra.uni 	$L__BB12_156;
$L__BB12_51:
	setp.eq.s32 	%p4, %r162, 6;
	@%p4 bra 	$L__BB12_82;
	setp.eq.s32 	%p5, %r162, 7;
	@%p5 bra 	$L__BB12_68;
	setp.ne.s32 	%p6, %r162, 8;
	@%p6 bra 	$L__BB12_156;
	setp.eq.s32 	%p14, %r161, 0;
	mov.f32 	%f1524, 0f00000000;
	mov.f32 	%f1525, %f1524;
	@%p14 bra 	$L__BB12_66;
	add.s32 	%r174, %r161, -1;
	and.b32  	%r2, %r161, 7;
	setp.lt.u32 	%p15, %r174, 7;
	mov.f32 	%f1525, 0f00000000;
	mov.b32 	%r273, 0;
	mov.f32 	%f1524, %f1525;
	@%p15 bra 	$L__BB12_58;
	and.b32  	%r273, %r161, -8;
	neg.s32 	%r271, %r273;
	mov.f32 	%f1525, 0f00000000;
	mov.b32 	%r272, 0;
$L__BB12_57:
	.pragma "nounroll";
	mul.wide.u32 	%rd10, %r272, 2;
	add.s64 	%rd11, %rd1, %rd10;
	ld.global.nc.u16 	%rs1, [%rd11];
	// begin inline asm
	{ cvt.f32.bf16 %f228, %rs1;}

	// end inline asm
	add.s64 	%rd12, %rd2, %rd10;
	ld.global.nc.u16 	%rs2, [%rd12];
	// begin inline asm
	{ cvt.f32.bf16 %f229, %rs2;}

	// end inline asm
	setp.neu.f32 	%p16, %f228, 0f00000000;
	setp.neu.f32 	%p17, %f229, 0f00000000;
	add.f32 	%f244, %f1524, 0f3F800000;
	selp.f32 	%f245, %f244, %f1524, %p17;
	selp.f32 	%f246, %f245, %f1524, %p16;
	add.f32 	%f247, %f1525, 0f3F800000;
	selp.f32 	%f248, %f247, %f1525, %p17;
	selp.f32 	%f249, %f247, %f248, %p16;
	ld.global.nc.u16 	%rs3, [%rd11+2];
	// begin inline asm
	{ cvt.f32.bf16 %f230, %rs3;}

	// end inline asm
	ld.global.nc.u16 	%rs4, [%rd12+2];
	// begin inline asm
	{ cvt.f32.bf16 %f231, %rs4;}

	// end inline asm
	setp.neu.f32 	%p18, %f230, 0f00000000;
	setp.neu.f32 	%p19, %f231, 0f00000000;
	add.f32 	%f250, %f246, 0f3F800000;
	selp.f32 	%f251, %f250, %f246, %p19;
	selp.f32 	%f252, %f251, %f246, %p18;
	add.f32 	%f253, %f249, 0f3F800000;
	selp.f32 	%f254, %f253, %f249, %p19;
	selp.f32 	%f255, %f253, %f254, %p18;
	ld.global.nc.u16 	%rs5, [%rd11+4];
	// begin inline asm
	{ cvt.f32.bf16 %f232, %rs5;}

	// end inline asm
	ld.global.nc.u16 	%rs6, [%rd12+4];
	// begin inline asm
	{ cvt.f32.bf16 %f233, %rs6;}

	// end inline asm
	setp.neu.f32 	%p20, %f232, 0f00000000;
	setp.neu.f32 	%p21, %f233, 0f00000000;
	add.f32 	%f256, %f252, 0f3F800000;
	selp.f32 	%f257, %f256, %f252, %p21;
	selp.f32 	%f258, %f257, %f252, %p20;
	add.f32 	%f259, %f255, 0f3F800000;
	selp.f32 	%f260, %f259, %f255, %p21;
	selp.f32 	%f261, %f259, %f260, %p20;
	ld.global.nc.u16 	%rs7, [%rd11+6];
	// begin inline asm
	{ cvt.f32.bf16 %f234, %rs7;}

	// end inline asm
	ld.global.nc.u16 	%rs8, [%rd12+6];
	// begin inline asm
	{ cvt.f32.bf16 %f235, %rs8;}

	// end inline asm
	setp.neu.f32 	%p22, %f234, 0f00000000;
	setp.neu.f32 	%p23, %f235, 0f00000000;
	add.f32 	%f262, %f258, 0f3F800000;
	selp.f32 	%f263, %f262, %f258, %p23;
	selp.f32 	%f264, %f263, %f258, %p22;
	add.f32 	%f265, %f261, 0f3F800000;
	selp.f32 	%f266, %f265, %f261, %p23;
	selp.f32 	%f267, %f265, %f266, %p22;
	ld.global.nc.u16 	%rs9, [%rd11+8];
	// begin inline asm
	{ cvt.f32.bf16 %f236, %rs9;}

	// end inline asm
	ld.global.nc.u16 	%rs10, [%rd12+8];
	// begin inline asm
	{ cvt.f32.bf16 %f237, %rs10;}

	// end inline asm
	setp.neu.f32 	%p24, %f236, 0f00000000;
	setp.neu.f32 	%p25, %f237, 0f00000000;
	add.f32 	%f268, %f264, 0f3F800000;
	selp.f32 	%f269, %f268, %f264, %p25;
	selp.f32 	%f270, %f269, %f264, %p24;
	add.f32 	%f271, %f267, 0f3F800000;
	selp.f32 	%f272, %f271, %f267, %p25;
	selp.f32 	%f273, %f271, %f272, %p24;
	ld.global.nc.u16 	%rs11, [%rd11+10];
	// begin inline asm
	{ cvt.f32.bf16 %f238, %rs11;}

	// end inline asm
	ld.global.nc.u16 	%rs12, [%rd12+10];
	// begin inline asm
	{ cvt.f32.bf16 %f239, %rs12;}

	// end inline asm
	setp.neu.f32 	%p26, %f238, 0f00000000;
	setp.neu.f32 	%p27, %f239, 0f00000000;
	add.f32 	%f274, %f270, 0f3F800000;
	selp.f32 	%f275, %f274, %f270, %p27;
	selp.f32 	%f276, %f275, %f270, %p26;
	add.f32 	%f277, %f273, 0f3F800000;
	selp.f32 	%f278, %f277, %f273, %p27;
	selp.f32 	%f279, %f277, %f278, %p26;
	ld.global.nc.u16 	%rs13, [%rd11+12];
	// begin inline asm
	{ cvt.f32.bf16 %f240, %rs13;}

	// end inline asm
	ld.global.nc.u16 	%rs14, [%rd12+12];
	// begin inline asm
	{ cvt.f32.bf16 %f241, %rs14;}

	// end inline asm
	setp.neu.f32 	%p28, %f240, 0f00000000;
	setp.neu.f32 	%p29, %f241, 0f00000000;
	add.f32 	%f280, %f276, 0f3F800000;
	selp.f32 	%f281, %f280, %f276, %p29;
	selp.f32 	%f282, %f281, %f276, %p28;
	add.f32 	%f283, %f279, 0f3F800000;
	selp.f32 	%f284, %f283, %f279, %p29;
	selp.f32 	%f285, %f283, %f284, %p28;
	ld.global.nc.u16 	%rs15, [%rd11+14];
	// begin inline asm
	{ cvt.f32.bf16 %f242, %rs15;}

	// end inline asm
	ld.global.nc.u16 	%rs16, [%rd12+14];
	// begin inline asm
	{ cvt.f32.bf16 %f243, %rs16;}

	// end inline asm
	setp.neu.f32 	%p30, %f242, 0f00000000;
	setp.neu.f32 	%p31, %f243, 0f00000000;
	add.f32 	%f286, %f282, 0f3F800000;
	selp.f32 	%f287, %f286, %f282, %p31;
	selp.f32 	%f1524, %f287, %f282, %p30;
	add.f32 	%f288, %f285, 0f3F800000;
	selp.f32 	%f289, %f288, %f285, %p31;
	selp.f32 	%f1525, %f288, %f289, %p30;
	add.s32 	%r272, %r272, 8;
	add.s32 	%r271, %r271, 8;
	setp.ne.s32 	%p32, %r271, 0;
	@%p32 bra 	$L__BB12_57;
$L__BB12_58:
	setp.eq.s32 	%p33, %r2, 0;
	@%p33 bra 	$L__BB12_66;
	and.b32  	%r119, %r161, 3;
	setp.lt.u32 	%p34, %r2, 4;
	@%p34 bra 	$L__BB12_61;
	mul.wide.u32 	%rd13, %r273, 2;
	add.s64 	%rd14, %rd1, %rd13;
	ld.global.nc.u16 	%rs17, [%rd14];
	// begin inline asm
	{ cvt.f32.bf16 %f291, %rs17;}

	// end inline asm
	add.s64 	%rd15, %rd2, %rd13;
	ld.global.nc.u16 	%rs18, [%rd15];
	// begin inline asm
	{ cvt.f32.bf16 %f292, %rs18;}

	// end inline asm
	setp.neu.f32 	%p35, %f291, 0f00000000;
	setp.neu.f32 	%p36, %f292, 0f00000000;
	add.f32 	%f299, %f1524, 0f3F800000;
	selp.f32 	%f300, %f299, %f1524, %p36;
	selp.f32 	%f301, %f300, %f1524, %p35;
	add.f32 	%f302, %f1525, 0f3F800000;
	selp.f32 	%f303, %f302, %f1525, %p36;
	selp.f32 	%f304, %f302, %f303, %p35;
	ld.global.nc.u16 	%rs19, [%rd14+2];
	// begin inline asm
	{ cvt.f32.bf16 %f293, %rs19;}

	// end inline asm
	ld.global.nc.u16 	%rs20, [%rd15+2];
	// begin inline asm
	{ cvt.f32.bf16 %f294, %rs20;}

	// end inline asm
	setp.neu.f32 	%p37, %f293, 0f00000000;
	setp.neu.f32 	%p38, %f294, 0f00000000;
	add.f32 	%f305, %f301, 0f3F800000;
	selp.f32 	%f306, %f305, %f301, %p38;
	selp.f32 	%f307, %f306, %f301, %p37;
	add.f32 	%f308, %f304, 0f3F800000;
	selp.f32 	%f309, %f308, %f304, %p38;
	selp.f32 	%f310, %f308, %f309, %p37;
	ld.global.nc.u16 	%rs21, [%rd14+4];
	// begin inline asm
	{ cvt.f32.bf16 %f295, %rs21;}

	// end inline asm
	ld.global.nc.u16 	%rs22, [%rd15+4];
	// begin inline asm
	{ cvt.f32.bf16 %f296, %rs22;}

	// end inline asm
	setp.neu.f32 	%p39, %f295, 0f00000000;
	setp.neu.f32 	%p40, %f296, 0f00000000;
	add.f32 	%f311, %f307, 0f3F800000;
	selp.f32 	%f312, %f311, %f307, %p40;
	selp.f32 	%f313, %f312, %f307, %p39;
	add.f32 	%f314, %f310, 0f3F800000;
	selp.f32 	%f315, %f314, %f310, %p40;
	selp.f32 	%f316, %f314, %f315, %p39;
	ld.global.nc.u16 	%rs23, [%rd14+6];
	// begin inline asm
	{ cvt.f32.bf16 %f297, %rs23;}

	// end inline asm
	ld.global.nc.u16 	%rs24, [%rd15+6];
	// begin inline asm
	{ cvt.f32.bf16 %f298, %rs24;}

	// end inline asm
	setp.neu.f32 	%p41, %f297, 0f00000000;
	setp.neu.f32 	%p42, %f298, 0f00000000;
	add.f32 	%f317, %f313, 0f3F800000;
	selp.f32 	%f318, %f317, %f313, %p42;
	selp.f32 	%f1524, %f318, %f313, %p41;
	add.f32 	%f319, %f316, 0f3F800000;
	selp.f32 	%f320, %f319, %f316, %p42;
	selp.f32 	%f1525, %f319, %f320, %p41;
	add.s32 	%r273, %r273, 4;
$L__BB12_61:
	setp.eq.s32 	%p43, %r119, 0;
	@%p43 bra 	$L__BB12_66;
	setp.eq.s32 	%p44, %r119, 1;
	@%p44 bra 	$L__BB12_64;
	mul.wide.u32 	%rd16, %r273, 2;
	add.s64 	%rd17, %rd1, %rd16;
	ld.global.nc.u16 	%rs25, [%rd17];
	// begin inline asm
	{ cvt.f32.bf16 %f322, %rs25;}

	// end inline asm
	add.s64 	%rd18, %rd2, %rd16;
	ld.global.nc.u16 	%rs26, [%rd18];
	// begin inline asm
	{ cvt.f32.bf16 %f323, %rs26;}

	// end inline asm
	setp.neu.f32 	%p45, %f322, 0f00000000;
	setp.neu.f32 	%p46, %f323, 0f00000000;
	add.f32 	%f326, %f1524, 0f3F800000;
	selp.f32 	%f327, %f326, %f1524, %p46;
	selp.f32 	%f328, %f327, %f1524, %p45;
	add.f32 	%f329, %f1525, 0f3F800000;
	selp.f32 	%f330, %f329, %f1525, %p46;
	selp.f32 	%f331, %f329, %f330, %p45;
	ld.global.nc.u16 	%rs27, [%rd17+2];
	// begin inline asm
	{ cvt.f32.bf16 %f324, %rs27;}

	// end inline asm
	ld.global.nc.u16 	%rs28, [%rd18+2];
	// begin inline asm
	{ cvt.f32.bf16 %f325, %rs28;}

	// end inline asm
	setp.neu.f32 	%p47, %f324, 0f00000000;
	setp.neu.f32 	%p48, %f325, 0f00000000;
	add.f32 	%f332, %f328, 0f3F800000;
	selp.f32 	%f333, %f332, %f328, %p48;
	selp.f32 	%f1524, %f333, %f328, %p47;
	add.f32 	%f334, %f331, 0f3F800000;
	selp.f32 	%f335, %f334, %f331, %p48;
	selp.f32 	%f1525, %f334, %f335, %p47;
	add.s32 	%r273, %r273, 2;
$L__BB12_64:
	and.b32  	%r176, %r161, 1;
	setp.eq.b32 	%p49, %r176, 1;
	not.pred 	%p50, %p49;
	@%p50 bra 	$L__BB12_66;
	mul.wide.u32 	%rd19, %r273, 2;
	add.s64 	%rd20, %rd1, %rd19;
	ld.global.nc.u16 	%rs29, [%rd20];
	// begin inline asm
	{ cvt.f32.bf16 %f336, %rs29;}

	// end inline asm
	add.s64 	%rd21, %rd2, %rd19;
	ld.global.nc.u16 	%rs30, [%rd21];
	// begin inline asm
	{ cvt.f32.bf16 %f337, %rs30;}

	// end inline asm
	setp.neu.f32 	%p51, %f336, 0f00000000;
	setp.neu.f32 	%p52, %f337, 0f00000000;
	add.f32 	%f338, %f1524, 0f3F800000;
	selp.f32 	%f339, %f338, %f1524, %p52;
	selp.f32 	%f1524, %f339, %f1524, %p51;
	add.f32 	%f340, %f1525, 0f3F800000;
	selp.f32 	%f341, %f340, %f1525, %p52;
	selp.f32 	%f1525, %f340, %f341, %p51;
$L__BB12_66:
	setp.eq.f32 	%p53, %f1525, 0f00000000;
	@%p53 bra 	$L__BB12_156;
	div.rn.f32 	%f343, %f1524, %f1525;
	mov.f32 	%f344, 0f3F800000;
	sub.f32 	%f1547, %f344, %f343;
	bra.uni 	$L__BB12_156;
$L__BB12_68:
	setp.eq.s32 	%p54, %r161, 0;
	mov.f32 	%f1509, 0f00000000;
	@%p54 bra 	$L__BB12_81;
	add.s32 	%r178, %r161, -1;
	and.b32  	%r5, %r161, 15;
	setp.lt.u32 	%p55, %r178, 15;
	mov.f32 	%f1509, 0f00000000;
	mov.b32 	%r266, 0;
	@%p55 bra 	$L__BB12_72;
	and.b32  	%r266, %r161, -16;
	neg.s32 	%r264, %r266;
	mov.f32 	%f1509, 0f00000000;
	mov.b32 	%r265, 0;
$L__BB12_71:
	.pragma "nounroll";
	mul.wide.u32 	%rd22, %r265, 2;
	add.s64 	%rd23, %rd1, %rd22;
	ld.global.nc.u16 	%rs31, [%rd23];
	// begin inline asm
	{ cvt.f32.bf16 %f349, %rs31;}

	// end inline asm
	add.s64 	%rd24, %rd2, %rd22;
	ld.global.nc.u16 	%rs32, [%rd24];
	// begin inline asm
	{ cvt.f32.bf16 %f350, %rs32;}

	// end inline asm
	setp.neu.f32 	%p56, %f349, %f350;
	add.f32 	%f381, %f1509, 0f3F800000;
	selp.f32 	%f382, %f381, %f1509, %p56;
	ld.global.nc.u16 	%rs33, [%rd23+2];
	// begin inline asm
	{ cvt.f32.bf16 %f351, %rs33;}

	// end inline asm
	ld.global.nc.u16 	%rs34, [%rd24+2];
	// begin inline asm
	{ cvt.f32.bf16 %f352, %rs34;}

	// end inline asm
	setp.neu.f32 	%p57, %f351, %f352;
	add.f32 	%f383, %f382, 0f3F800000;
	selp.f32 	%f384, %f383, %f382, %p57;
	ld.global.nc.u16 	%rs35, [%rd23+4];
	// begin inline asm
	{ cvt.f32.bf16 %f353, %rs35;}

	// end inline asm
	ld.global.nc.u16 	%rs36, [%rd24+4];
	// begin inline asm
	{ cvt.f32.bf16 %f354, %rs36;}

	// end inline asm
	setp.neu.f32 	%p58, %f353, %f354;
	add.f32 	%f385, %f384, 0f3F800000;
	selp.f32 	%f386, %f385, %f384, %p58;
	ld.global.nc.u16 	%rs37, [%rd23+6];
	// begin inline asm
	{ cvt.f32.bf16 %f355, %rs37;}

	// end inline asm
	ld.global.nc.u16 	%rs38, [%rd24+6];
	// begin inline asm
	{ cvt.f32.bf16 %f356, %rs38;}

	// end inline asm
	setp.neu.f32 	%p59, %f355, %f356;
	add.f32 	%f387, %f386, 0f3F800000;
	selp.f32 	%f388, %f387, %f386, %p59;
	ld.global.nc.u16 	%rs39, [%rd23+8];
	// begin inline asm
	{ cvt.f32.bf16 %f357, %rs39;}

	// end inline asm
	ld.global.nc.u16 	%rs40, [%rd24+8];
	// begin inline asm
	{ cvt.f32.bf16 %f358, %rs40;}

	// end inline asm
	setp.neu.f32 	%p60, %f357, %f358;
	add.f32 	%f389, %f388, 0f3F800000;
	selp.f32 	%f390, %f389, %f388, %p60;
	ld.global.nc.u16 	%rs41, [%rd23+10];
	// begin inline asm
	{ cvt.f32.bf16 %f359, %rs41;}

	// end inline asm
	ld.global.nc.u16 	%rs42, [%rd24+10];
	// begin inline asm
	{ cvt.f32.bf16 %f360, %rs42;}

	// end inline asm
	setp.neu.f32 	%p61, %f359, %f360;
	add.f32 	%f391, %f390, 0f3F800000;
	selp.f32 	%f392, %f391, %f390, %p61;
	ld.global.nc.u16 	%rs43, [%rd23+12];
	// begin inline asm
	{ cvt.f32.bf16 %f361, %rs43;}

	// end inline asm
	ld.global.nc.u16 	%rs44, [%rd24+12];
	// begin inline asm
	{ cvt.f32.bf16 %f362, %rs44;}

	// end inline asm
	setp.neu.f32 	%p62, %f361, %f362;
	add.f32 	%f393, %f392, 0f3F800000;
	selp.f32 	%f394, %f393, %f392, %p62;
	ld.global.nc.u16 	%rs45, [%rd23+14];
	// begin inline asm
	{ cvt.f32.bf16 %f363, %rs45;}

	// end inline asm
	ld.global.nc.u16 	%rs46, [%rd24+14];
	// begin inline asm
	{ cvt.f32.bf16 %f364, %rs46;}

	// end inline asm
	setp.neu.f32 	%p63, %f363, %f364;
	add.f32 	%f395, %f394, 0f3F800000;
	selp.f32 	%f396, %f395, %f394, %p63;
	ld.global.nc.u16 	%rs47, [%rd23+16];
	// begin inline asm
	{ cvt.f32.bf16 %f365, %rs47;}

	// end inline asm
	ld.global.nc.u16 	%rs48, [%rd24+16];
	// begin inline asm
	{ cvt.f32.bf16 %f366, %rs48;}

	// end inline asm
	setp.neu.f32 	%p64, %f365, %f366;
	add.f32 	%f397, %f396, 0f3F800000;
	selp.f32 	%f398, %f397, %f396, %p64;
	ld.global.nc.u16 	%rs49, [%rd23+18];
	// begin inline asm
	{ cvt.f32.bf16 %f367, %rs49;}

	// end inline asm
	ld.global.nc.u16 	%rs50, [%rd24+18];
	// begin inline asm
	{ cvt.f32.bf16 %f368, %rs50;}

	// end inline asm
	setp.neu.f32 	%p65, %f367, %f368;
	add.f32 	%f399, %f398, 0f3F800000;
	selp.f32 	%f400, %f399, %f398, %p65;
	ld.global.nc.u16 	%rs51, [%rd23+20];
	// begin inline asm
	{ cvt.f32.bf16 %f369, %rs51;}

	// end inline asm
	ld.global.nc.u16 	%rs52, [%rd24+20];
	// begin inline asm
	{ cvt.f32.bf16 %f370, %rs52;}

	// end inline asm
	setp.neu.f32 	%p66, %f369, %f370;
	add.f32 	%f401, %f400, 0f3F800000;
	selp.f32 	%f402, %f401, %f400, %p66;
	ld.global.nc.u16 	%rs53, [%rd23+22];
	// begin inline asm
	{ cvt.f32.bf16 %f371, %rs53;}

	// end inline asm
	ld.global.nc.u16 	%rs54, [%rd24+22];
	// begin inline asm
	{ cvt.f32.bf16 %f372, %rs54;}

	// end inline asm
	setp.neu.f32 	%p67, %f371, %f372;
	add.f32 	%f403, %f402, 0f3F800000;
	selp.f32 	%f404, %f403, %f402, %p67;
	ld.global.nc.u16 	%rs55, [%rd23+24];
	// begin inline asm
	{ cvt.f32.bf16 %f373, %rs55;}

	// end inline asm
	ld.global.nc.u16 	%rs56, [%rd24+24];
	// begin inline asm
	{ cvt.f32.bf16 %f374, %rs56;}

	// end inline asm
	setp.neu.f32 	%p68, %f373, %f374;
	add.f32 	%f405, %f404, 0f3F800000;
	selp.f32 	%f406, %f405, %f404, %p68;
	ld.global.nc.u16 	%rs57, [%rd23+26];
	// begin inline asm
	{ cvt.f32.bf16 %f375, %rs57;}

	// end inline asm
	ld.global.nc.u16 	%rs58, [%rd24+26];
	// begin inline asm
	{ cvt.f32.bf16 %f376, %rs58;}

	// end inline asm
	setp.neu.f32 	%p69, %f375, %f376;
	add.f32 	%f407, %f406, 0f3F800000;
	selp.f32 	%f408, %f407, %f406, %p69;
	ld.global.nc.u16 	%rs59, [%rd23+28];
	// begin inline asm
	{ cvt.f32.bf16 %f377, %rs59;}

	// end inline asm
	ld.global.nc.u16 	%rs60, [%rd24+28];
	// begin inline asm
	{ cvt.f32.bf16 %f378, %rs60;}

	// end inline asm
	setp.neu.f32 	%p70, %f377, %f378;
	add.f32 	%f409, %f408, 0f3F800000;
	selp.f32 	%f410, %f409, %f408, %p70;
	ld.global.nc.u16 	%rs61, [%rd23+30];
	// begin inline asm
	{ cvt.f32.bf16 %f379, %rs61;}

	// end inline asm
	ld.global.nc.u16 	%rs62, [%rd24+30];
	// begin inline asm
	{ cvt.f32.bf16 %f380, %rs62;}

	// end inline asm
	setp.neu.f32 	%p71, %f379, %f380;
	add.f32 	%f411, %f410, 0f3F800000;
	selp.f32 	%f1509, %f411, %f410, %p71;
	add.s32 	%r265, %r265, 16;
	add.s32 	%r264, %r264, 16;
	setp.ne.s32 	%p72, %r264, 0;
	@%p72 bra 	$L__BB12_71;
$L__BB12_72:
	setp.eq.s32 	%p73, %r5, 0;
	@%p73 bra 	$L__BB12_81;
	and.b32  	%r103, %r161, 7;
	setp.lt.u32 	%p74, %r5, 8;
	@%p74 bra 	$L__BB12_75;
	mul.wide.u32 	%rd25, %r266, 2;
	add.s64 	%rd26, %rd1, %rd25;
	ld.global.nc.u16 	%rs63, [%rd26];
	// begin inline asm
	{ cvt.f32.bf16 %f413, %rs63;}

	// end inline asm
	add.s64 	%rd27, %rd2, %rd25;
	ld.global.nc.u16 	%rs64, [%rd27];
	// begin inline asm
	{ cvt.f32.bf16 %f414, %rs64;}

	// end inline asm
	setp.neu.f32 	%p75, %f413, %f414;
	add.f32 	%f429, %f1509, 0f3F800000;
	selp.f32 	%f430, %f429, %f1509, %p75;
	ld.global.nc.u16 	%rs65, [%rd26+2];
	// begin inline asm
	{ cvt.f32.bf16 %f415, %rs65;}

	// end inline asm
	ld.global.nc.u16 	%rs66, [%rd27+2];
	// begin inline asm
	{ cvt.f32.bf16 %f416, %rs66;}

	// end inline asm
	setp.neu.f32 	%p76, %f415, %f416;
	add.f32 	%f431, %f430, 0f3F800000;
	selp.f32 	%f432, %f431, %f430, %p76;
	ld.global.nc.u16 	%rs67, [%rd26+4];
	// begin inline asm
	{ cvt.f32.bf16 %f417, %rs67;}

	// end inline asm
	ld.global.nc.u16 	%rs68, [%rd27+4];
	// begin inline asm
	{ cvt.f32.bf16 %f418, %rs68;}

	// end inline asm
	setp.neu.f32 	%p77, %f417, %f418;
	add.f32 	%f433, %f432, 0f3F800000;
	selp.f32 	%f434, %f433, %f432, %p77;
	ld.global.nc.u16 	%rs69, [%rd26+6];
	// begin inline asm
	{ cvt.f32.bf16 %f419, %rs69;}

	// end inline asm
	ld.global.nc.u16 	%rs70, [%rd27+6];
	// begin inline asm
	{ cvt.f32.bf16 %f420, %rs70;}

	// end inline asm
	setp.neu.f32 	%p78, %f419, %f420;
	add.f32 	%f435, %f434, 0f3F800000;
	selp.f32 	%f436, %f435, %f434, %p78;
	ld.global.nc.u16 	%rs71, [%rd26+8];
	// begin inline asm
	{ cvt.f32.bf16 %f421, %rs71;}

	// end inline asm
	ld.global.nc.u16 	%rs72, [%rd27+8];
	// begin inline asm
	{ cvt.f32.bf16 %f422, %rs72;}

	// end inline asm
	setp.neu.f32 	%p79, %f421, %f422;
	add.f32 	%f437, %f436, 0f3F800000;
	selp.f32 	%f438, %f437, %f436, %p79;
	ld.global.nc.u16 	%rs73, [%rd26+10];
	// begin inline asm
	{ cvt.f32.bf16 %f423, %rs73;}

	// end inline asm
	ld.global.nc.u16 	%rs74, [%rd27+10];
	// begin inline asm
	{ cvt.f32.bf16 %f424, %rs74;}

	// end inline asm
	setp.neu.f32 	%p80, %f423, %f424;
	add.f32 	%f439, %f438, 0f3F800000;
	selp.f32 	%f440, %f439, %f438, %p80;
	ld.global.nc.u16 	%rs75, [%rd26+12];
	// begin inline asm
	{ cvt.f32.bf16 %f425, %rs75;}

	// end inline asm
	ld.global.nc.u16 	%rs76, [%rd27+12];
	// begin inline asm
	{ cvt.f32.bf16 %f426, %rs76;}

	// end inline asm
	setp.neu.f32 	%p81, %f425, %f426;
	add.f32 	%f441, %f440, 0f3F800000;
	selp.f32 	%f442, %f441, %f440, %p81;
	ld.global.nc.u16 	%rs77, [%rd26+14];
	// begin inline asm
	{ cvt.f32.bf16 %f427, %rs77;}

	// end inline asm
	ld.global.nc.u16 	%rs78, [%rd27+14];
	// begin inline asm
	{ cvt.f32.bf16 %f428, %rs78;}

	// end inline asm
	setp.neu.f32 	%p82, %f427, %f428;
	add.f32 	%f443, %f442, 0f3F800000;
	selp.f32 	%f1509, %f443, %f442, %p82;
	add.s32 	%r266, %r266, 8;
$L__BB12_75:
	setp.eq.s32 	%p83, %r103, 0;
	@%p83 bra 	$L__BB12_81;
	and.b32  	%r106, %r161, 3;
	setp.lt.u32 	%p84, %r103, 4;
	@%p84 bra 	$L__BB12_78;
	mul.wide.u32 	%rd28, %r266, 2;
	add.s64 	%rd29, %rd1, %rd28;
	ld.global.nc.u16 	%rs79, [%rd29];
	// begin inline asm
	{ cvt.f32.bf16 %f445, %rs79;}

	// end inline asm
	add.s64 	%rd30, %rd2, %rd28;
	ld.global.nc.u16 	%rs80, [%rd30];
	// begin inline asm
	{ cvt.f32.bf16 %f446, %rs80;}

	// end inline asm
	setp.neu.f32 	%p85, %f445, %f446;
	add.f32 	%f453, %f1509, 0f3F800000;
	selp.f32 	%f454, %f453, %f1509, %p85;
	ld.global.nc.u16 	%rs81, [%rd29+2];
	// begin inline asm
	{ cvt.f32.bf16 %f447, %rs81;}

	// end inline asm
	ld.global.nc.u16 	%rs82, [%rd30+2];
	// begin inline asm
	{ cvt.f32.bf16 %f448, %rs82;}

	// end inline asm
	setp.neu.f32 	%p86, %f447, %f448;
	add.f32 	%f455, %f454, 0f3F800000;
	selp.f32 	%f456, %f455, %f454, %p86;
	ld.global.nc.u16 	%rs83, [%rd29+4];
	// begin inline asm
	{ cvt.f32.bf16 %f449, %rs83;}

	// end inline asm
	ld.global.nc.u16 	%rs84, [%rd30+4];
	// begin inline asm
	{ cvt.f32.bf16 %f450, %rs84;}

	// end inline asm
	setp.neu.f32 	%p87, %f449, %f450;
	add.f32 	%f457, %f456, 0f3F800000;
	selp.f32 	%f458, %f457, %f456, %p87;
	ld.global.nc.u16 	%rs85, [%rd29+6];
	// begin inline asm
	{ cvt.f32.bf16 %f451, %rs85;}

	// end inline asm
	ld.global.nc.u16 	%rs86, [%rd30+6];
	// begin inline asm
	{ cvt.f32.bf16 %f452, %rs86;}

	// end inline asm
	setp.neu.f32 	%p88, %f451, %f452;
	add.f32 	%f459, %f458, 0f3F800000;
	selp.f32 	%f1509, %f459, %f458, %p88;
	add.s32 	%r266, %r266, 4;
$L__BB12_78:
	setp.eq.s32 	%p89, %r106, 0;
	@%p89 bra 	$L__BB12_81;
	neg.s32 	%r269, %r106;
$L__BB12_80:
	.pragma "nounroll";
	mul.wide.u32 	%rd31, %r266, 2;
	add.s64 	%rd32, %rd1, %rd31;
	ld.global.nc.u16 	%rs87, [%rd32];
	// begin inline asm
	{ cvt.f32.bf16 %f460, %rs87;}

	// end inline asm
	add.s64 	%rd33, %rd2, %rd31;
	ld.global.nc.u16 	%rs88, [%rd33];
	// begin inline asm
	{ cvt.f32.bf16 %f461, %rs88;}

	// end inline asm
	setp.neu.f32 	%p90, %f460, %f461;
	add.f32 	%f462, %f1509, 0f3F800000;
	selp.f32 	%f1509, %f462, %f1509, %p90;
	add.s32 	%r266, %r266, 1;
	add.s32 	%r269, %r269, 1;
	setp.ne.s32 	%p91, %r269, 0;
	@%p91 bra 	$L__BB12_80;
$L__BB12_81:
	cvt.rn.f32.u32 	%f463, %r161;
	div.rn.f32 	%f1547, %f1509, %f463;
	bra.uni 	$L__BB12_156;
$L__BB12_82:
	setp.eq.s32 	%p92, %r161, 0;
	mov.f32 	%f1473, 0f00000000;
	mov.f32 	%f1474, %f1473;
	@%p92 bra 	$L__BB12_95;
	add.s32 	%r181, %r161, -1;
	and.b32  	%r8, %r161, 15;
	setp.lt.u32 	%p93, %r181, 15;
	mov.f32 	%f1474, 0f00000000;
	mov.b32 	%r254, 0;
	mov.f32 	%f1473, %f1474;
	@%p93 bra 	$L__BB12_86;
	and.b32  	%r254, %r161, -16;
	neg.s32 	%r252, %r254;
	mov.f32 	%f1474, 0f00000000;
	mov.b32 	%r253, 0;
$L__BB12_85:
	.pragma "nounroll";
	mul.wide.u32 	%rd34, %r253, 2;
	add.s64 	%rd35, %rd1, %rd34;
	ld.global.nc.u16 	%rs89, [%rd35];
	// begin inline asm
	{ cvt.f32.bf16 %f468, %rs89;}

	// end inline asm
	add.f32 	%f500, %f1474, %f468;
	add.s64 	%rd36, %rd2, %rd34;
	ld.global.nc.u16 	%rs90, [%rd36];
	// begin inline asm
	{ cvt.f32.bf16 %f469, %rs90;}

	// end inline asm
	add.f32 	%f501, %f1473, %f469;
	ld.global.nc.u16 	%rs91, [%rd35+2];
	// begin inline asm
	{ cvt.f32.bf16 %f470, %rs91;}

	// end inline asm
	add.f32 	%f502, %f500, %f470;
	ld.global.nc.u16 	%rs92, [%rd36+2];
	// begin inline asm
	{ cvt.f32.bf16 %f471, %rs92;}

	// end inline asm
	add.f32 	%f503, %f501, %f471;
	ld.global.nc.u16 	%rs93, [%rd35+4];
	// begin inline asm
	{ cvt.f32.bf16 %f472, %rs93;}

	// end inline asm
	add.f32 	%f504, %f502, %f472;
	ld.global.nc.u16 	%rs94, [%rd36+4];
	// begin inline asm
	{ cvt.f32.bf16 %f473, %rs94;}

	// end inline asm
	add.f32 	%f505, %f503, %f473;
	ld.global.nc.u16 	%rs95, [%rd35+6];
	// begin inline asm
	{ cvt.f32.bf16 %f474, %rs95;}

	// end inline asm
	add.f32 	%f506, %f504, %f474;
	ld.global.nc.u16 	%rs96, [%rd36+6];
	// begin inline asm
	{ cvt.f32.bf16 %f475, %rs96;}

	// end inline asm
	add.f32 	%f507, %f505, %f475;
	ld.global.nc.u16 	%rs97, [%rd35+8];
	// begin inline asm
	{ cvt.f32.bf16 %f476, %rs97;}

	// end inline asm
	add.f32 	%f508, %f506, %f476;
	ld.global.nc.u16 	%rs98, [%rd36+8];
	// begin inline asm
	{ cvt.f32.bf16 %f477, %rs98;}

	// end inline asm
	add.f32 	%f509, %f507, %f477;
	ld.global.nc.u16 	%rs99, [%rd35+10];
	// begin inline asm
	{ cvt.f32.bf16 %f478, %rs99;}

	// end inline asm
	add.f32 	%f510, %f508, %f478;
	ld.global.nc.u16 	%rs100, [%rd36+10];
	// begin inline asm
	{ cvt.f32.bf16 %f479, %rs100;}

	// end inline asm
	add.f32 	%f511, %f509, %f479;
	ld.global.nc.u16 	%rs101, [%rd35+12];
	// begin inline asm
	{ cvt.f32.bf16 %f480, %rs101;}

	// end inline asm
	add.f32 	%f512, %f510, %f480;
	ld.global.nc.u16 	%rs102, [%rd36+12];
	// begin inline asm
	{ cvt.f32.bf16 %f481, %rs102;}

	// end inline asm
	add.f32 	%f513, %f511, %f481;
	ld.global.nc.u16 	%rs103, [%rd35+14];
	// begin inline asm
	{ cvt.f32.bf16 %f482, %rs103;}

	// end inline asm
	add.f32 	%f514, %f512, %f482;
	ld.global.nc.u16 	%rs104, [%rd36+14];
	// begin inline asm
	{ cvt.f32.bf16 %f483, %rs104;}

	// end inline asm
	add.f32 	%f515, %f513, %f483;
	ld.global.nc.u16 	%rs105, [%rd35+16];
	// begin inline asm
	{ cvt.f32.bf16 %f484, %rs105;}

	// end inline asm
	add.f32 	%f516, %f514, %f484;
	ld.global.nc.u16 	%rs106, [%rd36+16];
	// begin inline asm
	{ cvt.f32.bf16 %f485, %rs106;}

	// end inline asm
	add.f32 	%f517, %f515, %f485;
	ld.global.nc.u16 	%rs107, [%rd35+18];
	// begin inline asm
	{ cvt.f32.bf16 %f486, %rs107;}

	// end inline asm
	add.f32 	%f518, %f516, %f486;
	ld.global.nc.u16 	%rs108, [%rd36+18];
	// begin inline asm
	{ cvt.f32.bf16 %f487, %rs108;}

	// end inline asm
	add.f32 	%f519, %f517, %f487;
	ld.global.nc.u16 	%rs109, [%rd35+20];
	// begin inline asm
	{ cvt.f32.bf16 %f488, %rs109;}

	// end inline asm
	add.f32 	%f520, %f518, %f488;
	ld.global.nc.u16 	%rs110, [%rd36+20];
	// begin inline asm
	{ cvt.f32.bf16 %f489, %rs110;}

	// end inline asm
	add.f32 	%f521, %f519, %f489;
	ld.global.nc.u16 	%rs111, [%rd35+22];
	// begin inline asm
	{ cvt.f32.bf16 %f490, %rs111;}

	// end inline asm
	add.f32 	%f522, %f520, %f490;
	ld.global.nc.u16 	%rs112, [%rd36+22];
	// begin inline asm
	{ cvt.f32.bf16 %f491, %rs112;}

	// end inline asm
	add.f32 	%f523, %f521, %f491;
	ld.global.nc.u16 	%rs113, [%rd35+24];
	// begin inline asm
	{ cvt.f32.bf16 %f492, %rs113;}

	// end inline asm
	add.f32 	%f524, %f522, %f492;
	ld.global.nc.u16 	%rs114, [%rd36+24];
	// begin inline asm
	{ cvt.f32.bf16 %f493, %rs114;}

	// end inline asm
	add.f32 	%f525, %f523, %f493;
	ld.global.nc.u16 	%rs115, [%rd35+26];
	// begin inline asm
	{ cvt.f32.bf16 %f494, %rs115;}

	// end inline asm
	add.f32 	%f526, %f524, %f494;
	ld.global.nc.u16 	%rs116, [%rd36+26];
	// begin inline asm
	{ cvt.f32.bf16 %f495, %rs116;}

	// end inline asm
	add.f32 	%f527, %f525, %f495;
	ld.global.nc.u16 	%rs117, [%rd35+28];
	// begin inline asm
	{ cvt.f32.bf16 %f496, %rs117;}

	// end inline asm
	add.f32 	%f528, %f526, %f496;
	ld.global.nc.u16 	%rs118, [%rd36+28];
	// begin inline asm
	{ cvt.f32.bf16 %f497, %rs118;}

	// end inline asm
	add.f32 	%f529, %f527, %f497;
	ld.global.nc.u16 	%rs119, [%rd35+30];
	// begin inline asm
	{ cvt.f32.bf16 %f498, %rs119;}

	// end inline asm
	add.f32 	%f1474, %f528, %f498;
	ld.global.nc.u16 	%rs120, [%rd36+30];
	// begin inline asm
	{ cvt.f32.bf16 %f499, %rs120;}

	// end inline asm
	add.f32 	%f1473, %f529, %f499;
	add.s32 	%r253, %r253, 16;
	add.s32 	%r252, %r252, 16;
	setp.ne.s32 	%p94, %r252, 0;
	@%p94 bra 	$L__BB12_85;
$L__BB12_86:
	setp.eq.s32 	%p95, %r8, 0;
	@%p95 bra 	$L__BB12_95;
	and.b32  	%r74, %r161, 7;
	setp.lt.u32 	%p96, %r8, 8;
	@%p96 bra 	$L__BB12_89;
	mul.wide.u32 	%rd37, %r254, 2;
	add.s64 	%rd38, %rd1, %rd37;
	ld.global.nc.u16 	%rs121, [%rd38];
	// begin inline asm
	{ cvt.f32.bf16 %f531, %rs121;}

	// end inline asm
	add.f32 	%f547, %f1474, %f531;
	add.s64 	%rd39, %rd2, %rd37;
	ld.global.nc.u16 	%rs122, [%rd39];
	// begin inline asm
	{ cvt.f32.bf16 %f532, %rs122;}

	// end inline asm
	add.f32 	%f548, %f1473, %f532;
	ld.global.nc.u16 	%rs123, [%rd38+2];
	// begin inline asm
	{ cvt.f32.bf16 %f533, %rs123;}

	// end inline asm
	add.f32 	%f549, %f547, %f533;
	ld.global.nc.u16 	%rs124, [%rd39+2];
	// begin inline asm
	{ cvt.f32.bf16 %f534, %rs124;}

	// end inline asm
	add.f32 	%f550, %f548, %f534;
	ld.global.nc.u16 	%rs125, [%rd38+4];
	// begin inline asm
	{ cvt.f32.bf16 %f535, %rs125;}

	// end inline asm
	add.f32 	%f551, %f549, %f535;
	ld.global.nc.u16 	%rs126, [%rd39+4];
	// begin inline asm
	{ cvt.f32.bf16 %f536, %rs126;}

	// end inline asm
	add.f32 	%f552, %f550, %f536;
	ld.global.nc.u16 	%rs127, [%rd38+6];
	// begin inline asm
	{ cvt.f32.bf16 %f537, %rs127;}

	// end inline asm
	add.f32 	%f553, %f551, %f537;
	ld.global.nc.u16 	%rs128, [%rd39+6];
	// begin inline asm
	{ cvt.f32.bf16 %f538, %rs128;}

	// end inline asm
	add.f32 	%f554, %f552, %f538;
	ld.global.nc.u16 	%rs129, [%rd38+8];
	// begin inline asm
	{ cvt.f32.bf16 %f539, %rs129;}

	// end inline asm
	add.f32 	%f555, %f553, %f539;
	ld.global.nc.u16 	%rs130, [%rd39+8];
	// begin inline asm
	{ cvt.f32.bf16 %f540, %rs130;}

	// end inline asm
	add.f32 	%f556, %f554, %f540;
	ld.global.nc.u16 	%rs131, [%rd38+10];
	// begin inline asm
	{ cvt.f32.bf16 %f541, %rs131;}

	// end inline asm
	add.f32 	%f557, %f555, %f541;
	ld.global.nc.u16 	%rs132, [%rd39+10];
	// begin inline asm
	{ cvt.f32.bf16 %f542, %rs132;}

	// end inline asm
	add.f32 	%f558, %f556, %f542;
	ld.global.nc.u16 	%rs133, [%rd38+12];
	// begin inline asm
	{ cvt.f32.bf16 %f543, %rs133;}

	// end inline asm
	add.f32 	%f559, %f557, %f543;
	ld.global.nc.u16 	%rs134, [%rd39+12];
	// begin inline asm
	{ cvt.f32.bf16 %f544, %rs134;}

	// end inline asm
	add.f32 	%f560, %f558, %f544;
	ld.global.nc.u16 	%rs135, [%rd38+14];
	// begin inline asm
	{ cvt.f32.bf16 %f545, %rs135;}

	// end inline asm
	add.f32 	%f1474, %f559, %f545;
	ld.global.nc.u16 	%rs136, [%rd39+14];
	// begin inline asm
	{ cvt.f32.bf16 %f546, %rs136;}

	// end inline asm
	add.f32 	%f1473, %f560, %f546;
	add.s32 	%r254, %r254, 8;
$L__BB12_89:
	setp.eq.s32 	%p97, %r74, 0;
	@%p97 bra 	$L__BB12_95;
	and.b32  	%r77, %r161, 3;
	setp.lt.u32 	%p98, %r74, 4;
	@%p98 bra 	$L__BB12_92;
	mul.wide.u32 	%rd40, %r254, 2;
	add.s64 	%rd41, %rd1, %rd40;
	ld.global.nc.u16 	%rs137, [%rd41];
	// begin inline asm
	{ cvt.f32.bf16 %f562, %rs137;}

	// end inline asm
	add.f32 	%f570, %f1474, %f562;
	add.s64 	%rd42, %rd2, %rd40;
	ld.global.nc.u16 	%rs138, [%rd42];
	// begin inline asm
	{ cvt.f32.bf16 %f563, %rs138;}

	// end inline asm
	add.f32 	%f571, %f1473, %f563;
	ld.global.nc.u16 	%rs139, [%rd41+2];
	// begin inline asm
	{ cvt.f32.bf16 %f564, %rs139;}

	// end inline asm
	add.f32 	%f572, %f570, %f564;
	ld.global.nc.u16 	%rs140, [%rd42+2];
	// begin inline asm
	{ cvt.f32.bf16 %f565, %rs140;}

	// end inline asm
	add.f32 	%f573, %f571, %f565;
	ld.global.nc.u16 	%rs141, [%rd41+4];
	// begin inline asm
	{ cvt.f32.bf16 %f566, %rs141;}

	// end inline asm
	add.f32 	%f574, %f572, %f566;
	ld.global.nc.u16 	%rs142, [%rd42+4];
	// begin inline asm
	{ cvt.f32.bf16 %f567, %rs142;}

	// end inline asm
	add.f32 	%f575, %f573, %f567;
	ld.global.nc.u16 	%rs143, [%rd41+6];
	// begin inline asm
	{ cvt.f32.bf16 %f568, %rs143;}

	// end inline asm
	add.f32 	%f1474, %f574, %f568;
	ld.global.nc.u16 	%rs144, [%rd42+6];
	// begin inline asm
	{ cvt.f32.bf16 %f569, %rs144;}

	// end inline asm
	add.f32 	%f1473, %f575, %f569;
	add.s32 	%r254, %r254, 4;
$L__BB12_92:
	setp.eq.s32 	%p99, %r77, 0;
	@%p99 bra 	$L__BB12_95;
	neg.s32 	%r257, %r77;
$L__BB12_94:
	.pragma "nounroll";
	mul.wide.u32 	%rd43, %r254, 2;
	add.s64 	%rd44, %rd1, %rd43;
	ld.global.nc.u16 	%rs145, [%rd44];
	// begin inline asm
	{ cvt.f32.bf16 %f576, %rs145;}

	// end inline asm
	add.f32 	%f1474, %f1474, %f576;
	add.s64 	%rd45, %rd2, %rd43;
	ld.global.nc.u16 	%rs146, [%rd45];
	// begin inline asm
	{ cvt.f32.bf16 %f577, %rs146;}

	// end inline asm
	add.f32 	%f1473, %f1473, %f577;
	add.s32 	%r254, %r254, 1;
	add.s32 	%r257, %r257, 1;
	setp.ne.s32 	%p100, %r257, 0;
	@%p100 bra 	$L__BB12_94;
$L__BB12_95:
	setp.eq.s32 	%p101, %r161, 0;
	cvt.rn.f32.u32 	%f579, %r161;
	div.rn.f32 	%f109, %f1474, %f579;
	div.rn.f32 	%f110, %f1473, %f579;
	mov.f32 	%f1496, 0f00000000;
	mov.f32 	%f1500, %f1496;
	@%p101 bra 	$L__BB12_108;
	add.s32 	%r184, %r161, -1;
	and.b32  	%r85, %r161, 7;
	setp.lt.u32 	%p102, %r184, 7;
	mov.f32 	%f1498, 0f00000000;
	mov.b32 	%r262, 0;
	mov.f32 	%f1497, %f1498;
	mov.f32 	%f1496, %f1498;
	@%p102 bra 	$L__BB12_99;
	and.b32  	%r262, %r161, -8;
	neg.s32 	%r259, %r262;
	mov.f32 	%f1498, 0f00000000;
	mov.b32 	%r260, 0;
$L__BB12_98:
	.pragma "nounroll";
	mul.wide.u32 	%rd46, %r260, 2;
	add.s64 	%rd47, %rd1, %rd46;
	ld.global.nc.u16 	%rs147, [%rd47];
	// begin inline asm
	{ cvt.f32.bf16 %f583, %rs147;}

	// end inline asm
	sub.f32 	%f599, %f583, %f109;
	add.s64 	%rd48, %rd2, %rd46;
	ld.global.nc.u16 	%rs148, [%rd48];
	// begin inline asm
	{ cvt.f32.bf16 %f584, %rs148;}

	// end inline asm
	sub.f32 	%f600, %f584, %f110;
	fma.rn.f32 	%f601, %f599, %f600, %f1496;
	fma.rn.f32 	%f602, %f599, %f599, %f1497;
	fma.rn.f32 	%f603, %f600, %f600, %f1498;
	ld.global.nc.u16 	%rs149, [%rd47+2];
	// begin inline asm
	{ cvt.f32.bf16 %f585, %rs149;}

	// end inline asm
	sub.f32 	%f604, %f585, %f109;
	ld.global.nc.u16 	%rs150, [%rd48+2];
	// begin inline asm
	{ cvt.f32.bf16 %f586, %rs150;}

	// end inline asm
	sub.f32 	%f605, %f586, %f110;
	fma.rn.f32 	%f606, %f604, %f605, %f601;
	fma.rn.f32 	%f607, %f604, %f604, %f602;
	fma.rn.f32 	%f608, %f605, %f605, %f603;
	ld.global.nc.u16 	%rs151, [%rd47+4];
	// begin inline asm
	{ cvt.f32.bf16 %f587, %rs151;}

	// end inline asm
	sub.f32 	%f609, %f587, %f109;
	ld.global.nc.u16 	%rs152, [%rd48+4];
	// begin inline asm
	{ cvt.f32.bf16 %f588, %rs152;}

	// end inline asm
	sub.f32 	%f610, %f588, %f110;
	fma.rn.f32 	%f611, %f609, %f610, %f606;
	fma.rn.f32 	%f612, %f609, %f609, %f607;
	fma.rn.f32 	%f613, %f610, %f610, %f608;
	ld.global.nc.u16 	%rs153, [%rd47+6];
	// begin inline asm
	{ cvt.f32.bf16 %f589, %rs153;}

	// end inline asm
	sub.f32 	%f614, %f589, %f109;
	ld.global.nc.u16 	%rs154, [%rd48+6];
	// begin inline asm
	{ cvt.f32.bf16 %f590, %rs154;}

	// end inline asm
	sub.f32 	%f615, %f590, %f110;
	fma.rn.f32 	%f616, %f614, %f615, %f611;
	fma.rn.f32 	%f617, %f614, %f614, %f612;
	fma.rn.f32 	%f618, %f615, %f615, %f613;
	ld.global.nc.u16 	%rs155, [%rd47+8];
	// begin inline asm
	{ cvt.f32.bf16 %f591, %rs155;}

	// end inline asm
	sub.f32 	%f619, %f591, %f109;
	ld.global.nc.u16 	%rs156, [%rd48+8];
	// begin inline asm
	{ cvt.f32.bf16 %f592, %rs156;}

	// end inline asm
	sub.f32 	%f620, %f592, %f110;
	fma.rn.f32 	%f621, %f619, %f620, %f616;
	fma.rn.f32 	%f622, %f619, %f619, %f617;
	fma.rn.f32 	%f623, %f620, %f620, %f618;
	ld.global.nc.u16 	%rs157, [%rd47+10];
	// begin inline asm
	{ cvt.f32.bf16 %f593, %rs157;}

	// end inline asm
	sub.f32 	%f624, %f593, %f109;
	ld.global.nc.u16 	%rs158, [%rd48+10];
	// begin inline asm
	{ cvt.f32.bf16 %f594, %rs158;}

	// end inline asm
	sub.f32 	%f625, %f594, %f110;
	fma.rn.f32 	%f626, %f624, %f625, %f621;
	fma.rn.f32 	%f627, %f624, %f624, %f622;
	fma.rn.f32 	%f628, %f625, %f625, %f623;
	ld.global.nc.u16 	%rs159, [%rd47+12];
	// begin inline asm
	{ cvt.f32.bf16 %f595, %rs159;}

	// end inline asm
	sub.f32 	%f629, %f595, %f109;
	ld.global.nc.u16 	%rs160, [%rd48+12];
	// begin inline asm
	{ cvt.f32.bf16 %f596, %rs160;}

	// end inline asm
	sub.f32 	%f630, %f596, %f110;
	fma.rn.f32 	%f631, %f629, %f630, %f626;
	fma.rn.f32 	%f632, %f629, %f629, %f627;
	fma.rn.f32 	%f633, %f630, %f630, %f628;
	ld.global.nc.u16 	%rs161, [%rd47+14];
	// begin inline asm
	{ cvt.f32.bf16 %f597, %rs161;}

	// end inline asm
	sub.f32 	%f634, %f597, %f109;
	ld.global.nc.u16 	%rs162, [%rd48+14];
	// begin inline asm
	{ cvt.f32.bf16 %f598, %rs162;}

	// end inline asm
	sub.f32 	%f635, %f598, %f110;
	fma.rn.f32 	%f1496, %f634, %f635, %f631;
	fma.rn.f32 	%f1497, %f634, %f634, %f632;
	fma.rn.f32 	%f1498, %f635, %f635, %f633;
	add.s32 	%r260, %r260, 8;
	add.s32 	%r259, %r259, 8;
	setp.ne.s32 	%p103, %r259, 0;
	@%p103 bra 	$L__BB12_98;
$L__BB12_99:
	setp.eq.s32 	%p104, %r85, 0;
	@%p104 bra 	$L__BB12_107;
	and.b32  	%r93, %r161, 3;
	setp.lt.u32 	%p105, %r85, 4;
	@%p105 bra 	$L__BB12_102;
	mul.wide.u32 	%rd49, %r262, 2;
	add.s64 	%rd50, %rd1, %rd49;
	ld.global.nc.u16 	%rs163, [%rd50];
	// begin inline asm
	{ cvt.f32.bf16 %f637, %rs163;}

	// end inline asm
	sub.f32 	%f645, %f637, %f109;
	add.s64 	%rd51, %rd2, %rd49;
	ld.global.nc.u16 	%rs164, [%rd51];
	// begin inline asm
	{ cvt.f32.bf16 %f638, %rs164;}

	// end inline asm
	sub.f32 	%f646, %f638, %f110;
	fma.rn.f32 	%f647, %f645, %f646, %f1496;
	fma.rn.f32 	%f648, %f645, %f645, %f1497;
	fma.rn.f32 	%f649, %f646, %f646, %f1498;
	ld.global.nc.u16 	%rs165, [%rd50+2];
	// begin inline asm
	{ cvt.f32.bf16 %f639, %rs165;}

	// end inline asm
	sub.f32 	%f650, %f639, %f109;
	ld.global.nc.u16 	%rs166, [%rd51+2];
	// begin inline asm
	{ cvt.f32.bf16 %f640, %rs166;}

	// end inline asm
	sub.f32 	%f651, %f640, %f110;
	fma.rn.f32 	%f652, %f650, %f651, %f647;
	fma.rn.f32 	%f653, %f650, %f650, %f648;
	fma.rn.f32 	%f654, %f651, %f651, %f649;
	ld.global.nc.u16 	%rs167, [%rd50+4];
	// begin inline asm
	{ cvt.f32.bf16 %f641, %rs167;}

	// end inline asm
	sub.f32 	%f655, %f641, %f109;
	ld.global.nc.u16 	%rs168, [%rd51+4];
	// begin inline asm
	{ cvt.f32.bf16 %f642, %rs168;}

	// end inline asm
	sub.f32 	%f656, %f642, %f110;
	fma.rn.f32 	%f657, %f655, %f656, %f652;
	fma.rn.f32 	%f658, %f655, %f655, %f653;
	fma.rn.f32 	%f659, %f656, %f656, %f654;
	ld.global.nc.u16 	%rs169, [%rd50+6];
	// begin inline asm
	{ cvt.f32.bf16 %f643, %rs169;}

	// end inline asm
	sub.f32 	%f660, %f643, %f109;
	ld.global.nc.u16 	%rs170, [%rd51+6];
	// begin inline asm
	{ cvt.f32.bf16 %f644, %rs170;}

	// end inline asm
	sub.f32 	%f661, %f644, %f110;
	fma.rn.f32 	%f1496, %f660, %f661, %f657;
	fma.rn.f32 	%f1497, %f660, %f660, %f658;
	fma.rn.f32 	%f1498, %f661, %f661, %f659;
	add.s32 	%r262, %r262, 4;
$L__BB12_102:
	setp.eq.s32 	%p106, %r93, 0;
	@%p106 bra 	$L__BB12_107;
	setp.eq.s32 	%p107, %r93, 1;
	@%p107 bra 	$L__BB12_105;
	mul.wide.u32 	%rd52, %r262, 2;
	add.s64 	%rd53, %rd1, %rd52;
	ld.global.nc.u16 	%rs171, [%rd53];
	// begin inline asm
	{ cvt.f32.bf16 %f663, %rs171;}

	// end inline asm
	sub.f32 	%f667, %f663, %f109;
	add.s64 	%rd54, %rd2, %rd52;
	ld.global.nc.u16 	%rs172, [%rd54];
	// begin inline asm
	{ cvt.f32.bf16 %f664, %rs172;}

	// end inline asm
	sub.f32 	%f668, %f664, %f110;
	fma.rn.f32 	%f669, %f667, %f668, %f1496;
	fma.rn.f32 	%f670, %f667, %f667, %f1497;
	fma.rn.f32 	%f671, %f668, %f668, %f1498;
	ld.global.nc.u16 	%rs173, [%rd53+2];
	// begin inline asm
	{ cvt.f32.bf16 %f665, %rs173;}

	// end inline asm
	sub.f32 	%f672, %f665, %f109;
	ld.global.nc.u16 	%rs174, [%rd54+2];
	// begin inline asm
	{ cvt.f32.bf16 %f666, %rs174;}

	// end inline asm
	sub.f32 	%f673, %f666, %f110;
	fma.rn.f32 	%f1496, %f672, %f673, %f669;
	fma.rn.f32 	%f1497, %f672, %f672, %f670;
	fma.rn.f32 	%f1498, %f673, %f673, %f671;
	add.s32 	%r262, %r262, 2;
$L__BB12_105:
	and.b32  	%r186, %r161, 1;
	setp.eq.b32 	%p108, %r186, 1;
	not.pred 	%p109, %p108;
	@%p109 bra 	$L__BB12_107;
	mul.wide.u32 	%rd55, %r262, 2;
	add.s64 	%rd56, %rd1, %rd55;
	ld.global.nc.u16 	%rs175, [%rd56];
	// begin inline asm
	{ cvt.f32.bf16 %f674, %rs175;}

	// end inline asm
	sub.f32 	%f676, %f674, %f109;
	add.s64 	%rd57, %rd2, %rd55;
	ld.global.nc.u16 	%rs176, [%rd57];
	// begin inline asm
	{ cvt.f32.bf16 %f675, %rs176;}

	// end inline asm
	sub.f32 	%f677, %f675, %f110;
	fma.rn.f32 	%f1496, %f676, %f677, %f1496;
	fma.rn.f32 	%f1497, %f676, %f676, %f1497;
	fma.rn.f32 	%f1498, %f677, %f677, %f1498;
$L__BB12_107:
	mul.f32 	%f1500, %f1497, %f1498;
$L__BB12_108:
	sqrt.rn.f32 	%f150, %f1500;
	setp.eq.f32 	%p110, %f150, 0f00000000;
	@%p110 bra 	$L__BB12_156;
	div.rn.f32 	%f679, %f1496, %f150;
	mov.f32 	%f680, 0f3F800000;
	sub.f32 	%f1547, %f680, %f679;
	bra.uni 	$L__BB12_156;
$L__BB12_110:
	setp.eq.s32 	%p121, %r161, 0;
	mov.f32 	%f1430, 0f00000000;
	@%p121 bra 	$L__BB12_148;
	mul.f32 	%f755, %f222, 0f3F000000;
	cvt.rzi.f32.f32 	%f756, %f755;
	add.f32 	%f757, %f756, %f756;
	sub.f32 	%f758, %f222, %f757;
	abs.f32 	%f1, %f758;
	abs.f32 	%f2, %f222;
	cvt.rmi.f32.f32 	%f3, %f222;
	neg.s32 	%r245, %r161;
	mov.f32 	%f1430, 0f00000000;
	mov.b32 	%r246, 0;
$L__BB12_112:
	setp.eq.f32 	%p122, %f222, 0f00000000;
	mul.wide.u32 	%rd70, %r246, 2;
	add.s64 	%rd71, %rd1, %rd70;
	ld.global.nc.u16 	%rs207, [%rd71];
	// begin inline asm
	{ cvt.f32.bf16 %f759, %rs207;}

	// end inline asm
	add.s64 	%rd72, %rd2, %rd70;
	ld.global.nc.u16 	%rs208, [%rd72];
	// begin inline asm
	{ cvt.f32.bf16 %f760, %rs208;}

	// end inline asm
	sub.f32 	%f762, %f759, %f760;
	abs.f32 	%f25, %f762;
	abs.f32 	%f26, %f25;
	setp.lt.f32 	%p123, %f26, 0f00800000;
	mul.f32 	%f763, %f26, 0f4B800000;
	selp.f32 	%f764, %f763, %f26, %p123;
	selp.f32 	%f765, 0fC1C00000, 0f00000000, %p123;
	mov.b32 	%r192, %f764;
	add.s32 	%r193, %r192, -1060439283;
	and.b32  	%r194, %r193, -8388608;
	sub.s32 	%r195, %r192, %r194;
	mov.b32 	%f766, %r195;
	cvt.rn.f32.s32 	%f767, %r194;
	fma.rn.f32 	%f768, %f767, 0f34000000, %f765;
	add.f32 	%f769, %f766, 0fBF800000;
	add.f32 	%f770, %f766, 0f3F800000;
	rcp.approx.ftz.f32 	%f771, %f770;
	add.f32 	%f772, %f769, %f769;
	mul.f32 	%f773, %f772, %f771;
	mul.f32 	%f774, %f773, %f773;
	sub.f32 	%f775, %f769, %f773;
	add.f32 	%f776, %f775, %f775;
	neg.f32 	%f777, %f773;
	fma.rn.f32 	%f778, %f777, %f769, %f776;
	mul.rn.f32 	%f779, %f771, %f778;
	fma.rn.f32 	%f780, %f774, 0f3A2C32E4, 0f3B52E7DB;
	fma.rn.f32 	%f781, %f780, %f774, 0f3C93BB73;
	fma.rn.f32 	%f782, %f781, %f774, 0f3DF6384F;
	mul.rn.f32 	%f783, %f782, %f774;
	fma.rn.f32 	%f784, %f773, 0f3FB8AA3B, %f768;
	sub.f32 	%f785, %f768, %f784;
	fma.rn.f32 	%f786, %f773, 0f3FB8AA3B, %f785;
	fma.rn.f32 	%f787, %f779, 0f3FB8AA3B, %f786;
	fma.rn.f32 	%f788, %f773, 0f32A55E34, %f787;
	mul.f32 	%f789, %f783, 0f40400000;
	fma.rn.f32 	%f790, %f789, %f779, %f788;
	fma.rn.f32 	%f791, %f783, %f773, %f790;
	add.rn.f32 	%f792, %f784, %f791;
	neg.f32 	%f793, %f784;
	add.rn.f32 	%f794, %f792, %f793;
	neg.f32 	%f795, %f794;
	add.rn.f32 	%f796, %f791, %f795;
	mul.rn.f32 	%f797, %f792, %f222;
	neg.f32 	%f798, %f797;
	fma.rn.f32 	%f799, %f792, %f222, %f798;
	fma.rn.f32 	%f800, %f796, %f222, %f799;
	cvt.rni.f32.f32 	%f801, %f797;
	sub.f32 	%f802, %f797, %f801;
	add.f32 	%f803, %f802, %f800;
	fma.rn.f32 	%f804, %f803, 0f391FCB8E, 0f3AAF85ED;
	fma.rn.f32 	%f805, %f804, %f803, 0f3C1D9856;
	fma.rn.f32 	%f806, %f805, %f803, 0f3D6357BB;
	fma.rn.f32 	%f807, %f806, %f803, 0f3E75FDEC;
	fma.rn.f32 	%f808, %f807, %f803, 0f3F317218;
	fma.rn.f32 	%f809, %f808, %f803, 0f3F800000;
	cvt.rzi.s32.f32 	%r196, %f801;
	setp.gt.f32 	%p124, %f801, 0f00000000;
	selp.b32 	%r197, 0, -2097152000, %p124;
	add.s32 	%r198, %r197, 2130706432;
	mov.b32 	%f810, %r198;
	mul.f32 	%f811, %f809, %f810;
	shl.b32 	%r199, %r196, 23;
	sub.s32 	%r200, %r199, %r197;
	mov.b32 	%f812, %r200;
	mul.f32 	%f813, %f811, %f812;
	abs.f32 	%f814, %f797;
	setp.gt.f32 	%p125, %f814, 0f43180000;
	setp.lt.f32 	%p126, %f797, 0f00000000;
	selp.f32 	%f815, 0f00000000, 0f7F800000, %p126;
	selp.f32 	%f27, %f815, %f813, %p125;
	setp.eq.f32 	%p127, %f25, 0f3F800000;
	or.pred  	%p128, %p122, %p127;
	mov.f32 	%f1429, 0f3F800000;
	@%p128 bra 	$L__BB12_147;
	setp.num.f32 	%p129, %f2, %f2;
	setp.num.f32 	%p130, %f26, %f26;
	and.pred  	%p131, %p130, %p129;
	@%p131 bra 	$L__BB12_142;
	add.rn.f32 	%f1429, %f25, %f222;
	bra.uni 	$L__BB12_147;
$L__BB12_115:
	setp.eq.s32 	%p203, %r161, 0;
	@%p203 bra 	$L__BB12_156;
	add.s32 	%r224, %r161, -1;
	and.b32  	%r18, %r161, 15;
	setp.lt.u32 	%p204, %r224, 15;
	mov.f32 	%f1547, 0f00000000;
	mov.b32 	%r281, 0;
	@%p204 bra 	$L__BB12_119;
	and.b32  	%r281, %r161, -16;
	neg.s32 	%r241, %r281;
	mov.f32 	%f1547, 0f00000000;
	mov.b32 	%r242, 0;
$L__BB12_118:
	.pragma "nounroll";
	mul.wide.u32 	%rd85, %r242, 2;
	add.s64 	%rd86, %rd1, %rd85;
	ld.global.nc.u16 	%rs267, [%rd86];
	// begin inline asm
	{ cvt.f32.bf16 %f1035, %rs267;}

	// end inline asm
	add.s64 	%rd87, %rd2, %rd85;
	ld.global.nc.u16 	%rs268, [%rd87];
	// begin inline asm
	{ cvt.f32.bf16 %f1036, %rs268;}

	// end inline asm
	sub.f32 	%f1067, %f1035, %f1036;
	abs.f32 	%f1068, %f1067;
	add.f32 	%f1069, %f1547, %f1068;
	ld.global.nc.u16 	%rs269, [%rd86+2];
	// begin inline asm
	{ cvt.f32.bf16 %f1037, %rs269;}

	// end inline asm
	ld.global.nc.u16 	%rs270, [%rd87+2];
	// begin inline asm
	{ cvt.f32.bf16 %f1038, %rs270;}

	// end inline asm
	sub.f32 	%f1070, %f1037, %f1038;
	abs.f32 	%f1071, %f1070;
	add.f32 	%f1072, %f1069, %f1071;
	ld.global.nc.u16 	%rs271, [%rd86+4];
	// begin inline asm
	{ cvt.f32.bf16 %f1039, %rs271;}

	// end inline asm
	ld.global.nc.u16 	%rs272, [%rd87+4];
	// begin inline asm
	{ cvt.f32.bf16 %f1040, %rs272;}

	// end inline asm
	sub.f32 	%f1073, %f1039, %f1040;
	abs.f32 	%f1074, %f1073;
	add.f32 	%f1075, %f1072, %f1074;
	ld.global.nc.u16 	%rs273, [%rd86+6];
	// begin inline asm
	{ cvt.f32.bf16 %f1041, %rs273;}

	// end inline asm
	ld.global.nc.u16 	%rs274, [%rd87+6];
	// begin inline asm
	{ cvt.f32.bf16 %f1042, %rs274;}

	// end inline asm
	sub.f32 	%f1076, %f1041, %f1042;
	abs.f32 	%f1077, %f1076;
	add.f32 	%f1078, %f1075, %f1077;
	ld.global.nc.u16 	%rs275, [%rd86+8];
	// begin inline asm
	{ cvt.f32.bf16 %f1043, %rs275;}

	// end inline asm
	ld.global.nc.u16 	%rs276, [%rd87+8];
	// begin inline asm
	{ cvt.f32.bf16 %f1044, %rs276;}

	// end inline asm
	sub.f32 	%f1079, %f1043, %f1044;
	abs.f32 	%f1080, %f1079;
	add.f32 	%f1081, %f1078, %f1080;
	ld.global.nc.u16 	%rs277, [%rd86+10];
	// begin inline asm
	{ cvt.f32.bf16 %f1045, %rs277;}

	// end inline asm
	ld.global.nc.u16 	%rs278, [%rd87+10];
	// begin inline asm
	{ cvt.f32.bf16 %f1046, %rs278;}

	// end inline asm
	sub.f32 	%f1082, %f1045, %f1046;
	abs.f32 	%f1083, %f1082;
	add.f32 	%f1084, %f1081, %f1083;
	ld.global.nc.u16 	%rs279, [%rd86+12];
	// begin inline asm
	{ cvt.f32.bf16 %f1047, %rs279;}

	// end inline asm
	ld.global.nc.u16 	%rs280, [%rd87+12];
	// begin inline asm
	{ cvt.f32.bf16 %f1048, %rs280;}

	// end inline asm
	sub.f32 	%f1085, %f1047, %f1048;
	abs.f32 	%f1086, %f1085;
	add.f32 	%f1087, %f1084, %f1086;
	ld.global.nc.u16 	%rs281, [%rd86+14];
	// begin inline asm
	{ cvt.f32.bf16 %f1049, %rs281;}

	// end inline asm
	ld.global.nc.u16 	%rs282, [%rd87+14];
	// begin inline asm
	{ cvt.f32.bf16 %f1050, %rs282;}

	// end inline asm
	sub.f32 	%f1088, %f1049, %f1050;
	abs.f32 	%f1089, %f1088;
	add.f32 	%f1090, %f1087, %f1089;
	ld.global.nc.u16 	%rs283, [%rd86+16];
	// begin inline asm
	{ cvt.f32.bf16 %f1051, %rs283;}

	// end inline asm
	ld.global.nc.u16 	%rs284, [%rd87+16];
	// begin inline asm
	{ cvt.f32.bf16 %f1052, %rs284;}

	// end inline asm
	sub.f32 	%f1091, %f1051, %f1052;
	abs.f32 	%f1092, %f1091;
	add.f32 	%f1093, %f1090, %f1092;
	ld.global.nc.u16 	%rs285, [%rd86+18];
	// begin inline asm
	{ cvt.f32.bf16 %f1053, %rs285;}

	// end inline asm
	ld.global.nc.u16 	%rs286, [%rd87+18];
	// begin inline asm
	{ cvt.f32.bf16 %f1054, %rs286;}

	// end inline asm
	sub.f32 	%f1094, %f1053, %f1054;
	abs.f32 	%f1095, %f1094;
	add.f32 	%f1096, %f1093, %f1095;
	ld.global.nc.u16 	%rs287, [%rd86+20];
	// begin inline asm
	{ cvt.f32.bf16 %f1055, %rs287;}

	// end inline asm
	ld.global.nc.u16 	%rs288, [%rd87+20];
	// begin inline asm
	{ cvt.f32.bf16 %f1056, %rs288;}

	// end inline asm
	sub.f32 	%f1097, %f1055, %f1056;
	abs.f32 	%f1098, %f1097;
	add.f32 	%f1099, %f1096, %f1098;
	ld.global.nc.u16 	%rs289, [%rd86+22];
	// begin inline asm
	{ cvt.f32.bf16 %f1057, %rs289;}

	// end inline asm
	ld.global.nc.u16 	%rs290, [%rd87+22];
	// begin inline asm
	{ cvt.f32.bf16 %f1058, %rs290;}

	// end inline asm
	sub.f32 	%f1100, %f1057, %f1058;
	abs.f32 	%f1101, %f1100;
	add.f32 	%f1102, %f1099, %f1101;
	ld.global.nc.u16 	%rs291, [%rd86+24];
	// begin inline asm
	{ cvt.f32.bf16 %f1059, %rs291;}

	// end inline asm
	ld.global.nc.u16 	%rs292, [%rd87+24];
	// begin inline asm
	{ cvt.f32.bf16 %f1060, %rs292;}

	// end inline asm
	sub.f32 	%f1103, %f1059, %f1060;
	abs.f32 	%f1104, %f1103;
	add.f32 	%f1105, %f1102, %f1104;
	ld.global.nc.u16 	%rs293, [%rd86+26];
	// begin inline asm
	{ cvt.f32.bf16 %f1061, %rs293;}

	// end inline asm
	ld.global.nc.u16 	%rs294, [%rd87+26];
	// begin inline asm
	{ cvt.f32.bf16 %f1062, %rs294;}

	// end inline asm
	sub.f32 	%f1106, %f1061, %f1062;
	abs.f32 	%f1107, %f1106;
	add.f32 	%f1108, %f1105, %f1107;
	ld.global.nc.u16 	%rs295, [%rd86+28];
	// begin inline asm
	{ cvt.f32.bf16 %f1063, %rs295;}

	// end inline asm
	ld.global.nc.u16 	%rs296, [%rd87+28];
	// begin inline asm
	{ cvt.f32.bf16 %f1064, %rs296;}

	// end inline asm
	sub.f32 	%f1109, %f1063, %f1064;
	abs.f32 	%f1110, %f1109;
	add.f32 	%f1111, %f1108, %f1110;
	ld.global.nc.u16 	%rs297, [%rd86+30];
	// begin inline asm
	{ cvt.f32.bf16 %f1065, %rs297;}

	// end inline asm
	ld.global.nc.u16 	%rs298, [%rd87+30];
	// begin inline asm
	{ cvt.f32.bf16 %f1066, %rs298;}

	// end inline asm
	sub.f32 	%f1112, %f1065, %f1066;
	abs.f32 	%f1113, %f1112;
	add.f32 	%f1547, %f1111, %f1113;
	add.s32 	%r242, %r242, 16;
	add.s32 	%r241, %r241, 16;
	setp.eq.s32 	%p205, %r241, 0;
	@%p205 bra 	$L__BB12_119;
	bra.uni 	$L__BB12_118;
$L__BB12_119:
	setp.eq.s32 	%p206, %r18, 0;
	@%p206 bra 	$L__BB12_156;
	and.b32  	%r137, %r161, 7;
	setp.lt.u32 	%p207, %r18, 8;
	@%p207 bra 	$L__BB12_122;
	mul.wide.u32 	%rd88, %r281, 2;
	add.s64 	%rd89, %rd1, %rd88;
	ld.global.nc.u16 	%rs299, [%rd89];
	// begin inline asm
	{ cvt.f32.bf16 %f1115, %rs299;}

	// end inline asm
	add.s64 	%rd90, %rd2, %rd88;
	ld.global.nc.u16 	%rs300, [%rd90];
	// begin inline asm
	{ cvt.f32.bf16 %f1116, %rs300;}

	// end inline asm
	sub.f32 	%f1131, %f1115, %f1116;
	abs.f32 	%f1132, %f1131;
	add.f32 	%f1133, %f1547, %f1132;
	ld.global.nc.u16 	%rs301, [%rd89+2];
	// begin inline asm
	{ cvt.f32.bf16 %f1117, %rs301;}

	// end inline asm
	ld.global.nc.u16 	%rs302, [%rd90+2];
	// begin inline asm
	{ cvt.f32.bf16 %f1118, %rs302;}

	// end inline asm
	sub.f32 	%f1134, %f1117, %f1118;
	abs.f32 	%f1135, %f1134;
	add.f32 	%f1136, %f1133, %f1135;
	ld.global.nc.u16 	%rs303, [%rd89+4];
	// begin inline asm
	{ cvt.f32.bf16 %f1119, %rs303;}

	// end inline asm
	ld.global.nc.u16 	%rs304, [%rd90+4];
	// begin inline asm
	{ cvt.f32.bf16 %f1120, %rs304;}

	// end inline asm
	sub.f32 	%f1137, %f1119, %f1120;
	abs.f32 	%f1138, %f1137;
	add.f32 	%f1139, %f1136, %f1138;
	ld.global.nc.u16 	%rs305, [%rd89+6];
	// begin inline asm
	{ cvt.f32.bf16 %f1121, %rs305;}

	// end inline asm
	ld.global.nc.u16 	%rs306, [%rd90+6];
	// begin inline asm
	{ cvt.f32.bf16 %f1122, %rs306;}

	// end inline asm
	sub.f32 	%f1140, %f1121, %f1122;
	abs.f32 	%f1141, %f1140;
	add.f32 	%f1142, %f1139, %f1141;
	ld.global.nc.u16 	%rs307, [%rd89+8];
	// begin inline asm
	{ cvt.f32.bf16 %f1123, %rs307;}

	// end inline asm
	ld.global.nc.u16 	%rs308, [%rd90+8];
	// begin inline asm
	{ cvt.f32.bf16 %f1124, %rs308;}

	// end inline asm
	sub.f32 	%f1143, %f1123, %f1124;
	abs.f32 	%f1144, %f1143;
	add.f32 	%f1145, %f1142, %f1144;
	ld.global.nc.u16 	%rs309, [%rd89+10];
	// begin inline asm
	{ cvt.f32.bf16 %f1125, %rs309;}

	// end inline asm
	ld.global.nc.u16 	%rs310, [%rd90+10];
	// begin inline asm
	{ cvt.f32.bf16 %f1126, %rs310;}

	// end inline asm
	sub.f32 	%f1146, %f1125, %f1126;
	abs.f32 	%f1147, %f1146;
	add.f32 	%f1148, %f1145, %f1147;
	ld.global.nc.u16 	%rs311, [%rd89+12];
	// begin inline asm
	{ cvt.f32.bf16 %f1127, %rs311;}

	// end inline asm
	ld.global.nc.u16 	%rs312, [%rd90+12];
	// begin inline asm
	{ cvt.f32.bf16 %f1128, %rs312;}

	// end inline asm
	sub.f32 	%f1149, %f1127, %f1128;
	abs.f32 	%f1150, %f1149;
	add.f32 	%f1151, %f1148, %f1150;
	ld.global.nc.u16 	%rs313, [%rd89+14];
	// begin inline asm
	{ cvt.f32.bf16 %f1129, %rs313;}

	// end inline asm
	ld.global.nc.u16 	%rs314, [%rd90+14];
	// begin inline asm
	{ cvt.f32.bf16 %f1130, %rs314;}

	// end inline asm
	sub.f32 	%f1152, %f1129, %f1130;
	abs.f32 	%f1153, %f1152;
	add.f32 	%f1547, %f1151, %f1153;
	add.s32 	%r281, %r281, 8;
$L__BB12_122:
	setp.eq.s32 	%p208, %r137, 0;
	@%p208 bra 	$L__BB12_156;
	and.b32  	%r140, %r161, 3;
	setp.lt.u32 	%p209, %r137, 4;
	@%p209 bra 	$L__BB12_125;
	mul.wide.u32 	%rd91, %r281, 2;
	add.s64 	%rd92, %rd1, %rd91;
	ld.global.nc.u16 	%rs315, [%rd92];
	// begin inline asm
	{ cvt.f32.bf16 %f1155, %rs315;}

	// end inline asm
	add.s64 	%rd93, %rd2, %rd91;
	ld.global.nc.u16 	%rs316, [%rd93];
	// begin inline asm
	{ cvt.f32.bf16 %f1156, %rs316;}

	// end inline asm
	sub.f32 	%f1163, %f1155, %f1156;
	abs.f32 	%f1164, %f1163;
	add.f32 	%f1165, %f1547, %f1164;
	ld.global.nc.u16 	%rs317, [%rd92+2];
	// begin inline asm
	{ cvt.f32.bf16 %f1157, %rs317;}

	// end inline asm
	ld.global.nc.u16 	%rs318, [%rd93+2];
	// begin inline asm
	{ cvt.f32.bf16 %f1158, %rs318;}

	// end inline asm
	sub.f32 	%f1166, %f1157, %f1158;
	abs.f32 	%f1167, %f1166;
	add.f32 	%f1168, %f1165, %f1167;
	ld.global.nc.u16 	%rs319, [%rd92+4];
	// begin inline asm
	{ cvt.f32.bf16 %f1159, %rs319;}

	// end inline asm
	ld.global.nc.u16 	%rs320, [%rd93+4];
	// begin inline asm
	{ cvt.f32.bf16 %f1160, %rs320;}

	// end inline asm
	sub.f32 	%f1169, %f1159, %f1160;
	abs.f32 	%f1170, %f1169;
	add.f32 	%f1171, %f1168, %f1170;
	ld.global.nc.u16 	%rs321, [%rd92+6];
	// begin inline asm
	{ cvt.f32.bf16 %f1161, %rs321;}

	// end inline asm
	ld.global.nc.u16 	%rs322, [%rd93+6];
	// begin inline asm
	{ cvt.f32.bf16 %f1162, %rs322;}

	// end inline asm
	sub.f32 	%f1172, %f1161, %f1162;
	abs.f32 	%f1173, %f1172;
	add.f32 	%f1547, %f1171, %f1173;
	add.s32 	%r281, %r281, 4;
$L__BB12_125:
	setp.eq.s32 	%p210, %r140, 0;
	@%p210 bra 	$L__BB12_156;
	neg.s32 	%r284, %r140;
$L__BB12_127:
	.pragma "nounroll";
	mul.wide.u32 	%rd94, %r281, 2;
	add.s64 	%rd95, %rd1, %rd94;
	ld.global.nc.u16 	%rs323, [%rd95];
	// begin inline asm
	{ cvt.f32.bf16 %f1174, %rs323;}

	// end inline asm
	add.s64 	%rd96, %rd2, %rd94;
	ld.global.nc.u16 	%rs324, [%rd96];
	// begin inline asm
	{ cvt.f32.bf16 %f1175, %rs324;}

	// end inline asm
	sub.f32 	%f1176, %f1174, %f1175;
	abs.f32 	%f1177, %f1176;
	add.f32 	%f1547, %f1547, %f1177;
	add.s32 	%r281, %r281, 1;
	add.s32 	%r284, %r284, 1;
	setp.eq.s32 	%p211, %r284, 0;
	@%p211 bra 	$L__BB12_156;
	bra.uni 	$L__BB12_127;
$L__BB12_128:
	setp.eq.s32 	%p221, %r161, 0;
	mov.f32 	%f1424, 0f00000000;
	@%p221 bra 	$L__BB12_141;
	add.s32 	%r230, %r161, -1;
	and.b32  	%r24, %r161, 15;
	setp.lt.u32 	%p222, %r230, 15;
	mov.f32 	%f1424, 0f00000000;
	mov.b32 	%r235, 0;
	@%p222 bra 	$L__BB12_132;
	and.b32  	%r235, %r161, -16;
	neg.s32 	%r232, %r235;
	mov.f32 	%f1424, 0f00000000;
	mov.b32 	%r233, 0;
$L__BB12_131:
	.pragma "nounroll";
	mul.wide.u32 	%rd109, %r233, 2;
	add.s64 	%rd110, %rd1, %rd109;
	ld.global.nc.u16 	%rs383, [%rd110];
	// begin inline asm
	{ cvt.f32.bf16 %f1300, %rs383;}

	// end inline asm
	add.s64 	%rd111, %rd2, %rd109;
	ld.global.nc.u16 	%rs384, [%rd111];
	// begin inline asm
	{ cvt.f32.bf16 %f1301, %rs384;}

	// end inline asm
	sub.f32 	%f1332, %f1300, %f1301;
	fma.rn.f32 	%f1333, %f1332, %f1332, %f1424;
	ld.global.nc.u16 	%rs385, [%rd110+2];
	// begin inline asm
	{ cvt.f32.bf16 %f1302, %rs385;}

	// end inline asm
	ld.global.nc.u16 	%rs386, [%rd111+2];
	// begin inline asm
	{ cvt.f32.bf16 %f1303, %rs386;}

	// end inline asm
	sub.f32 	%f1334, %f1302, %f1303;
	fma.rn.f32 	%f1335, %f1334, %f1334, %f1333;
	ld.global.nc.u16 	%rs387, [%rd110+4];
	// begin inline asm
	{ cvt.f32.bf16 %f1304, %rs387;}

	// end inline asm
	ld.global.nc.u16 	%rs388, [%rd111+4];
	// begin inline asm
	{ cvt.f32.bf16 %f1305, %rs388;}

	// end inline asm
	sub.f32 	%f1336, %f1304, %f1305;
	fma.rn.f32 	%f1337, %f1336, %f1336, %f1335;
	ld.global.nc.u16 	%rs389, [%rd110+6];
	// begin inline asm
	{ cvt.f32.bf16 %f1306, %rs389;}

	// end inline asm
	ld.global.nc.u16 	%rs390, [%rd111+6];
	// begin inline asm
	{ cvt.f32.bf16 %f1307, %rs390;}

	// end inline asm
	sub.f32 	%f1338, %f1306, %f1307;
	fma.rn.f32 	%f1339, %f1338, %f1338, %f1337;
	ld.global.nc.u16 	%rs391, [%rd110+8];
	// begin inline asm
	{ cvt.f32.bf16 %f1308, %rs391;}

	// end inline asm
	ld.global.nc.u16 	%rs392, [%rd111+8];
	// begin inline asm
	{ cvt.f32.bf16 %f1309, %rs392;}

	// end inline asm
	sub.f32 	%f1340, %f1308, %f1309;
	fma.rn.f32 	%f1341, %f1340, %f1340, %f1339;
	ld.global.nc.u16 	%rs393, [%rd110+10];
	// begin inline asm
	{ cvt.f32.bf16 %f1310, %rs393;}

	// end inline asm
	ld.global.nc.u16 	%rs394, [%rd111+10];
	// begin inline asm
	{ cvt.f32.bf16 %f1311, %rs394;}

	// end inline asm
	sub.f32 	%f1342, %f1310, %f1311;
	fma.rn.f32 	%f1343, %f1342, %f1342, %f1341;
	ld.global.nc.u16 	%rs395, [%rd110+12];
	// begin inline asm
	{ cvt.f32.bf16 %f1312, %rs395;}

	// end inline asm
	ld.global.nc.u16 	%rs396, [%rd111+12];
	// begin inline asm
	{ cvt.f32.bf16 %f1313, %rs396;}

	// end inline asm
	sub.f32 	%f1344, %f1312, %f1313;
	fma.rn.f32 	%f1345, %f1344, %f1344, %f1343;
	ld.global.nc.u16 	%rs397, [%rd110+14];
	// begin inline asm
	{ cvt.f32.bf16 %f1314, %rs397;}

	// end inline asm
	ld.global.nc.u16 	%rs398, [%rd111+14];
	// begin inline asm
	{ cvt.f32.bf16 %f1315, %rs398;}

	// end inline asm
	sub.f32 	%f1346, %f1314, %f1315;
	fma.rn.f32 	%f1347, %f1346, %f1346, %f1345;
	ld.global.nc.u16 	%rs399, [%rd110+16];
	// begin inline asm
	{ cvt.f32.bf16 %f1316, %rs399;}

	// end inline asm
	ld.global.nc.u16 	%rs400, [%rd111+16];
	// begin inline asm
	{ cvt.f32.bf16 %f1317, %rs400;}

	// end inline asm
	sub.f32 	%f1348, %f1316, %f1317;
	fma.rn.f32 	%f1349, %f1348, %f1348, %f1347;
	ld.global.nc.u16 	%rs401, [%rd110+18];
	// begin inline asm
	{ cvt.f32.bf16 %f1318, %rs401;}

	// end inline asm
	ld.global.nc.u16 	%rs402, [%rd111+18];
	// begin inline asm
	{ cvt.f32.bf16 %f1319, %rs402;}

	// end inline asm
	sub.f32 	%f1350, %f1318, %f1319;
	fma.rn.f32 	%f1351, %f1350, %f1350, %f1349;
	ld.global.nc.u16 	%rs403, [%rd110+20];
	// begin inline asm
	{ cvt.f32.bf16 %f1320, %rs403;}

	// end inline asm
	ld.global.nc.u16 	%rs404, [%rd111+20];
	// begin inline asm
	{ cvt.f32.bf16 %f1321, %rs404;}

	// end inline asm
	sub.f32 	%f1352, %f1320, %f1321;
	fma.rn.f32 	%f1353, %f1352, %f1352, %f1351;
	ld.global.nc.u16 	%rs405, [%rd110+22];
	// begin inline asm
	{ cvt.f32.bf16 %f1322, %rs405;}

	// end inline asm
	ld.global.nc.u16 	%rs406, [%rd111+22];
	// begin inline asm
	{ cvt.f32.bf16 %f1323, %rs406;}

	// end inline asm
	sub.f32 	%f1354, %f1322, %f1323;
	fma.rn.f32 	%f1355, %f1354, %f1354, %f1353;
	ld.global.nc.u16 	%rs407, [%rd110+24];
	// begin inline asm
	{ cvt.f32.bf16 %f1324, %rs407;}

	// end inline asm
	ld.global.nc.u16 	%rs408, [%rd111+24];
	// begin inline asm
	{ cvt.f32.bf16 %f1325, %rs408;}

	// end inline asm
	sub.f32 	%f1356, %f1324, %f1325;
	fma.rn.f32 	%f1357, %f1356, %f1356, %f1355;
	ld.global.nc.u16 	%rs409, [%rd110+26];
	// begin inline asm
	{ cvt.f32.bf16 %f1326, %rs409;}

	// end inline asm
	ld.global.nc.u16 	%rs410, [%rd111+26];
	// begin inline asm
	{ cvt.f32.bf16 %f1327, %rs410;}

	// end inline asm
	sub.f32 	%f1358, %f1326, %f1327;
	fma.rn.f32 	%f1359, %f1358, %f1358, %f1357;
	ld.global.nc.u16 	%rs411, [%rd110+28];
	// begin inline asm
	{ cvt.f32.bf16 %f1328, %rs411;}

	// end inline asm
	ld.global.nc.u16 	%rs412, [%rd111+28];
	// begin inline asm
	{ cvt.f32.bf16 %f1329, %rs412;}

	// end inline asm
	sub.f32 	%f1360, %f1328, %f1329;
	fma.rn.f32 	%f1361, %f1360, %f1360, %f1359;
	ld.global.nc.u16 	%rs413, [%rd110+30];
	// begin inline asm
	{ cvt.f32.bf16 %f1330, %rs413;}

	// end inline asm
	ld.global.nc.u16 	%rs414, [%rd111+30];
	// begin inline asm
	{ cvt.f32.bf16 %f1331, %rs414;}

	// end inline asm
	sub.f32 	%f1362, %f1330, %f1331;
	fma.rn.f32 	%f1424, %f1362, %f1362, %f1361;
	add.s32 	%r233, %r233, 16;
	add.s32 	%r232, %r232, 16;
	setp.ne.s32 	%p223, %r232, 0;
	@%p223 bra 	$L__BB12_131;
$L__BB12_132:
	setp.eq.s32 	%p224, %r24, 0;
	@%p224 bra 	$L__BB12_141;
	and.b32  	%r32, %r161, 7;
	setp.lt.u32 	%p225, %r24, 8;
	@%p225 bra 	$L__BB12_135;
	mul.wide.u32 	%rd112, %r235, 2;
	add.s64 	%rd113, %rd1, %rd112;
	ld.global.nc.u16 	%rs415, [%rd113];
	// begin inline asm
	{ cvt.f32.bf16 %f1364, %rs415;}

	// end inline asm
	add.s64 	%rd114, %rd2, %rd112;
	ld.global.nc.u16 	%rs416, [%rd114];
	// begin inline asm
	{ cvt.f32.bf16 %f1365, %rs416;}

	// end inline asm
	sub.f32 	%f1380, %f1364, %f1365;
	fma.rn.f32 	%f1381, %f1380, %f1380, %f1424;
	ld.global.nc.u16 	%rs417, [%rd113+2];
	// begin inline asm
	{ cvt.f32.bf16 %f1366, %rs417;}

	// end inline asm
	ld.global.nc.u16 	%rs418, [%rd114+2];
	// begin inline asm
	{ cvt.f32.bf16 %f1367, %rs418;}

	// end inline asm
	sub.f32 	%f1382, %f1366, %f1367;
	fma.rn.f32 	%f1383, %f1382, %f1382, %f1381;
	ld.global.nc.u16 	%rs419, [%rd113+4];
	// begin inline asm
	{ cvt.f32.bf16 %f1368, %rs419;}

	// end inline asm
	ld.global.nc.u16 	%rs420, [%rd114+4];
	// begin inline asm
	{ cvt.f32.bf16 %f1369, %rs420;}

	// end inline asm
	sub.f32 	%f1384, %f1368, %f1369;
	fma.rn.f32 	%f1385, %f1384, %f1384, %f1383;
	ld.global.nc.u16 	%rs421, [%rd113+6];
	// begin inline asm
	{ cvt.f32.bf16 %f1370, %rs421;}

	// end inline asm
	ld.global.nc.u16 	%rs422, [%rd114+6];
	// begin inline asm
	{ cvt.f32.bf16 %f1371, %rs422;}

	// end inline asm
	sub.f32 	%f1386, %f1370, %f1371;
	fma.rn.f32 	%f1387, %f1386, %f1386, %f1385;
	ld.global.nc.u16 	%rs423, [%rd113+8];
	// begin inline asm
	{ cvt.f32.bf16 %f1372, %rs423;}

	// end inline asm
	ld.global.nc.u16 	%rs424, [%rd114+8];
	// begin inline asm
	{ cvt.f32.bf16 %f1373, %rs424;}

	// end inline asm
	sub.f32 	%f1388, %f1372, %f1373;
	fma.rn.f32 	%f1389, %f1388, %f1388, %f1387;
	ld.global.nc.u16 	%rs425, [%rd113+10];
	// begin inline asm
	{ cvt.f32.bf16 %f1374, %rs425;}

	// end inline asm
	ld.global.nc.u16 	%rs426, [%rd114+10];
	// begin inline asm
	{ cvt.f32.bf16 %f1375, %rs426;}

	// end inline asm
	sub.f32 	%f1390, %f1374, %f1375;
	fma.rn.f32 	%f1391, %f1390, %f1390, %f1389;
	ld.global.nc.u16 	%rs427, [%rd113+12];
	// begin inline asm
	{ cvt.f32.bf16 %f1376, %rs427;}

	// end inline asm
	ld.global.nc.u16 	%rs428, [%rd114+12];
	// begin inline asm
	{ cvt.f32.bf16 %f1377, %rs428;}

	// end inline asm
	sub.f32 	%f1392, %f1376, %f1377;
	fma.rn.f32 	%f1393, %f1392, %f1392, %f1391;
	ld.global.nc.u16 	%rs429, [%rd113+14];
	// begin inline asm
	{ cvt.f32.bf16 %f1378, %rs429;}

	// end inline asm
	ld.global.nc.u16 	%rs430, [%rd114+14];
	// begin inline asm
	{ cvt.f32.bf16 %f1379, %rs430;}

	// end inline asm
	sub.f32 	%f1394, %f1378, %f1379;
	fma.rn.f32 	%f1424, %f1394, %f1394, %f1393;
	add.s32 	%r235, %r235, 8;
$L__BB12_135:
	setp.eq.s32 	%p226, %r32, 0;
	@%p226 bra 	$L__BB12_141;
	and.b32  	%r35, %r161, 3;
	setp.lt.u32 	%p227, %r32, 4;
	@%p227 bra 	$L__BB12_138;
	mul.wide.u32 	%rd115, %r235, 2;
	add.s64 	%rd116, %rd1, %rd115;
	ld.global.nc.u16 	%rs431, [%rd116];
	// begin inline asm
	{ cvt.f32.bf16 %f1396, %rs431;}

	// end inline asm
	add.s64 	%rd117, %rd2, %rd115;
	ld.global.nc.u16 	%rs432, [%rd117];
	// begin inline asm
	{ cvt.f32.bf16 %f1397, %rs432;}

	// end inline asm
	sub.f32 	%f1404, %f1396, %f1397;
	fma.rn.f32 	%f1405, %f1404, %f1404, %f1424;
	ld.global.nc.u16 	%rs433, [%rd116+2];
	// begin inline asm
	{ cvt.f32.bf16 %f1398, %rs433;}

	// end inline asm
	ld.global.nc.u16 	%rs434, [%rd117+2];
	// begin inline asm
	{ cvt.f32.bf16 %f1399, %rs434;}

	// end inline asm
	sub.f32 	%f1406, %f1398, %f1399;
	fma.rn.f32 	%f1407, %f1406, %f1406, %f1405;
	ld.global.nc.u16 	%rs435, [%rd116+4];
	// begin inline asm
	{ cvt.f32.bf16 %f1400, %rs435;}

	// end inline asm
	ld.global.nc.u16 	%rs436, [%rd117+4];
	// begin inline asm
	{ cvt.f32.bf16 %f1401, %rs436;}

	// end inline asm
	sub.f32 	%f1408, %f1400, %f1401;
	fma.rn.f32 	%f1409, %f1408, %f1408, %f1407;
	ld.global.nc.u16 	%rs437, [%rd116+6];
	// begin inline asm
	{ cvt.f32.bf16 %f1402, %rs437;}

	// end inline asm
	ld.global.nc.u16 	%rs438, [%rd117+6];
	// begin inline asm
	{ cvt.f32.bf16 %f1403, %rs438;}

	// end inline asm
	sub.f32 	%f1410, %f1402, %f1403;
	fma.rn.f32 	%f1424, %f1410, %f1410, %f1409;
	add.s32 	%r235, %r235, 4;
$L__BB12_138:
	setp.eq.s32 	%p228, %r35, 0;
	@%p228 bra 	$L__BB12_141;
	neg.s32 	%r237, %r35;
$L__BB12_140:
	.pragma "nounroll";
	mul.wide.u32 	%rd118, %r235, 2;
	add.s64 	%rd119, %rd1, %rd118;
	ld.global.nc.u16 	%rs439, [%rd119];
	// begin inline asm
	{ cvt.f32.bf16 %f1411, %rs439;}

	// end inline asm
	add.s64 	%rd120, %rd2, %rd118;
	ld.global.nc.u16 	%rs440, [%rd120];
	// begin inline asm
	{ cvt.f32.bf16 %f1412, %rs440;}

	// end inline asm
	sub.f32 	%f1413, %f1411, %f1412;
	fma.rn.f32 	%f1424, %f1413, %f1413, %f1424;
	add.s32 	%r235, %r235, 1;
	add.s32 	%r237, %r237, 1;
	setp.ne.s32 	%p229, %r237, 0;
	@%p229 bra 	$L__BB12_140;
$L__BB12_141:
	sqrt.rn.f32 	%f1547, %f1424;
	bra.uni 	$L__BB12_156;
$L__BB12_142:
	setp.neu.f32 	%p132, %f25, 0f00000000;
	setp.neu.f32 	%p133, %f26, 0f7F800000;
	and.pred  	%p134, %p132, %p133;
	@%p134 bra 	$L__BB12_144;
	setp.lt.f32 	%p141, %f222, 0f00000000;
	setp.neu.f32 	%p142, %f1, 0f3F800000;
	add.f32 	%f819, %f25, %f25;
	mov.b32 	%r201, %f819;
	xor.b32  	%r202, %r201, 2139095040;
	selp.b32 	%r203, %r202, %r201, %p141;
	and.b32  	%r204, %r203, 2147483647;
	selp.b32 	%r205, %r204, %r203, %p142;
	mov.b32 	%f1429, %r205;
	bra.uni 	$L__BB12_147;
$L__BB12_144:
	setp.eq.f32 	%p135, %f2, 0f7F800000;
	setp.eq.f32 	%p136, %f25, 0fBF800000;
	and.pred  	%p137, %p136, %p135;
	@%p137 bra 	$L__BB12_147;
	setp.geu.f32 	%p138, %f25, 0f00000000;
	mov.f32 	%f1429, %f27;
	@%p138 bra 	$L__BB12_147;
	setp.neu.f32 	%p139, %f222, %f3;
	setp.neu.f32 	%p140, %f1, 0f3F800000;
	neg.f32 	%f817, %f27;
	selp.f32 	%f818, %f27, %f817, %p140;
	selp.f32 	%f1429, 0f7FFFFFFF, %f818, %p139;
$L__BB12_147:
	add.f32 	%f1430, %f1430, %f1429;
	add.s32 	%r246, %r246, 1;
	add.s32 	%r245, %r245, 1;
	setp.ne.s32 	%p143, %r245, 0;
	@%p143 bra 	$L__BB12_112;
$L__BB12_148:
	rcp.rn.f32 	%f34, %f222;
	mul.f32 	%f821, %f34, 0f3F000000;
	cvt.rzi.f32.f32 	%f822, %f821;
	add.f32 	%f823, %f822, %f822;
	sub.f32 	%f824, %f34, %f823;
	abs.f32 	%f35, %f824;
	abs.f32 	%f36, %f1430;
	setp.lt.f32 	%p144, %f36, 0f00800000;
	mul.f32 	%f825, %f36, 0f4B800000;
	selp.f32 	%f826, %f825, %f36, %p144;
	selp.f32 	%f827, 0fC1C00000, 0f00000000, %p144;
	mov.b32 	%r206, %f826;
	add.s32 	%r207, %r206, -1060439283;
	and.b32  	%r208, %r207, -8388608;
	sub.s32 	%r209, %r206, %r208;
	mov.b32 	%f828, %r209;
	cvt.rn.f32.s32 	%f829, %r208;
	fma.rn.f32 	%f830, %f829, 0f34000000, %f827;
	add.f32 	%f831, %f828, 0fBF800000;
	add.f32 	%f832, %f828, 0f3F800000;
	rcp.approx.ftz.f32 	%f833, %f832;
	add.f32 	%f834, %f831, %f831;
	mul.f32 	%f835, %f834, %f833;
	mul.f32 	%f836, %f835, %f835;
	sub.f32 	%f837, %f831, %f835;
	add.f32 	%f838, %f837, %f837;
	neg.f32 	%f839, %f835;
	fma.rn.f32 	%f840, %f839, %f831, %f838;
	mul.rn.f32 	%f841, %f833, %f840;
	fma.rn.f32 	%f842, %f836, 0f3A2C32E4, 0f3B52E7DB;
	fma.rn.f32 	%f843, %f842, %f836, 0f3C93BB73;
	fma.rn.f32 	%f844, %f843, %f836, 0f3DF6384F;
	mul.rn.f32 	%f845, %f844, %f836;
	fma.rn.f32 	%f846, %f835, 0f3FB8AA3B, %f830;
	sub.f32 	%f847, %f830, %f846;
	fma.rn.f32 	%f848, %f835, 0f3FB8AA3B, %f847;
	fma.rn.f32 	%f849, %f841, 0f3FB8AA3B, %f848;
	fma.rn.f32 	%f850, %f835, 0f32A55E34, %f849;
	mul.f32 	%f851, %f845, 0f40400000;
	fma.rn.f32 	%f852, %f851, %f841, %f850;
	fma.rn.f32 	%f853, %f845, %f835, %f852;
	add.rn.f32 	%f854, %f846, %f853;
	neg.f32 	%f855, %f846;
	add.rn.f32 	%f856, %f854, %f855;
	neg.f32 	%f857, %f856;
	add.rn.f32 	%f858, %f853, %f857;
	mul.rn.f32 	%f859, %f854, %f34;
	neg.f32 	%f860, %f859;
	fma.rn.f32 	%f861, %f854, %f34, %f860;
	fma.rn.f32 	%f862, %f858, %f34, %f861;
	cvt.rni.f32.f32 	%f863, %f859;
	sub.f32 	%f864, %f859, %f863;
	add.f32 	%f865, %f864, %f862;
	fma.rn.f32 	%f866, %f865, 0f391FCB8E, 0f3AAF85ED;
	fma.rn.f32 	%f867, %f866, %f865, 0f3C1D9856;
	fma.rn.f32 	%f868, %f867, %f865, 0f3D6357BB;
	fma.rn.f32 	%f869, %f868, %f865, 0f3E75FDEC;
	fma.rn.f32 	%f870, %f869, %f865, 0f3F317218;
	fma.rn.f32 	%f871, %f870, %f865, 0f3F800000;
	cvt.rzi.s32.f32 	%r210, %f863;
	setp.gt.f32 	%p145, %f863, 0f00000000;
	selp.b32 	%r211, 0, -2097152000, %p145;
	add.s32 	%r212, %r211, 2130706432;
	mov.b32 	%f872, %r212;
	mul.f32 	%f873, %f871, %f872;
	shl.b32 	%r213, %r210, 23;
	sub.s32 	%r214, %r213, %r211;
	mov.b32 	%f874, %r214;
	mul.f32 	%f875, %f873, %f874;
	abs.f32 	%f876, %f859;
	setp.gt.f32 	%p146, %f876, 0f43180000;
	setp.lt.f32 	%p147, %f859, 0f00000000;
	selp.f32 	%f877, 0f00000000, 0f7F800000, %p147;
	selp.f32 	%f37, %f877, %f875, %p146;
	setp.eq.f32 	%p148, %f1430, 0f3F800000;
	setp.eq.f32 	%p149, %f34, 0f00000000;
	or.pred  	%p150, %p149, %p148;
	mov.f32 	%f1547, 0f3F800000;
	@%p150 bra 	$L__BB12_156;
	setp.num.f32 	%p151, %f36, %f36;
	abs.f32 	%f878, %f34;
	setp.num.f32 	%p152, %f878, %f878;
	and.pred  	%p153, %p151, %p152;
	@%p153 bra 	$L__BB12_151;
	add.rn.f32 	%f1547, %f1430, %f34;
	bra.uni 	$L__BB12_156;
$L__BB12_151:
	setp.neu.f32 	%p154, %f1430, 0f00000000;
	setp.neu.f32 	%p155, %f36, 0f7F800000;
	and.pred  	%p156, %p154, %p155;
	@%p156 bra 	$L__BB12_153;
	setp.neu.f32 	%p163, %f35, 0f3F800000;
	add.f32 	%f883, %f1430, %f1430;
	mov.b32 	%r215, %f883;
	setp.lt.f32 	%p164, %f34, 0f00000000;
	xor.b32  	%r216, %r215, 2139095040;
	selp.b32 	%r217, %r216, %r215, %p164;
	and.b32  	%r218, %r217, 2147483647;
	selp.b32 	%r219, %r218, %r217, %p163;
	mov.b32 	%f1547, %r219;
	bra.uni 	$L__BB12_156;
$L__BB12_153:
	setp.eq.f32 	%p157, %f1430, 0fBF800000;
	setp.eq.f32 	%p158, %f878, 0f7F800000;
	and.pred  	%p159, %p157, %p158;
	@%p159 bra 	$L__BB12_156;
	setp.geu.f32 	%p160, %f1430, 0f00000000;
	mov.f32 	%f1547, %f37;
	@%p160 bra 	$L__BB12_156;
	setp.neu.f32 	%p161, %f35, 0f3F800000;
	neg.f32 	%f880, %f37;
	selp.f32 	%f881, %f37, %f880, %p161;
	cvt.rmi.f32.f32 	%f882, %f34;
	setp.neu.f32 	%p162, %f34, %f882;
	selp.f32 	%f1547, 0f7FFFFFFF, %f881, %p162;
$L__BB12_156:
	// begin inline asm
	{  cvt.rn.bf16.f32 %rs441, %f1547;}

	// end inline asm
	cvta.to.global.u64 	%rd121, %rd5;
	mul.wide.u32 	%rd122, %r1, 2;
	add.s64 	%rd123, %rd121, %rd122;
	st.global.u16 	[%rd123], %rs441;
$L__BB12_157:
	ret;

}
	// .globl	pdist_bf16
.visible .entry pdist_bf16(
	.param .u64 .ptr .align 1 pdist_bf16_param_0,
	.param .u64 .ptr .align 1 pdist_bf16_param_1,
	.param .u32 pdist_bf16_param_2,
	.param .u32 pdist_bf16_param_3,
	.param .u32 pdist_bf16_param_4,
	.param .f32 pdist_bf16_param_5
)
{
	.reg .pred 	%p<231>;
	.reg .b16 	%rs<442>;
	.reg .b32 	%r<368>;
	.reg .b32 	%f<1554>;
	.reg .b64 	%rd<257>;

	ld.param.u32 	%r171, [pdist_bf16_param_2];
	mov.u32 	%r174, %ctaid.x;
	mov.u32 	%r175, %ntid.x;
	mov.u32 	%r176, %tid.x;
	mad.lo.s32 	%r1, %r174, %r175, %r176;
	add.s32 	%r177, %r171, -1;
	mul.lo.s32 	%r178, %r177, %r171;
	shr.u32 	%r179, %r178, 1;
	setp.ge.u32 	%p1, %r1, %r179;
	@%p1 bra 	$L__BB13_159;
	ld.param.u32 	%r242, [pdist_bf16_param_3];
	ld.param.u32 	%r240, [pdist_bf16_param_2];
	mad.lo.s32 	%r305, %r242, %r1, %r242;
	sub.s32 	%r181, 2, %r240;
	mul.lo.s32 	%r322, %r242, %r181;
	mov.b32 	%r320, 0;
	mov.u32 	%r306, %r305;
	mov.u32 	%r307, %r305;
	mov.u32 	%r308, %r305;
	mov.u32 	%r309, %r305;
	mov.u32 	%r310, %r305;
	mov.u32 	%r311, %r305;
	mov.u32 	%r312, %r305;
	mov.u32 	%r313, %r305;
	mov.u32 	%r314, %r305;
	mov.u32 	%r315, %r305;
	mov.u32 	%r316, %r305;
	mov.u32 	%r317, %r305;
	mov.u32 	%r318, %r305;
	mov.u32 	%r319, %r305;
	mov.u32 	%r321, %r305;
	mov.u32 	%r323, %r320;
	mov.u32 	%r324, %r320;
$L__BB13_2:
	mov.u32 	%r23, %r324;
	mov.u32 	%r22, %r323;
	mov.u32 	%r20, %r321;
	mov.u32 	%r19, %r320;
	mov.u32 	%r18, %r319;
	mov.u32 	%r17, %r318;
	mov.u32 	%r16, %r317;
	mov.u32 	%r15, %r316;
	mov.u32 	%r14, %r315;
	mov.u32 	%r13, %r314;
	mov.u32 	%r12, %r313;
	mov.u32 	%r11, %r312;
	mov.u32 	%r10, %r311;
	mov.u32 	%r9, %r310;
	mov.u32 	%r8, %r309;
	mov.u32 	%r7, %r308;
	mov.u32 	%r6, %r307;
	mov.u32 	%r5, %r306;
	mov.u32 	%r4, %r305;
	ld.param.u32 	%r243, [pdist_bf16_param_3];
	ld.param.u32 	%r241, [pdist_bf16_param_2];
	not.b32 	%r182, %r22;
	add.s32 	%r183, %r241, %r182;
	add.s32 	%r324, %r183, %r23;
	mov.u32 	%r184, %ctaid.x;
	mov.u32 	%r185, %ntid.x;
	mov.u32 	%r186, %tid.x;
	mad.lo.s32 	%r25, %r184, %r185, %r186;
	setp.le.u32 	%p2, %r324, %r25;
	add.s32 	%r323, %r22, 1;
	add.s32 	%r27, %r322, %r243;
	add.s32 	%r321, %r20, %r322;
	add.s32 	%r320, %r19, %r243;
	add.s32 	%r319, %r18, %r322;
	add.s32 	%r318, %r17, %r322;
	add.s32 	%r317, %r16, %r322;
	add.s32 	%r316, %r15, %r322;
	add.s32 	%r315, %r14, %r322;
	add.s32 	%r314, %r13, %r322;
	add.s32 	%r313, %r12, %r322;
	add.s32 	%r312, %r11, %r322;
	add.s32 	%r311, %r10, %r322;
	add.s32 	%r310, %r9, %r322;
	add.s32 	%r309, %r8, %r322;
	add.s32 	%r308, %r7, %r322;
	add.s32 	%r307, %r6, %r322;
	add.s32 	%r306, %r5, %r322;
	add.s32 	%r305, %r4, %r322;
	mov.f32 	%f1553, 0f00000000;
	mov.u32 	%r322, %r27;
	@%p2 bra 	$L__BB13_2;
	ld.param.u32 	%r293, [pdist_bf16_param_4];
	ld.param.u32 	%r244, [pdist_bf16_param_3];
	ld.param.u64 	%rd223, [pdist_bf16_param_0];
	add.s32 	%r187, %r323, %r25;
	sub.s32 	%r188, %r187, %r23;
	mul.lo.s32 	%r189, %r22, %r244;
	cvta.to.global.u64 	%rd1, %rd223;
	mul.wide.u32 	%rd102, %r189, 2;
	add.s64 	%rd2, %rd1, %rd102;
	mul.lo.s32 	%r190, %r188, %r244;
	mul.wide.u32 	%rd103, %r190, 2;
	add.s64 	%rd3, %rd1, %rd103;
	setp.gt.s32 	%p3, %r293, 3;
	@%p3 bra 	$L__BB13_35;
	ld.param.u32 	%r300, [pdist_bf16_param_4];
	setp.gt.s32 	%p10, %r300, 1;
	@%p10 bra 	$L__BB13_20;
	ld.param.u32 	%r303, [pdist_bf16_param_4];
	setp.eq.s32 	%p13, %r303, 0;
	@%p13 bra 	$L__BB13_130;
	ld.param.u32 	%r304, [pdist_bf16_param_4];
	setp.eq.s32 	%p14, %r304, 1;
	@%p14 bra 	$L__BB13_7;
	bra.uni 	$L__BB13_158;
$L__BB13_7:
	ld.param.u32 	%r283, [pdist_bf16_param_3];
	setp.eq.s32 	%p213, %r283, 0;
	@%p213 bra 	$L__BB13_158;
	ld.param.u32 	%r284, [pdist_bf16_param_3];
	add.s32 	%r237, %r284, -1;
	and.b32  	%r64, %r284, 15;
	setp.lt.u32 	%p214, %r237, 15;
	mov.f32 	%f1553, 0f00000000;
	mov.b32 	%r356, 0;
	@%p214 bra 	$L__BB13_11;
	ld.param.u32 	%r285, [pdist_bf16_param_3];
	and.b32  	%r356, %r285, -16;
	neg.s32 	%r330, %r356;
	add.s64 	%rd194, %rd1, 16;
	mul.wide.u32 	%rd195, %r19, 2;
	add.s64 	%rd230, %rd194, %rd195;
	mul.wide.u32 	%rd196, %r16, 2;
	add.s64 	%rd229, %rd194, %rd196;
	mov.f32 	%f1553, 0f00000000;
$L__BB13_10:
	.pragma "nounroll";
	ld.global.u16 	%rs325, [%rd230+-16];
	// begin inline asm
	{ cvt.f32.bf16 %f1182, %rs325;}

	// end inline asm
	ld.global.u16 	%rs326, [%rd229+-16];
	// begin inline asm
	{ cvt.f32.bf16 %f1183, %rs326;}

	// end inline asm
	sub.f32 	%f1214, %f1182, %f1183;
	fma.rn.f32 	%f1215, %f1214, %f1214, %f1553;
	ld.global.u16 	%rs327, [%rd230+-14];
	// begin inline asm
	{ cvt.f32.bf16 %f1184, %rs327;}

	// end inline asm
	ld.global.u16 	%rs328, [%rd229+-14];
	// begin inline asm
	{ cvt.f32.bf16 %f1185, %rs328;}

	// end inline asm
	sub.f32 	%f1216, %f1184, %f1185;
	fma.rn.f32 	%f1217, %f1216, %f1216, %f1215;
	ld.global.u16 	%rs329, [%rd230+-12];
	// begin inline asm
	{ cvt.f32.bf16 %f1186, %rs329;}

	// end inline asm
	ld.global.u16 	%rs330, [%rd229+-12];
	// begin inline asm
	{ cvt.f32.bf16 %f1187, %rs330;}

	// end inline asm
	sub.f32 	%f1218, %f1186, %f1187;
	fma.rn.f32 	%f1219, %f1218, %f1218, %f1217;
	ld.global.u16 	%rs331, [%rd230+-10];
	// begin inline asm
	{ cvt.f32.bf16 %f1188, %rs331;}

	// end inline asm
	ld.global.u16 	%rs332, [%rd229+-10];
	// begin inline asm
	{ cvt.f32.bf16 %f1189, %rs332;}

	// end inline asm
	sub.f32 	%f1220, %f1188, %f1189;
	fma.rn.f32 	%f1221, %f1220, %f1220, %f1219;
	ld.global.u16 	%rs333, [%rd230+-8];
	// begin inline asm
	{ cvt.f32.bf16 %f1190, %rs333;}

	// end inline asm
	ld.global.u16 	%rs334, [%rd229+-8];
	// begin inline asm
	{ cvt.f32.bf16 %f1191, %rs334;}

	// end inline asm
	sub.f32 	%f1222, %f1190, %f1191;
	fma.rn.f32 	%f1223, %f1222, %f1222, %f1221;
	ld.global.u16 	%rs335, [%rd230+-6];
	// begin inline asm
	{ cvt.f32.bf16 %f1192, %rs335;}

	// end inline asm
	ld.global.u16 	%rs336, [%rd229+-6];
	// begin inline asm
	{ cvt.f32.bf16 %f1193, %rs336;}

	// end inline asm
	sub.f32 	%f1224, %f1192, %f1193;
	fma.rn.f32 	%f1225, %f1224, %f1224, %f1223;
	ld.global.u16 	%rs337, [%rd230+-4];
	// begin inline asm
	{ cvt.f32.bf16 %f1194, %rs337;}

	// end inline asm
	ld.global.u16 	%rs338, [%rd229+-4];
	// begin inline asm
	{ cvt.f32.bf16 %f1195, %rs338;}

	// end inline asm
	sub.f32 	%f1226, %f1194, %f1195;
	fma.rn.f32 	%f1227, %f1226, %f1226, %f1225;
	ld.global.u16 	%rs339, [%rd230+-2];
	// begin inline asm
	{ cvt.f32.bf16 %f1196, %rs339;}

	// end inline asm
	ld.global.u16 	%rs340, [%rd229+-2];
	// begin inline asm
	{ cvt.f32.bf16 %f1197, %rs340;}

	// end inline asm
	sub.f32 	%f1228, %f1196, %f1197;
	fma.rn.f32 	%f1229, %f1228, %f1228, %f1227;
	ld.global.u16 	%rs341, [%rd230];
	// begin inline asm
	{ cvt.f32.bf16 %f1198, %rs341;}

	// end inline asm
	ld.global.u16 	%rs342, [%rd229];
	// begin inline asm
	{ cvt.f32.bf16 %f1199, %rs342;}

	// end inline asm
	sub.f32 	%f1230, %f1198, %f1199;
	fma.rn.f32 	%f1231, %f1230, %f1230, %f1229;
	ld.global.u16 	%rs343, [%rd230+2];
	// begin inline asm
	{ cvt.f32.bf16 %f1200, %rs343;}

	// end inline asm
	ld.global.u16 	%rs344, [%rd229+2];
	// begin inline asm
	{ cvt.f32.bf16 %f1201, %rs344;}

	// end inline asm
	sub.f32 	%f1232, %f1200, %f1201;
	fma.rn.f32 	%f1233, %f1232, %f1232, %f1231;
	ld.global.u16 	%rs345, [%rd230+4];
	// begin inline asm
	{ cvt.f32.bf16 %f1202, %rs345;}

	// end inline asm
	ld.global.u16 	%rs346, [%rd229+4];
	// begin inline asm
	{ cvt.f32.bf16 %f1203, %rs346;}

	// end inline asm
	sub.f32 	%f1234, %f1202, %f1203;
	fma.rn.f32 	%f1235, %f1234, %f1234, %f1233;
	ld.global.u16 	%rs347, [%rd230+6];
	// begin inline asm
	{ cvt.f32.bf16 %f1204, %rs347;}

	// end inline asm
	ld.global.u16 	%rs348, [%rd229+6];
	// begin inline asm
	{ cvt.f32.bf16 %f1205, %rs348;}

	// end inline asm
	sub.f32 	%f1236, %f1204, %f1205;
	fma.rn.f32 	%f1237, %f1236, %f1236, %f1235;
	ld.global.u16 	%rs349, [%rd230+8];
	// begin inline asm
	{ cvt.f32.bf16 %f1206, %rs349;}

	// end inline asm
	ld.global.u16 	%rs350, [%rd229+8];
	// begin inline asm
	{ cvt.f32.bf16 %f1207, %rs350;}

	// end inline asm
	sub.f32 	%f1238, %f1206, %f1207;
	fma.rn.f32 	%f1239, %f1238, %f1238, %f1237;
	ld.global.u16 	%rs351, [%rd230+10];
	// begin inline asm
	{ cvt.f32.bf16 %f1208, %rs351;}

	// end inline asm
	ld.global.u16 	%rs352, [%rd229+10];
	// begin inline asm
	{ cvt.f32.bf16 %f1209, %rs352;}

	// end inline asm
	sub.f32 	%f1240, %f1208, %f1209;
	fma.rn.f32 	%f1241, %f1240, %f1240, %f1239;
	ld.global.u16 	%rs353, [%rd230+12];
	// begin inline asm
	{ cvt.f32.bf16 %f1210, %rs353;}

	// end inline asm
	ld.global.u16 	%rs354, [%rd229+12];
	// begin inline asm
	{ cvt.f32.bf16 %f1211, %rs354;}

	// end inline asm
	sub.f32 	%f1242, %f1210, %f1211;
	fma.rn.f32 	%f1243, %f1242, %f1242, %f1241;
	ld.global.u16 	%rs355, [%rd230+14];
	// begin inline asm
	{ cvt.f32.bf16 %f1212, %rs355;}

	// end inline asm
	ld.global.u16 	%rs356, [%rd229+14];
	// begin inline asm
	{ cvt.f32.bf16 %f1213, %rs356;}

	// end inline asm
	sub.f32 	%f1244, %f1212, %f1213;
	fma.rn.f32 	%f1553, %f1244, %f1244, %f1243;
	add.s32 	%r330, %r330, 16;
	add.s64 	%rd230, %rd230, 32;
	add.s64 	%rd229, %rd229, 32;
	setp.eq.s32 	%p215, %r330, 0;
	@%p215 bra 	$L__BB13_11;
	bra.uni 	$L__BB13_10;
$L__BB13_11:
	setp.eq.s32 	%p216, %r64, 0;
	@%p216 bra 	$L__BB13_158;
	ld.param.u32 	%r286, [pdist_bf16_param_3];
	and.b32  	%r142, %r286, 7;
	setp.lt.u32 	%p217, %r64, 8;
	@%p217 bra 	$L__BB13_14;
	mul.wide.u32 	%rd197, %r356, 2;
	add.s64 	%rd198, %rd2, %rd197;
	ld.global.u16 	%rs357, [%rd198];
	// begin inline asm
	{ cvt.f32.bf16 %f1246, %rs357;}

	// end inline asm
	add.s64 	%rd199, %rd3, %rd197;
	ld.global.u16 	%rs358, [%rd199];
	// begin inline asm
	{ cvt.f32.bf16 %f1247, %rs358;}

	// end inline asm
	sub.f32 	%f1262, %f1246, %f1247;
	fma.rn.f32 	%f1263, %f1262, %f1262, %f1553;
	ld.global.u16 	%rs359, [%rd198+2];
	// begin inline asm
	{ cvt.f32.bf16 %f1248, %rs359;}

	// end inline asm
	ld.global.u16 	%rs360, [%rd199+2];
	// begin inline asm
	{ cvt.f32.bf16 %f1249, %rs360;}

	// end inline asm
	sub.f32 	%f1264, %f1248, %f1249;
	fma.rn.f32 	%f1265, %f1264, %f1264, %f1263;
	ld.global.u16 	%rs361, [%rd198+4];
	// begin inline asm
	{ cvt.f32.bf16 %f1250, %rs361;}

	// end inline asm
	ld.global.u16 	%rs362, [%rd199+4];
	// begin inline asm
	{ cvt.f32.bf16 %f1251, %rs362;}

	// end inline asm
	sub.f32 	%f1266, %f1250, %f1251;
	fma.rn.f32 	%f1267, %f1266, %f1266, %f1265;
	ld.global.u16 	%rs363, [%rd198+6];
	// begin inline asm
	{ cvt.f32.bf16 %f1252, %rs363;}

	// end inline asm
	ld.global.u16 	%rs364, [%rd199+6];
	// begin inline asm
	{ cvt.f32.bf16 %f1253, %rs364;}

	// end inline asm
	sub.f32 	%f1268, %f1252, %f1253;
	fma.rn.f32 	%f1269, %f1268, %f1268, %f1267;
	ld.global.u16 	%rs365, [%rd198+8];
	// begin inline asm
	{ cvt.f32.bf16 %f1254, %rs365;}

	// end inline asm
	ld.global.u16 	%rs366, [%rd199+8];
	// begin inline asm
	{ cvt.f32.bf16 %f1255, %rs366;}

	// end inline asm
	sub.f32 	%f1270, %f1254, %f1255;
	fma.rn.f32 	%f1271, %f1270, %f1270, %f1269;
	ld.global.u16 	%rs367, [%rd198+10];
	// begin inline asm
	{ cvt.f32.bf16 %f1256, %rs367;}

	// end inline asm
	ld.global.u16 	%rs368, [%rd199+10];
	// begin inline asm
	{ cvt.f32.bf16 %f1257, %rs368;}

	// end inline asm
	sub.f32 	%f1272, %f1256, %f1257;
	fma.rn.f32 	%f1273, %f1272, %f1272, %f1271;
	ld.global.u16 	%rs369, [%rd198+12];
	// begin inline asm
	{ cvt.f32.bf16 %f1258, %rs369;}

	// end inline asm
	ld.global.u16 	%rs370, [%rd199+12];
	// begin inline asm
	{ cvt.f32.bf16 %f1259, %rs370;}

	// end inline asm
	sub.f32 	%f1274, %f1258, %f1259;
	fma.rn.f32 	%f1275, %f1274, %f1274, %f1273;
	ld.global.u16 	%rs371, [%rd198+14];
	// begin inline asm
	{ cvt.f32.bf16 %f1260, %rs371;}

	// end inline asm
	ld.global.u16 	%rs372, [%rd199+14];
	// begin inline asm
	{ cvt.f32.bf16 %f1261, %rs372;}

	// end inline asm
	sub.f32 	%f1276, %f1260, %f1261;
	fma.rn.f32 	%f1553, %f1276, %f1276, %f1275;
	add.s32 	%r356, %r356, 8;
$L__BB13_14:
	setp.eq.s32 	%p218, %r142, 0;
	@%p218 bra 	$L__BB13_158;
	ld.param.u32 	%r287, [pdist_bf16_param_3];
	and.b32  	%r145, %r287, 3;
	setp.lt.u32 	%p219, %r142, 4;
	@%p219 bra 	$L__BB13_17;
	mul.wide.u32 	%rd200, %r356, 2;
	add.s64 	%rd201, %rd2, %rd200;
	ld.global.u16 	%rs373, [%rd201];
	// begin inline asm
	{ cvt.f32.bf16 %f1278, %rs373;}

	// end inline asm
	add.s64 	%rd202, %rd3, %rd200;
	ld.global.u16 	%rs374, [%rd202];
	// begin inline asm
	{ cvt.f32.bf16 %f1279, %rs374;}

	// end inline asm
	sub.f32 	%f1286, %f1278, %f1279;
	fma.rn.f32 	%f1287, %f1286, %f1286, %f1553;
	ld.global.u16 	%rs375, [%rd201+2];
	// begin inline asm
	{ cvt.f32.bf16 %f1280, %rs375;}

	// end inline asm
	ld.global.u16 	%rs376, [%rd202+2];
	// begin inline asm
	{ cvt.f32.bf16 %f1281, %rs376;}

	// end inline asm
	sub.f32 	%f1288, %f1280, %f1281;
	fma.rn.f32 	%f1289, %f1288, %f1288, %f1287;
	ld.global.u16 	%rs377, [%rd201+4];
	// begin inline asm
	{ cvt.f32.bf16 %f1282, %rs377;}

	// end inline asm
	ld.global.u16 	%rs378, [%rd202+4];
	// begin inline asm
	{ cvt.f32.bf16 %f1283, %rs378;}

	// end inline asm
	sub.f32 	%f1290, %f1282, %f1283;
	fma.rn.f32 	%f1291, %f1290, %f1290, %f1289;
	ld.global.u16 	%rs379, [%rd201+6];
	// begin inline asm
	{ cvt.f32.bf16 %f1284, %rs379;}

	// end inline asm
	ld.global.u16 	%rs380, [%rd202+6];
	// begin inline asm
	{ cvt.f32.bf16 %f1285, %rs380;}

	// end inline asm
	sub.f32 	%f1292, %f1284, %f1285;
	fma.rn.f32 	%f1553, %f1292, %f1292, %f1291;
	add.s32 	%r356, %r356, 4;
$L__BB13_17:
	setp.eq.s32 	%p220, %r145, 0;
	@%p220 bra 	$L__BB13_158;
	mul.wide.u32 	%rd203, %r356, 2;
	add.s64 	%rd204, %rd1, %rd203;
	mul.wide.u32 	%rd205, %r17, 2;
	add.s64 	%rd252, %rd204, %rd205;
	mul.wide.u32 	%rd206, %r19, 2;
	add.s64 	%rd251, %rd204, %rd206;
	neg.s32 	%r359, %r145;
$L__BB13_19:
	.pragma "nounroll";
	ld.global.u16 	%rs381, [%rd251];
	// begin inline asm
	{ cvt.f32.bf16 %f1293, %rs381;}

	// end inline asm
	ld.global.u16 	%rs382, [%rd252];
	// begin inline asm
	{ cvt.f32.bf16 %f1294, %rs382;}

	// end inline asm
	sub.f32 	%f1295, %f1293, %f1294;
	fma.rn.f32 	%f1553, %f1295, %f1295, %f1553;
	add.s64 	%rd252, %rd252, 2;
	add.s64 	%rd251, %rd251, 2;
	add.s32 	%r359, %r359, 1;
	setp.eq.s32 	%p221, %r359, 0;
	@%p221 bra 	$L__BB13_158;
	bra.uni 	$L__BB13_19;
$L__BB13_20:
	ld.param.u32 	%r301, [pdist_bf16_param_4];
	setp.eq.s32 	%p11, %r301, 2;
	@%p11 bra 	$L__BB13_117;
	ld.param.u32 	%r302, [pdist_bf16_param_4];
	setp.eq.s32 	%p12, %r302, 3;
	@%p12 bra 	$L__BB13_22;
	bra.uni 	$L__BB13_158;
$L__BB13_22:
	ld.param.u32 	%r273, [pdist_bf16_param_3];
	setp.eq.s32 	%p166, %r273, 0;
	@%p166 bra 	$L__BB13_158;
	ld.param.u32 	%r274, [pdist_bf16_param_3];
	add.s32 	%r233, %r274, -1;
	and.b32  	%r58, %r274, 15;
	setp.lt.u32 	%p167, %r233, 15;
	mov.f32 	%f1553, 0f00000000;
	mov.b32 	%r364, 0;
	@%p167 bra 	$L__BB13_26;
	ld.param.u32 	%r275, [pdist_bf16_param_3];
	and.b32  	%r364, %r275, -16;
	neg.s32 	%r332, %r364;
	add.s64 	%rd168, %rd1, 16;
	mul.wide.u32 	%rd169, %r19, 2;
	add.s64 	%rd234, %rd168, %rd169;
	mul.wide.u32 	%rd170, %r12, 2;
	add.s64 	%rd233, %rd168, %rd170;
	mov.f32 	%f1553, 0f00000000;
$L__BB13_25:
	.pragma "nounroll";
	ld.global.u16 	%rs209, [%rd234+-16];
	// begin inline asm
	{ cvt.f32.bf16 %f888, %rs209;}

	// end inline asm
	ld.global.u16 	%rs210, [%rd233+-16];
	// begin inline asm
	{ cvt.f32.bf16 %f889, %rs210;}

	// end inline asm
	sub.f32 	%f920, %f888, %f889;
	abs.f32 	%f921, %f920;
	setp.gt.f32 	%p168, %f921, %f1553;
	selp.f32 	%f922, %f921, %f1553, %p168;
	ld.global.u16 	%rs211, [%rd234+-14];
	// begin inline asm
	{ cvt.f32.bf16 %f890, %rs211;}

	// end inline asm
	ld.global.u16 	%rs212, [%rd233+-14];
	// begin inline asm
	{ cvt.f32.bf16 %f891, %rs212;}

	// end inline asm
	sub.f32 	%f923, %f890, %f891;
	abs.f32 	%f924, %f923;
	setp.gt.f32 	%p169, %f924, %f922;
	selp.f32 	%f925, %f924, %f922, %p169;
	ld.global.u16 	%rs213, [%rd234+-12];
	// begin inline asm
	{ cvt.f32.bf16 %f892, %rs213;}

	// end inline asm
	ld.global.u16 	%rs214, [%rd233+-12];
	// begin inline asm
	{ cvt.f32.bf16 %f893, %rs214;}

	// end inline asm
	sub.f32 	%f926, %f892, %f893;
	abs.f32 	%f927, %f926;
	setp.gt.f32 	%p170, %f927, %f925;
	selp.f32 	%f928, %f927, %f925, %p170;
	ld.global.u16 	%rs215, [%rd234+-10];
	// begin inline asm
	{ cvt.f32.bf16 %f894, %rs215;}

	// end inline asm
	ld.global.u16 	%rs216, [%rd233+-10];
	// begin inline asm
	{ cvt.f32.bf16 %f895, %rs216;}

	// end inline asm
	sub.f32 	%f929, %f894, %f895;
	abs.f32 	%f930, %f929;
	setp.gt.f32 	%p171, %f930, %f928;
	selp.f32 	%f931, %f930, %f928, %p171;
	ld.global.u16 	%rs217, [%rd234+-8];
	// begin inline asm
	{ cvt.f32.bf16 %f896, %rs217;}

	// end inline asm
	ld.global.u16 	%rs218, [%rd233+-8];
	// begin inline asm
	{ cvt.f32.bf16 %f897, %rs218;}

	// end inline asm
	sub.f32 	%f932, %f896, %f897;
	abs.f32 	%f933, %f932;
	setp.gt.f32 	%p172, %f933, %f931;
	selp.f32 	%f934, %f933, %f931, %p172;
	ld.global.u16 	%rs219, [%rd234+-6];
	// begin inline asm
	{ cvt.f32.bf16 %f898, %rs219;}

	// end inline asm
	ld.global.u16 	%rs220, [%rd233+-6];
	// begin inline asm
	{ cvt.f32.bf16 %f899, %rs220;}

	// end inline asm
	sub.f32 	%f935, %f898, %f899;
	abs.f32 	%f936, %f935;
	setp.gt.f32 	%p173, %f936, %f934;
	selp.f32 	%f937, %f936, %f934, %p173;
	ld.global.u16 	%rs221, [%rd234+-4];
	// begin inline asm
	{ cvt.f32.bf16 %f900, %rs221;}

	// end inline asm
	ld.global.u16 	%rs222, [%rd233+-4];
	// begin inline asm
	{ cvt.f32.bf16 %f901, %rs222;}

	// end inline asm
	sub.f32 	%f938, %f900, %f901;
	abs.f32 	%f939, %f938;
	setp.gt.f32 	%p174, %f939, %f937;
	selp.f32 	%f940, %f939, %f937, %p174;
	ld.global.u16 	%rs223, [%rd234+-2];
	// begin inline asm
	{ cvt.f32.bf16 %f902, %rs223;}

	// end inline asm
	ld.global.u16 	%rs224, [%rd233+-2];
	// begin inline asm
	{ cvt.f32.bf16 %f903, %rs224;}

	// end inline asm
	sub.f32 	%f941, %f902, %f903;
	abs.f32 	%f942, %f941;
	setp.gt.f32 	%p175, %f942, %f940;
	selp.f32 	%f943, %f942, %f940, %p175;
	ld.global.u16 	%rs225, [%rd234];
	// begin inline asm
	{ cvt.f32.bf16 %f904, %rs225;}

	// end inline asm
	ld.global.u16 	%rs226, [%rd233];
	// begin inline asm
	{ cvt.f32.bf16 %f905, %rs226;}

	// end inline asm
	sub.f32 	%f944, %f904, %f905;
	abs.f32 	%f945, %f944;
	setp.gt.f32 	%p176, %f945, %f943;
	selp.f32 	%f946, %f945, %f943, %p176;
	ld.global.u16 	%rs227, [%rd234+2];
	// begin inline asm
	{ cvt.f32.bf16 %f906, %rs227;}

	// end inline asm
	ld.global.u16 	%rs228, [%rd233+2];
	// begin inline asm
	{ cvt.f32.bf16 %f907, %rs228;}

	// end inline asm
	sub.f32 	%f947, %f906, %f907;
	abs.f32 	%f948, %f947;
	setp.gt.f32 	%p177, %f948, %f946;
	selp.f32 	%f949, %f948, %f946, %p177;
	ld.global.u16 	%rs229, [%rd234+4];
	// begin inline asm
	{ cvt.f32.bf16 %f908, %rs229;}

	// end inline asm
	ld.global.u16 	%rs230, [%rd233+4];
	// begin inline asm
	{ cvt.f32.bf16 %f909, %rs230;}

	// end inline asm
	sub.f32 	%f950, %f908, %f909;
	abs.f32 	%f951, %f950;
	setp.gt.f32 	%p178, %f951, %f949;
	selp.f32 	%f952, %f951, %f949, %p178;
	ld.global.u16 	%rs231, [%rd234+6];
	// begin inline asm
	{ cvt.f32.bf16 %f910, %rs231;}

	// end inline asm
	ld.global.u16 	%rs232, [%rd233+6];
	// begin inline asm
	{ cvt.f32.bf16 %f911, %rs232;}

	// end inline asm
	sub.f32 	%f953, %f910, %f911;
	abs.f32 	%f954, %f953;
	setp.gt.f32 	%p179, %f954, %f952;
	selp.f32 	%f955, %f954, %f952, %p179;
	ld.global.u16 	%rs233, [%rd234+8];
	// begin inline asm
	{ cvt.f32.bf16 %f912, %rs233;}

	// end inline asm
	ld.global.u16 	%rs234, [%rd233+8];
	// begin inline asm
	{ cvt.f32.bf16 %f913, %rs234;}

	// end inline asm
	sub.f32 	%f956, %f912, %f913;
	abs.f32 	%f957, %f956;
	setp.gt.f32 	%p180, %f957, %f955;
	selp.f32 	%f958, %f957, %f955, %p180;
	ld.global.u16 	%rs235, [%rd234+10];
	// begin inline asm
	{ cvt.f32.bf16 %f914, %rs235;}

	// end inline asm
	ld.global.u16 	%rs236, [%rd233+10];
	// begin inline asm
	{ cvt.f32.bf16 %f915, %rs236;}

	// end inline asm
	sub.f32 	%f959, %f914, %f915;
	abs.f32 	%f960, %f959;
	setp.gt.f32 	%p181, %f960, %f958;
	selp.f32 	%f961, %f960, %f958, %p181;
	ld.global.u16 	%rs237, [%rd234+12];
	// begin inline asm
	{ cvt.f32.bf16 %f916, %rs237;}

	// end inline asm
	ld.global.u16 	%rs238, [%rd233+12];
	// begin inline asm
	{ cvt.f32.bf16 %f917, %rs238;}

	// end inline asm
	sub.f32 	%f962, %f916, %f917;
	abs.f32 	%f963, %f962;
	setp.gt.f32 	%p182, %f963, %f961;
	selp.f32 	%f964, %f963, %f961, %p182;
	ld.global.u16 	%rs239, [%rd234+14];
	// begin inline asm
	{ cvt.f32.bf16 %f918, %rs239;}

	// end inline asm
	ld.global.u16 	%rs240, [%rd233+14];
	// begin inline asm
	{ cvt.f32.bf16 %f919, %rs240;}

	// end inline asm
	sub.f32 	%f965, %f918, %f919;
	abs.f32 	%f966, %f965;
	setp.gt.f32 	%p183, %f966, %f964;
	selp.f32 	%f1553, %f966, %f964, %p183;
	add.s32 	%r332, %r332, 16;
	add.s64 	%rd234, %rd234, 32;
	add.s64 	%rd233, %rd233, 32;
	setp.eq.s32 	%p184, %r332, 0;
	@%p184 bra 	$L__BB13_26;
	bra.uni 	$L__BB13_25;
$L__BB13_26:
	setp.eq.s32 	%p185, %r58, 0;
	@%p185 bra 	$L__BB13_158;
	ld.param.u32 	%r276, [pdist_bf16_param_3];
	and.b32  	%r162, %r276, 7;
	setp.lt.u32 	%p186, %r58, 8;
	@%p186 bra 	$L__BB13_29;
	mul.wide.u32 	%rd171, %r364, 2;
	add.s64 	%rd172, %rd2, %rd171;
	ld.global.u16 	%rs241, [%rd172];
	// begin inline asm
	{ cvt.f32.bf16 %f968, %rs241;}

	// end inline asm
	add.s64 	%rd173, %rd3, %rd171;
	ld.global.u16 	%rs242, [%rd173];
	// begin inline asm
	{ cvt.f32.bf16 %f969, %rs242;}

	// end inline asm
	sub.f32 	%f984, %f968, %f969;
	abs.f32 	%f985, %f984;
	setp.gt.f32 	%p187, %f985, %f1553;
	selp.f32 	%f986, %f985, %f1553, %p187;
	ld.global.u16 	%rs243, [%rd172+2];
	// begin inline asm
	{ cvt.f32.bf16 %f970, %rs243;}

	// end inline asm
	ld.global.u16 	%rs244, [%rd173+2];
	// begin inline asm
	{ cvt.f32.bf16 %f971, %rs244;}

	// end inline asm
	sub.f32 	%f987, %f970, %f971;
	abs.f32 	%f988, %f987;
	setp.gt.f32 	%p188, %f988, %f986;
	selp.f32 	%f989, %f988, %f986, %p188;
	ld.global.u16 	%rs245, [%rd172+4];
	// begin inline asm
	{ cvt.f32.bf16 %f972, %rs245;}

	// end inline asm
	ld.global.u16 	%rs246, [%rd173+4];
	// begin inline asm
	{ cvt.f32.bf16 %f973, %rs246;}

	// end inline asm
	sub.f32 	%f990, %f972, %f973;
	abs.f32 	%f991, %f990;
	setp.gt.f32 	%p189, %f991, %f989;
	selp.f32 	%f992, %f991, %f989, %p189;
	ld.global.u16 	%rs247, [%rd172+6];
	// begin inline asm
	{ cvt.f32.bf16 %f974, %rs247;}

	// end inline asm
	ld.global.u16 	%rs248, [%rd173+6];
	// begin inline asm
	{ cvt.f32.bf16 %f975, %rs248;}

	// end inline asm
	sub.f32 	%f993, %f974, %f975;
	abs.f32 	%f994, %f993;
	setp.gt.f32 	%p190, %f994, %f992;
	selp.f32 	%f995, %f994, %f992, %p190;
	ld.global.u16 	%rs249, [%rd172+8];
	// begin inline asm
	{ cvt.f32.bf16 %f976, %rs249;}

	// end inline asm
	ld.global.u16 	%rs250, [%rd173+8];
	// begin inline asm
	{ cvt.f32.bf16 %f977, %rs250;}

	// end inline asm
	sub.f32 	%f996, %f976, %f977;
	abs.f32 	%f997, %f996;
	setp.gt.f32 	%p191, %f997, %f995;
	selp.f32 	%f998, %f997, %f995, %p191;
	ld.global.u16 	%rs251, [%rd172+10];
	// begin inline asm
	{ cvt.f32.bf16 %f978, %rs251;}

	// end inline asm
	ld.global.u16 	%rs252, [%rd173+10];
	// begin inline asm
	{ cvt.f32.bf16 %f979, %rs252;}

	// end inline asm
	sub.f32 	%f999, %f978, %f979;
	abs.f32 	%f1000, %f999;
	setp.gt.f32 	%p192, %f1000, %f998;
	selp.f32 	%f1001, %f1000, %f998, %p192;
	ld.global.u16 	%rs253, [%rd172+12];
	// begin inline asm
	{ cvt.f32.bf16 %f980, %rs253;}

	// end inline asm
	ld.global.u16 	%rs254, [%rd173+12];
	// begin inline asm
	{ cvt.f32.bf16 %f981, %rs254;}

	// end inline asm
	sub.f32 	%f1002, %f980, %f981;
	abs.f32 	%f1003, %f1002;
	setp.gt.f32 	%p193, %f1003, %f1001;
	selp.f32 	%f1004, %f1003, %f1001, %p193;
	ld.global.u16 	%rs255, [%rd172+14];
	// begin inline asm
	{ cvt.f32.bf16 %f982, %rs255;}

	// end inline asm
	ld.global.u16 	%rs256, [%rd173+14];
	// begin inline asm
	{ cvt.f32.bf16 %f983, %rs256;}

	// end inline asm
	sub.f32 	%f1005, %f982, %f983;
	abs.f32 	%f1006, %f1005;
	setp.gt.f32 	%p194, %f1006, %f1004;
	selp.f32 	%f1553, %f1006, %f1004, %p194;
	add.s32 	%r364, %r364, 8;
$L__BB13_29:
	setp.eq.s32 	%p195, %r162, 0;
	@%p195 bra 	$L__BB13_158;
	ld.param.u32 	%r277, [pdist_bf16_param_3];
	and.b32  	%r165, %r277, 3;
	setp.lt.u32 	%p196, %r162, 4;
	@%p196 bra 	$L__BB13_32;
	mul.wide.u32 	%rd174, %r364, 2;
	add.s64 	%rd175, %rd2, %rd174;
	ld.global.u16 	%rs257, [%rd175];
	// begin inline asm
	{ cvt.f32.bf16 %f1008, %rs257;}

	// end inline asm
	add.s64 	%rd176, %rd3, %rd174;
	ld.global.u16 	%rs258, [%rd176];
	// begin inline asm
	{ cvt.f32.bf16 %f1009, %rs258;}

	// end inline asm
	sub.f32 	%f1016, %f1008, %f1009;
	abs.f32 	%f1017, %f1016;
	setp.gt.f32 	%p197, %f1017, %f1553;
	selp.f32 	%f1018, %f1017, %f1553, %p197;
	ld.global.u16 	%rs259, [%rd175+2];
	// begin inline asm
	{ cvt.f32.bf16 %f1010, %rs259;}

	// end inline asm
	ld.global.u16 	%rs260, [%rd176+2];
	// begin inline asm
	{ cvt.f32.bf16 %f1011, %rs260;}

	// end inline asm
	sub.f32 	%f1019, %f1010, %f1011;
	abs.f32 	%f1020, %f1019;
	setp.gt.f32 	%p198, %f1020, %f1018;
	selp.f32 	%f1021, %f1020, %f1018, %p198;
	ld.global.u16 	%rs261, [%rd175+4];
	// begin inline asm
	{ cvt.f32.bf16 %f1012, %rs261;}

	// end inline asm
	ld.global.u16 	%rs262, [%rd176+4];
	// begin inline asm
	{ cvt.f32.bf16 %f1013, %rs262;}

	// end inline asm
	sub.f32 	%f1022, %f1012, %f1013;
	abs.f32 	%f1023, %f1022;
	setp.gt.f32 	%p199, %f1023, %f1021;
	selp.f32 	%f1024, %f1023, %f1021, %p199;
	ld.global.u16 	%rs263, [%rd175+6];
	// begin inline asm
	{ cvt.f32.bf16 %f1014, %rs263;}

	// end inline asm
	ld.global.u16 	%rs264, [%rd176+6];
	// begin inline asm
	{ cvt.f32.bf16 %f1015, %rs264;}

	// end inline asm
	sub.f32 	%f1025, %f1014, %f1015;
	abs.f32 	%f1026, %f1025;
	setp.gt.f32 	%p200, %f1026, %f1024;
	selp.f32 	%f1553, %f1026, %f1024, %p200;
	add.s32 	%r364, %r364, 4;
$L__BB13_32:
	setp.eq.s32 	%p201, %r165, 0;
	@%p201 bra 	$L__BB13_158;
	mul.wide.u32 	%rd177, %r364, 2;
	add.s64 	%rd178, %rd1, %rd177;
	mul.wide.u32 	%rd179, %r13, 2;
	add.s64 	%rd256, %rd178, %rd179;
	mul.wide.u32 	%rd180, %r19, 2;
	add.s64 	%rd255, %rd178, %rd180;
	neg.s32 	%r367, %r165;
$L__BB13_34:
	.pragma "nounroll";
	ld.global.u16 	%rs265, [%rd255];
	// begin inline asm
	{ cvt.f32.bf16 %f1027, %rs265;}

	// end inline asm
	ld.global.u16 	%rs266, [%rd256];
	// begin inline asm
	{ cvt.f32.bf16 %f1028, %rs266;}

	// end inline asm
	sub.f32 	%f1029, %f1027, %f1028;
	abs.f32 	%f1030, %f1029;
	setp.gt.f32 	%p202, %f1030, %f1553;
	selp.f32 	%f1553, %f1030, %f1553, %p202;
	add.s64 	%rd256, %rd256, 2;
	add.s64 	%rd255, %rd255, 2;
	add.s32 	%r367, %r367, 1;
	setp.ne.s32 	%p203, %r367, 0;
	@%p203 bra 	$L__BB13_34;
	bra.uni 	$L__BB13_158;
$L__BB13_35:
	ld.param.u32 	%r294, [pdist_bf16_param_4];
	setp.gt.s32 	%p4, %r294, 5;
	@%p4 bra 	$L__BB13_53;
	ld.param.u32 	%r298, [pdist_bf16_param_4];
	setp.eq.s32 	%p8, %r298, 4;
	@%p8 bra 	$L__BB13_112;
	ld.param.u32 	%r299, [pdist_bf16_param_4];
	setp.eq.s32 	%p9, %r299, 5;
	@%p9 bra 	$L__BB13_38;
	bra.uni 	$L__BB13_158;
$L__BB13_38:
	ld.param.u32 	%r266, [pdist_bf16_param_3];
	setp.eq.s32 	%p112, %r266, 0;
	mov.f32 	%f1458, 0f00000000;
	mov.f32 	%f1462, %f1458;
	@%p112 bra 	$L__BB13_51;
	ld.param.u32 	%r267, [pdist_bf16_param_3];
	add.s32 	%r202, %r267, -1;
	and.b32  	%r54, %r267, 7;
	setp.lt.u32 	%p113, %r202, 7;
	mov.f32 	%f1460, 0f00000000;
	mov.b32 	%r335, 0;
	mov.f32 	%f1459, %f1460;
	mov.f32 	%f1458, %f1460;
	@%p113 bra 	$L__BB13_42;
	ld.param.u32 	%r268, [pdist_bf16_param_3];
	and.b32  	%r335, %r268, -8;
	neg.s32 	%r334, %r335;
	add.s64 	%rd154, %rd1, 8;
	mul.wide.u32 	%rd155, %r19, 2;
	add.s64 	%rd238, %rd154, %rd155;
	mul.wide.u32 	%rd156, %r10, 2;
	add.s64 	%rd237, %rd154, %rd156;
	mov.f32 	%f1460, 0f00000000;
$L__BB13_41:
	.pragma "nounroll";
	ld.global.u16 	%rs177, [%rd238+-8];
	// begin inline asm
	{ cvt.f32.bf16 %f685, %rs177;}

	// end inline asm
	ld.global.u16 	%rs178, [%rd237+-8];
	// begin inline asm
	{ cvt.f32.bf16 %f686, %rs178;}

	// end inline asm
	fma.rn.f32 	%f701, %f685, %f686, %f1458;
	fma.rn.f32 	%f702, %f685, %f685, %f1459;
	fma.rn.f32 	%f703, %f686, %f686, %f1460;
	ld.global.u16 	%rs179, [%rd238+-6];
	// begin inline asm
	{ cvt.f32.bf16 %f687, %rs179;}

	// end inline asm
	ld.global.u16 	%rs180, [%rd237+-6];
	// begin inline asm
	{ cvt.f32.bf16 %f688, %rs180;}

	// end inline asm
	fma.rn.f32 	%f704, %f687, %f688, %f701;
	fma.rn.f32 	%f705, %f687, %f687, %f702;
	fma.rn.f32 	%f706, %f688, %f688, %f703;
	ld.global.u16 	%rs181, [%rd238+-4];
	// begin inline asm
	{ cvt.f32.bf16 %f689, %rs181;}

	// end inline asm
	ld.global.u16 	%rs182, [%rd237+-4];
	// begin inline asm
	{ cvt.f32.bf16 %f690, %rs182;}

	// end inline asm
	fma.rn.f32 	%f707, %f689, %f690, %f704;
	fma.rn.f32 	%f708, %f689, %f689, %f705;
	fma.rn.f32 	%f709, %f690, %f690, %f706;
	ld.global.u16 	%rs183, [%rd238+-2];
	// begin inline asm
	{ cvt.f32.bf16 %f691, %rs183;}

	// end inline asm
	ld.global.u16 	%rs184, [%rd237+-2];
	// begin inline asm
	{ cvt.f32.bf16 %f692, %rs184;}

	// end inline asm
	fma.rn.f32 	%f710, %f691, %f692, %f707;
	fma.rn.f32 	%f711, %f691, %f691, %f708;
	fma.rn.f32 	%f712, %f692, %f692, %f709;
	ld.global.u16 	%rs185, [%rd238];
	// begin inline asm
	{ cvt.f32.bf16 %f693, %rs185;}

	// end inline asm
	ld.global.u16 	%rs186, [%rd237];
	// begin inline asm
	{ cvt.f32.bf16 %f694, %rs186;}

	// end inline asm
	fma.rn.f32 	%f713, %f693, %f694, %f710;
	fma.rn.f32 	%f714, %f693, %f693, %f711;
	fma.rn.f32 	%f715, %f694, %f694, %f712;
	ld.global.u16 	%rs187, [%rd238+2];
	// begin inline asm
	{ cvt.f32.bf16 %f695, %rs187;}

	// end inline asm
	ld.global.u16 	%rs188, [%rd237+2];
	// begin inline asm
	{ cvt.f32.bf16 %f696, %rs188;}

	// end inline asm
	fma.rn.f32 	%f716, %f695, %f696, %f713;
	fma.rn.f32 	%f717, %f695, %f695, %f714;
	fma.rn.f32 	%f718, %f696, %f696, %f715;
	ld.global.u16 	%rs189, [%rd238+4];
	// begin inline asm
	{ cvt.f32.bf16 %f697, %rs189;}

	// end inline asm
	ld.global.u16 	%rs190, [%rd237+4];
	// begin inline asm
	{ cvt.f32.bf16 %f698, %rs190;}

	// end inline asm
	fma.rn.f32 	%f719, %f697, %f698, %f716;
	fma.rn.f32 	%f720, %f697, %f697, %f717;
	fma.rn.f32 	%f721, %f698, %f698, %f718;
	ld.global.u16 	%rs191, [%rd238+6];
	// begin inline asm
	{ cvt.f32.bf16 %f699, %rs191;}

	// end inline asm
	ld.global.u16 	%rs192, [%rd237+6];
	// begin inline asm
	{ cvt.f32.bf16 %f700, %rs192;}

	// end inline asm
	fma.rn.f32 	%f1458, %f699, %f700, %f719;
	fma.rn.f32 	%f1459, %f699, %f699, %f720;
	fma.rn.f32 	%f1460, %f700, %f700, %f721;
	add.s32 	%r334, %r334, 8;
	add.s64 	%rd238, %rd238, 16;
	add.s64 	%rd237, %rd237, 16;
	setp.ne.s32 	%p114, %r334, 0;
	@%p114 bra 	$L__BB13_41;
$L__BB13_42:
	setp.eq.s32 	%p115, %r54, 0;
	@%p115 bra 	$L__BB13_50;
	ld.param.u32 	%r269, [pdist_bf16_param_3];
	and.b32  	%r93, %r269, 3;
	setp.lt.u32 	%p116, %r54, 4;
	@%p116 bra 	$L__BB13_45;
	mul.wide.u32 	%rd157, %r335, 2;
	add.s64 	%rd158, %rd2, %rd157;
	ld.global.u16 	%rs193, [%rd158];
	// begin inline asm
	{ cvt.f32.bf16 %f723, %rs193;}

	// end inline asm
	add.s64 	%rd159, %rd3, %rd157;
	ld.global.u16 	%rs194, [%rd159];
	// begin inline asm
	{ cvt.f32.bf16 %f724, %rs194;}

	// end inline asm
	fma.rn.f32 	%f731, %f723, %f724, %f1458;
	fma.rn.f32 	%f732, %f723, %f723, %f1459;
	fma.rn.f32 	%f733, %f724, %f724, %f1460;
	ld.global.u16 	%rs195, [%rd158+2];
	// begin inline asm
	{ cvt.f32.bf16 %f725, %rs195;}

	// end inline asm
	ld.global.u16 	%rs196, [%rd159+2];
	// begin inline asm
	{ cvt.f32.bf16 %f726, %rs196;}

	// end inline asm
	fma.rn.f32 	%f734, %f725, %f726, %f731;
	fma.rn.f32 	%f735, %f725, %f725, %f732;
	fma.rn.f32 	%f736, %f726, %f726, %f733;
	ld.global.u16 	%rs197, [%rd158+4];
	// begin inline asm
	{ cvt.f32.bf16 %f727, %rs197;}

	// end inline asm
	ld.global.u16 	%rs198, [%rd159+4];
	// begin inline asm
	{ cvt.f32.bf16 %f728, %rs198;}

	// end inline asm
	fma.rn.f32 	%f737, %f727, %f728, %f734;
	fma.rn.f32 	%f738, %f727, %f727, %f735;
	fma.rn.f32 	%f739, %f728, %f728, %f736;
	ld.global.u16 	%rs199, [%rd158+6];
	// begin inline asm
	{ cvt.f32.bf16 %f729, %rs199;}

	// end inline asm
	ld.global.u16 	%rs200, [%rd159+6];
	// begin inline asm
	{ cvt.f32.bf16 %f730, %rs200;}

	// end inline asm
	fma.rn.f32 	%f1458, %f729, %f730, %f737;
	fma.rn.f32 	%f1459, %f729, %f729, %f738;
	fma.rn.f32 	%f1460, %f730, %f730, %f739;
	add.s32 	%r335, %r335, 4;
$L__BB13_45:
	setp.eq.s32 	%p117, %r93, 0;
	@%p117 bra 	$L__BB13_50;
	setp.eq.s32 	%p118, %r93, 1;
	@%p118 bra 	$L__BB13_48;
	mul.wide.u32 	%rd160, %r335, 2;
	add.s64 	%rd161, %rd2, %rd160;
	ld.global.u16 	%rs201, [%rd161];
	// begin inline asm
	{ cvt.f32.bf16 %f741, %rs201;}

	// end inline asm
	add.s64 	%rd162, %rd3, %rd160;
	ld.global.u16 	%rs202, [%rd162];
	// begin inline asm
	{ cvt.f32.bf16 %f742, %rs202;}

	// end inline asm
	fma.rn.f32 	%f745, %f741, %f742, %f1458;
	fma.rn.f32 	%f746, %f741, %f741, %f1459;
	fma.rn.f32 	%f747, %f742, %f742, %f1460;
	ld.global.u16 	%rs203, [%rd161+2];
	// begin inline asm
	{ cvt.f32.bf16 %f743, %rs203;}

	// end inline asm
	ld.global.u16 	%rs204, [%rd162+2];
	// begin inline asm
	{ cvt.f32.bf16 %f744, %rs204;}

	// end inline asm
	fma.rn.f32 	%f1458, %f743, %f744, %f745;
	fma.rn.f32 	%f1459, %f743, %f743, %f746;
	fma.rn.f32 	%f1460, %f744, %f744, %f747;
	add.s32 	%r335, %r335, 2;
$L__BB13_48:
	ld.param.u32 	%r270, [pdist_bf16_param_3];
	and.b32  	%r203, %r270, 1;
	setp.eq.b32 	%p119, %r203, 1;
	not.pred 	%p120, %p119;
	@%p120 bra 	$L__BB13_50;
	mul.wide.u32 	%rd163, %r335, 2;
	add.s64 	%rd164, %rd2, %rd163;
	ld.global.u16 	%rs205, [%rd164];
	// begin inline asm
	{ cvt.f32.bf16 %f748, %rs205;}

	// end inline asm
	add.s64 	%rd165, %rd3, %rd163;
	ld.global.u16 	%rs206, [%rd165];
	// begin inline asm
	{ cvt.f32.bf16 %f749, %rs206;}

	// end inline asm
	fma.rn.f32 	%f1458, %f748, %f749, %f1458;
	fma.rn.f32 	%f1459, %f748, %f748, %f1459;
	fma.rn.f32 	%f1460, %f749, %f749, %f1460;
$L__BB13_50:
	mul.f32 	%f1462, %f1459, %f1460;
$L__BB13_51:
	sqrt.rn.f32 	%f81, %f1462;
	setp.eq.f32 	%p121, %f81, 0f00000000;
	@%p121 bra 	$L__BB13_158;
	div.rn.f32 	%f751, %f1458, %f81;
	mov.f32 	%f752, 0f3F800000;
	sub.f32 	%f1553, %f752, %f751;
	bra.uni 	$L__BB13_158;
$L__BB13_53:
	ld.param.u32 	%r295, [pdist_bf16_param_4];
	setp.eq.s32 	%p5, %r295, 6;
	@%p5 bra 	$L__BB13_84;
	ld.param.u32 	%r296, [pdist_bf16_param_4];
	setp.eq.s32 	%p6, %r296, 7;
	@%p6 bra 	$L__BB13_70;
	ld.param.u32 	%r297, [pdist_bf16_param_4];
	setp.ne.s32 	%p7, %r297, 8;
	@%p7 bra 	$L__BB13_158;
	ld.param.u32 	%r245, [pdist_bf16_param_3];
	setp.eq.s32 	%p15, %r245, 0;
	mov.f32 	%f1530, 0f00000000;
	mov.f32 	%f1531, %f1530;
	@%p15 bra 	$L__BB13_68;
	ld.param.u32 	%r246, [pdist_bf16_param_3];
	add.s32 	%r192, %r246, -1;
	and.b32  	%r45, %r246, 7;
	setp.lt.u32 	%p16, %r192, 7;
	mov.f32 	%f1531, 0f00000000;
	mov.b32 	%r353, 0;
	mov.f32 	%f1530, %f1531;
	@%p16 bra 	$L__BB13_60;
	ld.param.u32 	%r247, [pdist_bf16_param_3];
	and.b32  	%r353, %r247, -8;
	neg.s32 	%r352, %r353;
	add.s64 	%rd104, %rd1, 8;
	mul.wide.u32 	%rd105, %r19, 2;
	add.s64 	%rd250, %rd104, %rd105;
	mul.wide.u32 	%rd106, %r4, 2;
	add.s64 	%rd249, %rd104, %rd106;
	mov.f32 	%f1531, 0f00000000;
$L__BB13_59:
	.pragma "nounroll";
	ld.global.u16 	%rs1, [%rd250+-8];
	// begin inline asm
	{ cvt.f32.bf16 %f228, %rs1;}

	// end inline asm
	ld.global.u16 	%rs2, [%rd249+-8];
	// begin inline asm
	{ cvt.f32.bf16 %f229, %rs2;}

	// end inline asm
	setp.neu.f32 	%p17, %f228, 0f00000000;
	setp.neu.f32 	%p18, %f229, 0f00000000;
	add.f32 	%f244, %f1530, 0f3F800000;
	selp.f32 	%f245, %f244, %f1530, %p18;
	selp.f32 	%f246, %f245, %f1530, %p17;
	add.f32 	%f247, %f1531, 0f3F800000;
	selp.f32 	%f248, %f247, %f1531, %p18;
	selp.f32 	%f249, %f247, %f248, %p17;
	ld.global.u16 	%rs3, [%rd250+-6];
	// begin inline asm
	{ cvt.f32.bf16 %f230, %rs3;}

	// end inline asm
	ld.global.u16 	%rs4, [%rd249+-6];
	// begin inline asm
	{ cvt.f32.bf16 %f231, %rs4;}

	// end inline asm
	setp.neu.f32 	%p19, %f230, 0f00000000;
	setp.neu.f32 	%p20, %f231, 0f00000000;
	add.f32 	%f250, %f246, 0f3F800000;
	selp.f32 	%f251, %f250, %f246, %p20;
	selp.f32 	%f252, %f251, %f246, %p19;
	add.f32 	%f253, %f249, 0f3F800000;
	selp.f32 	%f254, %f253, %f249, %p20;
	selp.f32 	%f255, %f253, %f254, %p19;
	ld.global.u16 	%rs5, [%rd250+-4];
	// begin inline asm
	{ cvt.f32.bf16 %f232, %rs5;}

	// end inline asm
	ld.global.u16 	%rs6, [%rd249+-4];
	// begin inline asm
	{ cvt.f32.bf16 %f233, %rs6;}

	// end inline asm
	setp.neu.f32 	%p21, %f232, 0f00000000;
	setp.neu.f32 	%p22, %f233, 0f00000000;
	add.f32 	%f256, %f252, 0f3F800000;
	selp.f32 	%f257, %f256, %f252, %p22;
	selp.f32 	%f258, %f257, %f252, %p21;
	add.f32 	%f259, %f255, 0f3F800000;
	selp.f32 	%f260, %f259, %f255, %p22;
	selp.f32 	%f261, %f259, %f260, %p21;
	ld.global.u16 	%rs7, [%rd250+-2];
	// begin inline asm
	{ cvt.f32.bf16 %f234, %rs7;}

	// end inline asm
	ld.global.u16 	%rs8, [%rd249+-2];
	// begin inline asm
	{ cvt.f32.bf16 %f235, %rs8;}

	// end inline asm
	setp.neu.f32 	%p23, %f234, 0f00000000;
	setp.neu.f32 	%p24, %f235, 0f00000000;
	add.f32 	%f262, %f258, 0f3F800000;
	selp.f32 	%f263, %f262, %f258, %p24;
	selp.f32 	%f264, %f263, %f258, %p23;
	add.f32 	%f265, %f261, 0f3F800000;
	selp.f32 	%f266, %f265, %f261, %p24;
	selp.f32 	%f267, %f265, %f266, %p23;
	ld.global.u16 	%rs9, [%rd250];
	// begin inline asm
	{ cvt.f32.bf16 %f236, %rs9;}

	// end inline asm
	ld.global.u16 	%rs10, [%rd249];
	// begin inline asm
	{ cvt.f32.bf16 %f237, %rs10;}

	// end inline asm
	setp.neu.f32 	%p25, %f236, 0f00000000;
	setp.neu.f32 	%p26, %f237, 0f00000000;
	add.f32 	%f268, %f264, 0f3F800000;
	selp.f32 	%f269, %f268, %f264, %p26;
	selp.f32 	%f270, %f269, %f264, %p25;
	add.f32 	%f271, %f267, 0f3F800000;
	selp.f32 	%f272, %f271, %f267, %p26;
	selp.f32 	%f273, %f271, %f272, %p25;
	ld.global.u16 	%rs11, [%rd250+2];
	// begin inline asm
	{ cvt.f32.bf16 %f238, %rs11;}

	// end inline asm
	ld.global.u16 	%rs12, [%rd249+2];
	// begin inline asm
	{ cvt.f32.bf16 %f239, %rs12;}

	// end inline asm
	setp.neu.f32 	%p27, %f238, 0f00000000;
	setp.neu.f32 	%p28, %f239, 0f00000000;
	add.f32 	%f274, %f270, 0f3F800000;
	selp.f32 	%f275, %f274, %f270, %p28;
	selp.f32 	%f276, %f275, %f270, %p27;
	add.f32 	%f277, %f273, 0f3F800000;
	selp.f32 	%f278, %f277, %f273, %p28;
	selp.f32 	%f279, %f277, %f278, %p27;
	ld.global.u16 	%rs13, [%rd250+4];
	// begin inline asm
	{ cvt.f32.bf16 %f240, %rs13;}

	// end inline asm
	ld.global.u16 	%rs14, [%rd249+4];
	// begin inline asm
	{ cvt.f32.bf16 %f241, %rs14;}

	// end inline asm
	setp.neu.f32 	%p29, %f240, 0f00000000;
	setp.neu.f32 	%p30, %f241, 0f00000000;
	add.f32 	%f280, %f276, 0f3F800000;
	selp.f32 	%f281, %f280, %f276, %p30;
	selp.f32 	%f282, %f281, %f276, %p29;
	add.f32 	%f283, %f279, 0f3F800000;
	selp.f32 	%f284, %f283, %f279, %p30;
	selp.f32 	%f285, %f283, %f284, %p29;
	ld.global.u16 	%rs15, [%rd250+6];
	// begin inline asm
	{ cvt.f32.bf16 %f242, %rs15;}

	// end inline asm
	ld.global.u16 	%rs16, [%rd249+6];
	// begin inline asm
	{ cvt.f32.bf16 %f243, %rs16;}

	// end inline asm
	setp.neu.f32 	%p31, %f242, 0f00000000;
	setp.neu.f32 	%p32, %f243, 0f00000000;
	add.f32 	%f286, %f282, 0f3F800000;
	selp.f32 	%f287, %f286, %f282, %p32;
	selp.f32 	%f1530, %f287, %f282, %p31;
	add.f32 	%f288, %f285, 0f3F800000;
	selp.f32 	%f289, %f288, %f285, %p32;
	selp.f32 	%f1531, %f288, %f289, %p31;
	add.s32 	%r352, %r352, 8;
	add.s64 	%rd250, %rd250, 16;
	add.s64 	%rd249, %rd249, 16;
	setp.ne.s32 	%p33, %r352, 0;
	@%p33 bra 	$L__BB13_59;
$L__BB13_60:
	setp.eq.s32 	%p34, %r45, 0;
	@%p34 bra 	$L__BB13_68;
	ld.param.u32 	%r248, [pdist_bf16_param_3];
	and.b32  	%r136, %r248, 3;
	setp.lt.u32 	%p35, %r45, 4;
	@%p35 bra 	$L__BB13_63;
	mul.wide.u32 	%rd107, %r353, 2;
	add.s64 	%rd108, %rd2, %rd107;
	ld.global.u16 	%rs17, [%rd108];
	// begin inline asm
	{ cvt.f32.bf16 %f291, %rs17;}

	// end inline asm
	add.s64 	%rd109, %rd3, %rd107;
	ld.global.u16 	%rs18, [%rd109];
	// begin inline asm
	{ cvt.f32.bf16 %f292, %rs18;}

	// end inline asm
	setp.neu.f32 	%p36, %f291, 0f00000000;
	setp.neu.f32 	%p37, %f292, 0f00000000;
	add.f32 	%f299, %f1530, 0f3F800000;
	selp.f32 	%f300, %f299, %f1530, %p37;
	selp.f32 	%f301, %f300, %f1530, %p36;
	add.f32 	%f302, %f1531, 0f3F800000;
	selp.f32 	%f303, %f302, %f1531, %p37;
	selp.f32 	%f304, %f302, %f303, %p36;
	ld.global.u16 	%rs19, [%rd108+2];
	// begin inline asm
	{ cvt.f32.bf16 %f293, %rs19;}

	// end inline asm
	ld.global.u16 	%rs20, [%rd109+2];
	// begin inline asm
	{ cvt.f32.bf16 %f294, %rs20;}

	// end inline asm
	setp.neu.f32 	%p38, %f293, 0f00000000;
	setp.neu.f32 	%p39, %f294, 0f00000000;
	add.f32 	%f305, %f301, 0f3F800000;
	selp.f32 	%f306, %f305, %f301, %p39;
	selp.f32 	%f307, %f306, %f301, %p38;
	add.f32 	%f308, %f304, 0f3F800000;
	selp.f32 	%f309, %f308, %f304, %p39;
	selp.f32 	%f310, %f308, %f309, %p38;
	ld.global.u16 	%rs21, [%rd108+4];
	// begin inline asm
	{ cvt.f32.bf16 %f295, %rs21;}

	// end inline asm
	ld.global.u16 	%rs22, [%rd109+4];
	// begin inline asm
	{ cvt.f32.bf16 %f296, %rs22;}

	// end inline asm
	setp.neu.f32 	%p40, %f295, 0f00000000;
	setp.neu.f32 	%p41, %f296, 0f00000000;
	add.f32 	%f311, %f307, 0f3F800000;
	selp.f32 	%f312, %f311, %f307, %p41;
	selp.f32 	%f313, %f312, %f307, %p40;
	add.f32 	%f314, %f310, 0f3F800000;
	selp.f32 	%f315, %f314, %f310, %p41;
	selp.f32 	%f316, %f314, %f315, %p40;
	ld.global.u16 	%rs23, [%rd108+6];
	// begin inline asm
	{ cvt.f32.bf16 %f297, %rs23;}

	// end inline asm
	ld.global.u16 	%rs24, [%rd109+6];
	// begin inline asm
	{ cvt.f32.bf16 %f298, %rs24;}

	// end inline asm
	setp.neu.f32 	%p42, %f297, 0f00000000;
	setp.neu.f32 	%p43, %f298, 0f00000000;
	add.f32 	%f317, %f313, 0f3F800000;
	selp.f32 	%f318, %f317, %f313, %p43;
	selp.f32 	%f1530, %f318, %f313, %p42;
	add.f32 	%f319, %f316, 0f3F800000;
	selp.f32 	%f320, %f319, %f316, %p43;
	selp.f32 	%f1531, %f319, %f320, %p42;
	add.s32 	%r353, %r353, 4;
$L__BB13_63:
	setp.eq.s32 	%p44, %r136, 0;
	@%p44 bra 	$L__BB13_68;
	setp.eq.s32 	%p45, %r136, 1;
	@%p45 bra 	$L__BB13_66;
	mul.wide.u32 	%rd110, %r353, 2;
	add.s64 	%rd111, %rd2, %rd110;
	ld.global.u16 	%rs25, [%rd111];
	// begin inline asm
	{ cvt.f32.bf16 %f322, %rs25;}

	// end inline asm
	add.s64 	%rd112, %rd3, %rd110;
	ld.global.u16 	%rs26, [%rd112];
	// begin inline asm
	{ cvt.f32.bf16 %f323, %rs26;}

	// end inline asm
	setp.neu.f32 	%p46, %f322, 0f00000000;
	setp.neu.f32 	%p47, %f323, 0f00000000;
	add.f32 	%f326, %f1530, 0f3F800000;
	selp.f32 	%f327, %f326, %f1530, %p47;
	selp.f32 	%f328, %f327, %f1530, %p46;
	add.f32 	%f329, %f1531, 0f3F800000;
	selp.f32 	%f330, %f329, %f1531, %p47;
	selp.f32 	%f331, %f329, %f330, %p46;
	ld.global.u16 	%rs27, [%rd111+2];
	// begin inline asm
	{ cvt.f32.bf16 %f324, %rs27;}

	// end inline asm
	ld.global.u16 	%rs28, [%rd112+2];
	// begin inline asm
	{ cvt.f32.bf16 %f325, %rs28;}

	// end inline asm
	setp.neu.f32 	%p48, %f324, 0f00000000;
	setp.neu.f32 	%p49, %f325, 0f00000000;
	add.f32 	%f332, %f328, 0f3F800000;
	selp.f32 	%f333, %f332, %f328, %p49;
	selp.f32 	%f1530, %f333, %f328, %p48;
	add.f32 	%f334, %f331, 0f3F800000;
	selp.f32 	%f335, %f334, %f331, %p49;
	selp.f32 	%f1531, %f334, %f335, %p48;
	add.s32 	%r353, %r353, 2;
$L__BB13_66:
	ld.param.u32 	%r249, [pdist_bf16_param_3];
	and.b32  	%r193, %r249, 1;
	setp.eq.b32 	%p50, %r193, 1;
	not.pred 	%p51, %p50;
	@%p51 bra 	$L__BB13_68;
	mul.wide.u32 	%rd113, %r353, 2;
	add.s64 	%rd114, %rd2, %rd113;
	ld.global.u16 	%rs29, [%rd114];
	// begin inline asm
	{ cvt.f32.bf16 %f336, %rs29;}

	// end inline asm
	add.s64 	%rd115, %rd3, %rd113;
	ld.global.u16 	%rs30, [%rd115];
	// begin inline asm
	{ cvt.f32.bf16 %f337, %rs30;}

	// end inline asm
	setp.neu.f32 	%p52, %f336, 0f00000000;
	setp.neu.f32 	%p53, %f337, 0f00000000;
	add.f32 	%f338, %f1530, 0f3F800000;
	selp.f32 	%f339, %f338, %f1530, %p53;
	selp.f32 	%f1530, %f339, %f1530, %p52;
	add.f32 	%f340, %f1531, 0f3F800000;
	selp.f32 	%f341, %f340, %f1531, %p53;
	selp.f32 	%f1531, %f340, %f341, %p52;
$L__BB13_68:
	setp.eq.f32 	%p54, %f1531, 0f00000000;
	@%p54 bra 	$L__BB13_158;
	div.rn.f32 	%f343, %f1530, %f1531;
	mov.f32 	%f344, 0f3F800000;
	sub.f32 	%f1553, %f344, %f343;
	bra.uni 	$L__BB13_158;
$L__BB13_70:
	ld.param.u32 	%r250, [pdist_bf16_param_3];
	setp.eq.s32 	%p55, %r250, 0;
	mov.f32 	%f1515, 0f00000000;
	@%p55 bra 	$L__BB13_83;
	ld.param.u32 	%r251, [pdist_bf16_param_3];
	add.s32 	%r195, %r251, -1;
	and.b32  	%r48, %r251, 15;
	setp.lt.u32 	%p56, %r195, 15;
	mov.f32 	%f1515, 0f00000000;
	mov.b32 	%r348, 0;
	@%p56 bra 	$L__BB13_74;
	ld.param.u32 	%r252, [pdist_bf16_param_3];
	and.b32  	%r348, %r252, -16;
	neg.s32 	%r347, %r348;
	add.s64 	%rd116, %rd1, 16;
	mul.wide.u32 	%rd117, %r19, 2;
	add.s64 	%rd246, %rd116, %rd117;
	mul.wide.u32 	%rd118, %r5, 2;
	add.s64 	%rd245, %rd116, %rd118;
	mov.f32 	%f1515, 0f00000000;
$L__BB13_73:
	.pragma "nounroll";
	ld.global.u16 	%rs31, [%rd246+-16];
	// begin inline asm
	{ cvt.f32.bf16 %f349, %rs31;}

	// end inline asm
	ld.global.u16 	%rs32, [%rd245+-16];
	// begin inline asm
	{ cvt.f32.bf16 %f350, %rs32;}

	// end inline asm
	setp.neu.f32 	%p57, %f349, %f350;
	add.f32 	%f381, %f1515, 0f3F800000;
	selp.f32 	%f382, %f381, %f1515, %p57;
	ld.global.u16 	%rs33, [%rd246+-14];
	// begin inline asm
	{ cvt.f32.bf16 %f351, %rs33;}

	// end inline asm
	ld.global.u16 	%rs34, [%rd245+-14];
	// begin inline asm
	{ cvt.f32.bf16 %f352, %rs34;}

	// end inline asm
	setp.neu.f32 	%p58, %f351, %f352;
	add.f32 	%f383, %f382, 0f3F800000;
	selp.f32 	%f384, %f383, %f382, %p58;
	ld.global.u16 	%rs35, [%rd246+-12];
	// begin inline asm
	{ cvt.f32.bf16 %f353, %rs35;}

	// end inline asm
	ld.global.u16 	%rs36, [%rd245+-12];
	// begin inline asm
	{ cvt.f32.bf16 %f354, %rs36;}

	// end inline asm
	setp.neu.f32 	%p59, %f353, %f354;
	add.f32 	%f385, %f384, 0f3F800000;
	selp.f32 	%f386, %f385, %f384, %p59;
	ld.global.u16 	%rs37, [%rd246+-10];
	// begin inline asm
	{ cvt.f32.bf16 %f355, %rs37;}

	// end inline asm
	ld.global.u16 	%rs38, [%rd245+-10];
	// begin inline asm
	{ cvt.f32.bf16 %f356, %rs38;}

	// end inline asm
	setp.neu.f32 	%p60, %f355, %f356;
	add.f32 	%f387, %f386, 0f3F800000;
	selp.f32 	%f388, %f387, %f386, %p60;
	ld.global.u16 	%rs39, [%rd246+-8];
	// begin inline asm
	{ cvt.f32.bf16 %f357, %rs39;}

	// end inline asm
	ld.global.u16 	%rs40, [%rd245+-8];
	// begin inline asm
	{ cvt.f32.bf16 %f358, %rs40;}

	// end inline asm
	setp.neu.f32 	%p61, %f357, %f358;
	add.f32 	%f389, %f388, 0f3F800000;
	selp.f32 	%f390, %f389, %f388, %p61;
	ld.global.u16 	%rs41, [%rd246+-6];
	// begin inline asm
	{ cvt.f32.bf16 %f359, %rs41;}

	// end inline asm
	ld.global.u16 	%rs42, [%rd245+-6];
	// begin inline asm
	{ cvt.f32.bf16 %f360, %rs42;}

	// end inline asm
	setp.neu.f32 	%p62, %f359, %f360;
	add.f32 	%f391, %f390, 0f3F800000;
	selp.f32 	%f392, %f391, %f390, %p62;
	ld.global.u16 	%rs43, [%rd246+-4];
	// begin inline asm
	{ cvt.f32.bf16 %f361, %rs43;}

	// end inline asm
	ld.global.u16 	%rs44, [%rd245+-4];
	// begin inline asm
	{ cvt.f32.bf16 %f362, %rs44;}

	// end inline asm
	setp.neu.f32 	%p63, %f361, %f362;
	add.f32 	%f393, %f392, 0f3F800000;
	selp.f32 	%f394, %f393, %f392, %p63;
	ld.global.u16 	%rs45, [%rd246+-2];
	// begin inline asm
	{ cvt.f32.bf16 %f363, %rs45;}

	// end inline asm
	ld.global.u16 	%rs46, [%rd245+-2];
	// begin inline asm
	{ cvt.f32.bf16 %f364, %rs46;}

	// end inline asm
	setp.neu.f32 	%p64, %f363, %f364;
	add.f32 	%f395, %f394, 0f3F800000;
	selp.f32 	%f396, %f395, %f394, %p64;
	ld.global.u16 	%rs47, [%rd246];
	// begin inline asm
	{ cvt.f32.bf16 %f365, %rs47;}

	// end inline asm
	ld.global.u16 	%rs48, [%rd245];
	// begin inline asm
	{ cvt.f32.bf16 %f366, %rs48;}

	// end inline asm
	setp.neu.f32 	%p65, %f365, %f366;
	add.f32 	%f397, %f396, 0f3F800000;
	selp.f32 	%f398, %f397, %f396, %p65;
	ld.global.u16 	%rs49, [%rd246+2];
	// begin inline asm
	{ cvt.f32.bf16 %f367, %rs49;}

	// end inline asm
	ld.global.u16 	%rs50, [%rd245+2];
	// begin inline asm
	{ cvt.f32.bf16 %f368, %rs50;}

	// end inline asm
	setp.neu.f32 	%p66, %f367, %f368;
	add.f32 	%f399, %f398, 0f3F800000;
	selp.f32 	%f400, %f399, %f398, %p66;
	ld.global.u16 	%rs51, [%rd246+4];
	// begin inline asm
	{ cvt.f32.bf16 %f369, %rs51;}

	// end inline asm
	ld.global.u16 	%rs52, [%rd245+4];
	// begin inline asm
	{ cvt.f32.bf16 %f370, %rs52;}

	// end inline asm
	setp.neu.f32 	%p67, %f369, %f370;
	add.f32 	%f401, %f400, 0f3F800000;
	selp.f32 	%f402, %f401, %f400, %p67;
	ld.global.u16 	%rs53, [%rd246+6];
	// begin inline asm
	{ cvt.f32.bf16 %f371, %rs53;}

	// end inline asm
	ld.global.u16 	%rs54, [%rd245+6];
	// begin inline asm
	{ cvt.f32.bf16 %f372, %rs54;}

	// end inline asm
	setp.neu.f32 	%p68, %f371, %f372;
	add.f32 	%f403, %f402, 0f3F800000;
	selp.f32 	%f404, %f403, %f402, %p68;
	ld.global.u16 	%rs55, [%rd246+8];
	// begin inline asm
	{ cvt.f32.bf16 %f373, %rs55;}

	// end inline asm
	ld.global.u16 	%rs56, [%rd245+8];
	// begin inline asm
	{ cvt.f32.bf16 %f374, %rs56;}

	// end inline asm
	setp.neu.f32 	%p69, %f373, %f374;
	add.f32 	%f405, %f404, 0f3F800000;
	selp.f32 	%f406, %f405, %f404, %p69;
	ld.global.u16 	%rs57, [%rd246+10];
	// begin inline asm
	{ cvt.f32.bf16 %f375, %rs57;}

	// end inline asm
	ld.global.u16 	%rs58, [%rd245+10];
	// begin inline asm
	{ cvt.f32.bf16 %f376, %rs58;}

	// end inline asm
	setp.neu.f32 	%p70, %f375, %f376;
	add.f32 	%f407, %f406, 0f3F800000;
	selp.f32 	%f408, %f407, %f406, %p70;
	ld.global.u16 	%rs59, [%rd246+12];
	// begin inline asm
	{ cvt.f32.bf16 %f377, %rs59;}

	// end inline asm
	ld.global.u16 	%rs60, [%rd245+12];
	// begin inline asm
	{ cvt.f32.bf16 %f378, %rs60;}

	// end inline asm
	setp.neu.f32 	%p71, %f377, %f378;
	add.f32 	%f409, %f408, 0f3F800000;
	selp.f32 	%f410, %f409, %f408, %p71;
	ld.global.u16 	%rs61, [%rd246+14];
	// begin inline asm
	{ cvt.f32.bf16 %f379, %rs61;}

	// end inline asm
	ld.global.u16 	%rs62, [%rd245+14];
	// begin inline asm
	{ cvt.f32.bf16 %f380, %rs62;}

	// end inline asm
	setp.neu.f32 	%p72, %f379, %f380;
	add.f32 	%f411, %f410, 0f3F800000;
	selp.f32 	%f1515, %f411, %f410, %p72;
	add.s32 	%r347, %r347, 16;
	add.s64 	%rd246, %rd246, 32;
	add.s64 	%rd245, %rd245, 32;
	setp.ne.s32 	%p73, %r347, 0;
	@%p73 bra 	$L__BB13_73;
$L__BB13_74:
	setp.eq.s32 	%p74, %r48, 0;
	@%p74 bra 	$L__BB13_83;
	ld.param.u32 	%r253, [pdist_bf16_param_3];
	and.b32  	%r124, %r253, 7;
	setp.lt.u32 	%p75, %r48, 8;
	@%p75 bra 	$L__BB13_77;
	mul.wide.u32 	%rd119, %r348, 2;
	add.s64 	%rd120, %rd2, %rd119;
	ld.global.u16 	%rs63, [%rd120];
	// begin inline asm
	{ cvt.f32.bf16 %f413, %rs63;}

	// end inline asm
	add.s64 	%rd121, %rd3, %rd119;
	ld.global.u16 	%rs64, [%rd121];
	// begin inline asm
	{ cvt.f32.bf16 %f414, %rs64;}

	// end inline asm
	setp.neu.f32 	%p76, %f413, %f414;
	add.f32 	%f429, %f1515, 0f3F800000;
	selp.f32 	%f430, %f429, %f1515, %p76;
	ld.global.u16 	%rs65, [%rd120+2];
	// begin inline asm
	{ cvt.f32.bf16 %f415, %rs65;}

	// end inline asm
	ld.global.u16 	%rs66, [%rd121+2];
	// begin inline asm
	{ cvt.f32.bf16 %f416, %rs66;}

	// end inline asm
	setp.neu.f32 	%p77, %f415, %f416;
	add.f32 	%f431, %f430, 0f3F800000;
	selp.f32 	%f432, %f431, %f430, %p77;
	ld.global.u16 	%rs67, [%rd120+4];
	// begin inline asm
	{ cvt.f32.bf16 %f417, %rs67;}

	// end inline asm
	ld.global.u16 	%rs68, [%rd121+4];
	// begin inline asm
	{ cvt.f32.bf16 %f418, %rs68;}

	// end inline asm
	setp.neu.f32 	%p78, %f417, %f418;
	add.f32 	%f433, %f432, 0f3F800000;
	selp.f32 	%f434, %f433, %f432, %p78;
	ld.global.u16 	%rs69, [%rd120+6];
	// begin inline asm
	{ cvt.f32.bf16 %f419, %rs69;}

	// end inline asm
	ld.global.u16 	%rs70, [%rd121+6];
	// begin inline asm
	{ cvt.f32.bf16 %f420, %rs70;}

	// end inline asm
	setp.neu.f32 	%p79, %f419, %f420;
	add.f32 	%f435, %f434, 0f3F800000;
	selp.f32 	%f436, %f435, %f434, %p79;
	ld.global.u16 	%rs71, [%rd120+8];
	// begin inline asm
	{ cvt.f32.bf16 %f421, %rs71;}

	// end inline asm
	ld.global.u16 	%rs72, [%rd121+8];
	// begin inline asm
	{ cvt.f32.bf16 %f422, %rs72;}

	// end inline asm
	setp.neu.f32 	%p80, %f421, %f422;
	add.f32 	%f437, %f436, 0f3F800000;
	selp.f32 	%f438, %f437, %f436, %p80;
	ld.global.u16 	%rs73, [%rd120+10];
	// begin inline asm
	{ cvt.f32.bf16 %f423, %rs73;}

	// end inline asm
	ld.global.u16 	%rs74, [%rd121+10];
	// begin inline asm
	{ cvt.f32.bf16 %f424, %rs74;}

	// end inline asm
	setp.neu.f32 	%p81, %f423, %f424;
	add.f32 	%f439, %f438, 0f3F800000;
	selp.f32 	%f440, %f439, %f438, %p81;
	ld.global.u16 	%rs75, [%rd120+12];
	// begin inline asm
	{ cvt.f32.bf16 %f425, %rs75;}

	// end inline asm
	ld.global.u16 	%rs76, [%rd121+12];
	// begin inline asm
	{ cvt.f32.bf16 %f426, %rs76;}

	// end inline asm
	setp.neu.f32 	%p82, %f425, %f426;
	add.f32 	%f441, %f440, 0f3F800000;
	selp.f32 	%f442, %f441, %f440, %p82;
	ld.global.u16 	%rs77, [%rd120+14];
	// begin inline asm
	{ cvt.f32.bf16 %f427, %rs77;}

	// end inline asm
	ld.global.u16 	%rs78, [%rd121+14];
	// begin inline asm
	{ cvt.f32.bf16 %f428, %rs78;}

	// end inline asm
	setp.neu.f32 	%p83, %f427, %f428;
	add.f32 	%f443, %f442, 0f3F800000;
	selp.f32 	%f1515, %f443, %f442, %p83;
	add.s32 	%r348, %r348, 8;
$L__BB13_77:
	setp.eq.s32 	%p84, %r124, 0;
	@%p84 bra 	$L__BB13_83;
	ld.param.u32 	%r254, [pdist_bf16_param_3];
	and.b32  	%r127, %r254, 3;
	setp.lt.u32 	%p85, %r124, 4;
	@%p85 bra 	$L__BB13_80;
	mul.wide.u32 	%rd122, %r348, 2;
	add.s64 	%rd123, %rd2, %rd122;
	ld.global.u16 	%rs79, [%rd123];
	// begin inline asm
	{ cvt.f32.bf16 %f445, %rs79;}

	// end inline asm
	add.s64 	%rd124, %rd3, %rd122;
	ld.global.u16 	%rs80, [%rd124];
	// begin inline asm
	{ cvt.f32.bf16 %f446, %rs80;}

	// end inline asm
	setp.neu.f32 	%p86, %f445, %f446;
	add.f32 	%f453, %f1515, 0f3F800000;
	selp.f32 	%f454, %f453, %f1515, %p86;
	ld.global.u16 	%rs81, [%rd123+2];
	// begin inline asm
	{ cvt.f32.bf16 %f447, %rs81;}

	// end inline asm
	ld.global.u16 	%rs82, [%rd124+2];
	// begin inline asm
	{ cvt.f32.bf16 %f448, %rs82;}

	// end inline asm
	setp.neu.f32 	%p87, %f447, %f448;
	add.f32 	%f455, %f454, 0f3F800000;
	selp.f32 	%f456, %f455, %f454, %p87;
	ld.global.u16 	%rs83, [%rd123+4];
	// begin inline asm
	{ cvt.f32.bf16 %f449, %rs83;}

	// end inline asm
	ld.global.u16 	%rs84, [%rd124+4];
	// begin inline asm
	{ cvt.f32.bf16 %f450, %rs84;}

	// end inline asm
	setp.neu.f32 	%p88, %f449, %f450;
	add.f32 	%f457, %f456, 0f3F800000;
	selp.f32 	%f458, %f457, %f456, %p88;
	ld.global.u16 	%rs85, [%rd123+6];
	// begin inline asm
	{ cvt.f32.bf16 %f451, %rs85;}

	// end inline asm
	ld.global.u16 	%rs86, [%rd124+6];
	// begin inline asm
	{ cvt.f32.bf16 %f452, %rs86;}

	// end inline asm
	setp.neu.f32 	%p89, %f451, %f452;
	add.f32 	%f459, %f458, 0f3F800000;
	selp.f32 	%f1515, %f459, %f458, %p89;
	add.s32 	%r348, %r348, 4;
$L__BB13_80:
	setp.eq.s32 	%p90, %r127, 0;
	@%p90 bra 	$L__BB13_83;
	mul.wide.u32 	%rd125, %r348, 2;
	add.s64 	%rd126, %rd1, %rd125;
	mul.wide.u32 	%rd127, %r6, 2;
	add.s64 	%rd248, %rd126, %rd127;
	mul.wide.u32 	%rd128, %r19, 2;
	add.s64 	%rd247, %rd126, %rd128;
	neg.s32 	%r351, %r127;
$L__BB13_82:
	.pragma "nounroll";
	ld.global.u16 	%rs87, [%rd247];
	// begin inline asm
	{ cvt.f32.bf16 %f460, %rs87;}

	// end inline asm
	ld.global.u16 	%rs88, [%rd248];
	// begin inline asm
	{ cvt.f32.bf16 %f461, %rs88;}

	// end inline asm
	setp.neu.f32 	%p91, %f460, %f461;
	add.f32 	%f462, %f1515, 0f3F800000;
	selp.f32 	%f1515, %f462, %f1515, %p91;
	add.s64 	%rd248, %rd248, 2;
	add.s64 	%rd247, %rd247, 2;
	add.s32 	%r351, %r351, 1;
	setp.ne.s32 	%p92, %r351, 0;
	@%p92 bra 	$L__BB13_82;
$L__BB13_83:
	ld.param.u32 	%r255, [pdist_bf16_param_3];
	cvt.rn.f32.u32 	%f463, %r255;
	div.rn.f32 	%f1553, %f1515, %f463;
	bra.uni 	$L__BB13_158;
$L__BB13_84:
	ld.param.u32 	%r256, [pdist_bf16_param_3];
	setp.eq.s32 	%p93, %r256, 0;
	mov.f32 	%f1479, 0f00000000;
	mov.f32 	%f1480, %f1479;
	@%p93 bra 	$L__BB13_97;
	ld.param.u32 	%r257, [pdist_bf16_param_3];
	add.s32 	%r197, %r257, -1;
	and.b32  	%r51, %r257, 15;
	setp.lt.u32 	%p94, %r197, 15;
	mov.f32 	%f1480, 0f00000000;
	mov.b32 	%r339, 0;
	mov.f32 	%f1479, %f1480;
	@%p94 bra 	$L__BB13_88;
	ld.param.u32 	%r258, [pdist_bf16_param_3];
	and.b32  	%r339, %r258, -16;
	neg.s32 	%r338, %r339;
	add.s64 	%rd129, %rd1, 16;
	mul.wide.u32 	%rd130, %r19, 2;
	add.s64 	%rd240, %rd129, %rd130;
	mul.wide.u32 	%rd131, %r7, 2;
	add.s64 	%rd239, %rd129, %rd131;
	mov.f32 	%f1480, 0f00000000;
$L__BB13_87:
	.pragma "nounroll";
	ld.global.u16 	%rs89, [%rd240+-16];
	// begin inline asm
	{ cvt.f32.bf16 %f468, %rs89;}

	// end inline asm
	add.f32 	%f500, %f1480, %f468;
	ld.global.u16 	%rs90, [%rd239+-16];
	// begin inline asm
	{ cvt.f32.bf16 %f469, %rs90;}

	// end inline asm
	add.f32 	%f501, %f1479, %f469;
	ld.global.u16 	%rs91, [%rd240+-14];
	// begin inline asm
	{ cvt.f32.bf16 %f470, %rs91;}

	// end inline asm
	add.f32 	%f502, %f500, %f470;
	ld.global.u16 	%rs92, [%rd239+-14];
	// begin inline asm
	{ cvt.f32.bf16 %f471, %rs92;}

	// end inline asm
	add.f32 	%f503, %f501, %f471;
	ld.global.u16 	%rs93, [%rd240+-12];
	// begin inline asm
	{ cvt.f32.bf16 %f472, %rs93;}

	// end inline asm
	add.f32 	%f504, %f502, %f472;
	ld.global.u16 	%rs94, [%rd239+-12];
	// begin inline asm
	{ cvt.f32.bf16 %f473, %rs94;}

	// end inline asm
	add.f32 	%f505, %f503, %f473;
	ld.global.u16 	%rs95, [%rd240+-10];
	// begin inline asm
	{ cvt.f32.bf16 %f474, %rs95;}

	// end inline asm
	add.f32 	%f506, %f504, %f474;
	ld.global.u16 	%rs96, [%rd239+-10];
	// begin inline asm
	{ cvt.f32.bf16 %f475, %rs96;}

	// end inline asm
	add.f32 	%f507, %f505, %f475;
	ld.global.u16 	%rs97, [%rd240+-8];
	// begin inline asm
	{ cvt.f32.bf16 %f476, %rs97;}

	// end inline asm
	add.f32 	%f508, %f506, %f476;
	ld.global.u16 	%rs98, [%rd239+-8];
	// begin inline asm
	{ cvt.f32.bf16 %f477, %rs98;}

	// end inline asm
	add.f32 	%f509, %f507, %f477;
	ld.global.u16 	%rs99, [%rd240+-6];
	// begin inline asm
	{ cvt.f32.bf16 %f478, %rs99;}

	// end inline asm
	add.f32 	%f510, %f508, %f478;
	ld.global.u16 	%rs100, [%rd239+-6];
	// begin inline asm
	{ cvt.f32.bf16 %f479, %rs100;}

	// end inline asm
	add.f32 	%f511, %f509, %f479;
	ld.global.u16 	%rs101, [%rd240+-4];
	// begin inline asm
	{ cvt.f32.bf16 %f480, %rs101;}

	// end inline asm
	add.f32 	%f512, %f510, %f480;
	ld.global.u16 	%rs102, [%rd239+-4];
	// begin inline asm
	{ cvt.f32.bf16 %f481, %rs102;}

	// end inline asm
	add.f32 	%f513, %f511, %f481;
	ld.global.u16 	%rs103, [%rd240+-2];
	// begin inline asm
	{ cvt.f32.bf16 %f482, %rs103;}

	// end inline asm
	add.f32 	%f514, %f512, %f482;
	ld.global.u16 	%rs104, [%rd239+-2];
	// begin inline asm
	{ cvt.f32.bf16 %f483, %rs104;}

	// end inline asm
	add.f32 	%f515, %f513, %f483;
	ld.global.u16 	%rs105, [%rd240];
	// begin inline asm
	{ cvt.f32.bf16 %f484, %rs105;}

	// end inline asm
	add.f32 	%f516, %f514, %f484;
	ld.global.u16 	%rs106, [%rd239];
	// begin inline asm
	{ cvt.f32.bf16 %f485, %rs106;}

	// end inline asm
	add.f32 	%f517, %f515, %f485;
	ld.global.u16 	%rs107, [%rd240+2];
	// begin inline asm
	{ cvt.f32.bf16 %f486, %rs107;}

	// end inline asm
	add.f32 	%f518, %f516, %f486;
	ld.global.u16 	%rs108, [%rd239+2];
	// begin inline asm
	{ cvt.f32.bf16 %f487, %rs108;}

	// end inline asm
	add.f32 	%f519, %f517, %f487;
	ld.global.u16 	%rs109, [%rd240+4];
	// begin inline asm
	{ cvt.f32.bf16 %f488, %rs109;}

	// end inline asm
	add.f32 	%f520, %f518, %f488;
	ld.global.u16 	%rs110, [%rd239+4];
	// begin inline asm
	{ cvt.f32.bf16 %f489, %rs110;}

	// end inline asm
	add.f32 	%f521, %f519, %f489;
	ld.global.u16 	%rs111, [%rd240+6];
	// begin inline asm
	{ cvt.f32.bf16 %f490, %rs111;}

	// end inline asm
	add.f32 	%f522, %f520, %f490;
	ld.global.u16 	%rs112, [%rd239+6];
	// begin inline asm
	{ cvt.f32.bf16 %f491, %rs112;}

	// end inline asm
	add.f32 	%f523, %f521, %f491;
	ld.global.u16 	%rs113, [%rd240+8];
	// begin inline asm
	{ cvt.f32.bf16 %f492, %rs113;}

	// end inline asm
	add.f32 	%f524, %f522, %f492;
	ld.global.u16 	%rs114, [%rd239+8];
	// begin inline asm
	{ cvt.f32.bf16 %f493, %rs114;}

	// end inline asm
	add.f32 	%f525, %f523, %f493;
	ld.global.u16 	%rs115, [%rd240+10];
	// begin inline asm
	{ cvt.f32.bf16 %f494, %rs115;}

	// end inline asm
	add.f32 	%f526, %f524, %f494;
	ld.global.u16 	%rs116, [%rd239+10];
	// begin inline asm
	{ cvt.f32.bf16 %f495, %rs116;}

	// end inline asm
	add.f32 	%f527, %f525, %f495;
	ld.global.u16 	%rs117, [%rd240+12];
	// begin inline asm
	{ cvt.f32.bf16 %f496, %rs117;}

	// end inline asm
	add.f32 	%f528, %f526, %f496;
	ld.global.u16 	%rs118, [%rd239+12];
	// begin inline asm
	{ cvt.f32.bf16 %f497, %rs118;}

	// end inline asm
	add.f32 	%f529, %f527, %f497;
	ld.global.u16 	%rs119, [%rd240+14];
	// begin inline asm
	{ cvt.f32.bf16 %f498, %rs119;}

	// end inline asm
	add.f32 	%f1480, %f528, %f498;
	ld.global.u16 	%rs120, [%rd239+14];
	// begin inline asm
	{ cvt.f32.bf16 %f499, %rs120;}

	// end inline asm
	add.f32 	%f1479, %f529, %f499;
	add.s32 	%r338, %r338, 16;
	add.s64 	%rd240, %rd240, 32;
	add.s64 	%rd239, %rd239, 32;
	setp.ne.s32 	%p95, %r338, 0;
	@%p95 bra 	$L__BB13_87;
$L__BB13_88:
	setp.eq.s32 	%p96, %r51, 0;
	@%p96 bra 	$L__BB13_97;
	ld.param.u32 	%r259, [pdist_bf16_param_3];
	and.b32  	%r101, %r259, 7;
	setp.lt.u32 	%p97, %r51, 8;
	@%p97 bra 	$L__BB13_91;
	mul.wide.u32 	%rd132, %r339, 2;
	add.s64 	%rd133, %rd2, %rd132;
	ld.global.u16 	%rs121, [%rd133];
	// begin inline asm
	{ cvt.f32.bf16 %f531, %rs121;}

	// end inline asm
	add.f32 	%f547, %f1480, %f531;
	add.s64 	%rd134, %rd3, %rd132;
	ld.global.u16 	%rs122, [%rd134];
	// begin inline asm
	{ cvt.f32.bf16 %f532, %rs122;}

	// end inline asm
	add.f32 	%f548, %f1479, %f532;
	ld.global.u16 	%rs123, [%rd133+2];
	// begin inline asm
	{ cvt.f32.bf16 %f533, %rs123;}

	// end inline asm
	add.f32 	%f549, %f547, %f533;
	ld.global.u16 	%rs124, [%rd134+2];
	// begin inline asm
	{ cvt.f32.bf16 %f534, %rs124;}

	// end inline asm
	add.f32 	%f550, %f548, %f534;
	ld.global.u16 	%rs125, [%rd133+4];
	// begin inline asm
	{ cvt.f32.bf16 %f535, %rs125;}

	// end inline asm
	add.f32 	%f551, %f549, %f535;
	ld.global.u16 	%rs126, [%rd134+4];
	// begin inline asm
	{ cvt.f32.bf16 %f536, %rs126;}

	// end inline asm
	add.f32 	%f552, %f550, %f536;
	ld.global.u16 	%rs127, [%rd133+6];
	// begin inline asm
	{ cvt.f32.bf16 %f537, %rs127;}

	// end inline asm
	add.f32 	%f553, %f551, %f537;
	ld.global.u16 	%rs128, [%rd134+6];
	// begin inline asm
	{ cvt.f32.bf16 %f538, %rs128;}

	// end inline asm
	add.f32 	%f554, %f552, %f538;
	ld.global.u16 	%rs129, [%rd133+8];
	// begin inline asm
	{ cvt.f32.bf16 %f539, %rs129;}

	// end inline asm
	add.f32 	%f555, %f553, %f539;
	ld.global.u16 	%rs130, [%rd134+8];
	// begin inline asm
	{ cvt.f32.bf16 %f540, %rs130;}

	// end inline asm
	add.f32 	%f556, %f554, %f540;
	ld.global.u16 	%rs131, [%rd133+10];
	// begin inline asm
	{ cvt.f32.bf16 %f541, %rs131;}

	// end inline asm
	add.f32 	%f557, %f555, %f541;
	ld.global.u16 	%rs132, [%rd134+10];
	// begin inline asm
	{ cvt.f32.bf16 %f542, %rs132;}

	// end inline asm
	add.f32 	%f558, %f556, %f542;
	ld.global.u16 	%rs133, [%rd133+12];
	// begin inline asm
	{ cvt.f32.bf16 %f543, %rs133;}

	// end inline asm
	add.f32 	%f559, %f557, %f543;
	ld.global.u16 	%rs134, [%rd134+12];
	// begin inline asm
	{ cvt.f32.bf16 %f544, %rs134;}

	// end inline asm
	add.f32 	%f560, %f558, %f544;
	ld.global.u16 	%rs135, [%rd133+14];
	// begin inline asm
	{ cvt.f32.bf16 %f545, %rs135;}

	// end inline asm
	add.f32 	%f1480, %f559, %f545;
	ld.global.u16 	%rs136, [%rd134+14];
	// begin inline asm
	{ cvt.f32.bf16 %f546, %rs136;}

	// end inline asm
	add.f32 	%f1479, %f560, %f546;
	add.s32 	%r339, %r339, 8;
$L__BB13_91:
	setp.eq.s32 	%p98, %r101, 0;
	@%p98 bra 	$L__BB13_97;
	ld.param.u32 	%r260, [pdist_bf16_param_3];
	and.b32  	%r104, %r260, 3;
	setp.lt.u32 	%p99, %r101, 4;
	@%p99 bra 	$L__BB13_94;
	mul.wide.u32 	%rd135, %r339, 2;
	add.s64 	%rd136, %rd2, %rd135;
	ld.global.u16 	%rs137, [%rd136];
	// begin inline asm
	{ cvt.f32.bf16 %f562, %rs137;}

	// end inline asm
	add.f32 	%f570, %f1480, %f562;
	add.s64 	%rd137, %rd3, %rd135;
	ld.global.u16 	%rs138, [%rd137];
	// begin inline asm
	{ cvt.f32.bf16 %f563, %rs138;}

	// end inline asm
	add.f32 	%f571, %f1479, %f563;
	ld.global.u16 	%rs139, [%rd136+2];
	// begin inline asm
	{ cvt.f32.bf16 %f564, %rs139;}

	// end inline asm
	add.f32 	%f572, %f570, %f564;
	ld.global.u16 	%rs140, [%rd137+2];
	// begin inline asm
	{ cvt.f32.bf16 %f565, %rs140;}

	// end inline asm
	add.f32 	%f573, %f571, %f565;
	ld.global.u16 	%rs141, [%rd136+4];
	// begin inline asm
	{ cvt.f32.bf16 %f566, %rs141;}

	// end inline asm
	add.f32 	%f574, %f572, %f566;
	ld.global.u16 	%rs142, [%rd137+4];
	// begin inline asm
	{ cvt.f32.bf16 %f567, %rs142;}

	// end inline asm
	add.f32 	%f575, %f573, %f567;
	ld.global.u16 	%rs143, [%rd136+6];
	// begin inline asm
	{ cvt.f32.bf16 %f568, %rs143;}

	// end inline asm
	add.f32 	%f1480, %f574, %f568;
	ld.global.u16 	%rs144, [%rd137+6];
	// begin inline asm
	{ cvt.f32.bf16 %f569, %rs144;}

	// end inline asm
	add.f32 	%f1479, %f575, %f569;
	add.s32 	%r339, %r339, 4;
$L__BB13_94:
	setp.eq.s32 	%p100, %r104, 0;
	@%p100 bra 	$L__BB13_97;
	mul.wide.u32 	%rd138, %r339, 2;
	add.s64 	%rd139, %rd1, %rd138;
	mul.wide.u32 	%rd140, %r8, 2;
	add.s64 	%rd242, %rd139, %rd140;
	mul.wide.u32 	%rd141, %r19, 2;
	add.s64 	%rd241, %rd139, %rd141;
	neg.s32 	%r342, %r104;
$L__BB13_96:
	.pragma "nounroll";
	ld.global.u16 	%rs145, [%rd241];
	// begin inline asm
	{ cvt.f32.bf16 %f576, %rs145;}

	// end inline asm
	add.f32 	%f1480, %f1480, %f576;
	ld.global.u16 	%rs146, [%rd242];
	// begin inline asm
	{ cvt.f32.bf16 %f577, %rs146;}

	// end inline asm
	add.f32 	%f1479, %f1479, %f577;
	add.s64 	%rd242, %rd242, 2;
	add.s64 	%rd241, %rd241, 2;
	add.s32 	%r342, %r342, 1;
	setp.ne.s32 	%p101, %r342, 0;
	@%p101 bra 	$L__BB13_96;
$L__BB13_97:
	ld.param.u32 	%r261, [pdist_bf16_param_3];
	setp.eq.s32 	%p102, %r261, 0;
	cvt.rn.f32.u32 	%f579, %r261;
	div.rn.f32 	%f109, %f1480, %f579;
	div.rn.f32 	%f110, %f1479, %f579;
	mov.f32 	%f1502, 0f00000000;
	mov.f32 	%f1506, %f1502;
	@%p102 bra 	$L__BB13_110;
	ld.param.u32 	%r262, [pdist_bf16_param_3];
	add.s32 	%r199, %r262, -1;
	and.b32  	%r110, %r262, 7;
	setp.lt.u32 	%p103, %r199, 7;
	mov.f32 	%f1504, 0f00000000;
	mov.b32 	%r345, 0;
	mov.f32 	%f1503, %f1504;
	mov.f32 	%f1502, %f1504;
	@%p103 bra 	$L__BB13_101;
	ld.param.u32 	%r263, [pdist_bf16_param_3];
	and.b32  	%r345, %r263, -8;
	neg.s32 	%r343, %r345;
	add.s64 	%rd142, %rd1, 8;
	mul.wide.u32 	%rd143, %r19, 2;
	add.s64 	%rd244, %rd142, %rd143;
	mul.wide.u32 	%rd144, %r9, 2;
	add.s64 	%rd243, %rd142, %rd144;
	mov.f32 	%f1504, 0f00000000;
$L__BB13_100:
	.pragma "nounroll";
	ld.global.u16 	%rs147, [%rd244+-8];
	// begin inline asm
	{ cvt.f32.bf16 %f583, %rs147;}

	// end inline asm
	sub.f32 	%f599, %f583, %f109;
	ld.global.u16 	%rs148, [%rd243+-8];
	// begin inline asm
	{ cvt.f32.bf16 %f584, %rs148;}

	// end inline asm
	sub.f32 	%f600, %f584, %f110;
	fma.rn.f32 	%f601, %f599, %f600, %f1502;
	fma.rn.f32 	%f602, %f599, %f599, %f1503;
	fma.rn.f32 	%f603, %f600, %f600, %f1504;
	ld.global.u16 	%rs149, [%rd244+-6];
	// begin inline asm
	{ cvt.f32.bf16 %f585, %rs149;}

	// end inline asm
	sub.f32 	%f604, %f585, %f109;
	ld.global.u16 	%rs150, [%rd243+-6];
	// begin inline asm
	{ cvt.f32.bf16 %f586, %rs150;}

	// end inline asm
	sub.f32 	%f605, %f586, %f110;
	fma.rn.f32 	%f606, %f604, %f605, %f601;
	fma.rn.f32 	%f607, %f604, %f604, %f602;
	fma.rn.f32 	%f608, %f605, %f605, %f603;
	ld.global.u16 	%rs151, [%rd244+-4];
	// begin inline asm
	{ cvt.f32.bf16 %f587, %rs151;}

	// end inline asm
	sub.f32 	%f609, %f587, %f109;
	ld.global.u16 	%rs152, [%rd243+-4];
	// begin inline asm
	{ cvt.f32.bf16 %f588, %rs152;}

	// end inline asm
	sub.f32 	%f610, %f588, %f110;
	fma.rn.f32 	%f611, %f609, %f610, %f606;
	fma.rn.f32 	%f612, %f609, %f609, %f607;
	fma.rn.f32 	%f613, %f610, %f610, %f608;
	ld.global.u16 	%rs153, [%rd244+-2];
	// begin inline asm
	{ cvt.f32.bf16 %f589, %rs153;}

	// end inline asm
	sub.f32 	%f614, %f589, %f109;
	ld.global.u16 	%rs154, [%rd243+-2];
	// begin inline asm
	{ cvt.f32.bf16 %f590, %rs154;}

	// end inline asm
	sub.f32 	%f615, %f590, %f110;
	fma.rn.f32 	%f616, %f614, %f615, %f611;
	fma.rn.f32 	%f617, %f614, %f614, %f612;
	fma.rn.f32 	%f618, %f615, %f615, %f613;
	ld.global.u16 	%rs155, [%rd244];
	// begin inline asm
	{ cvt.f32.bf16 %f591, %rs155;}

	// end inline asm
	sub.f32 	%f619, %f591, %f109;
	ld.global.u16 	%rs156, [%rd243];
	// begin inline asm
	{ cvt.f32.bf16 %f592, %rs156;}

	// end inline asm
	sub.f32 	%f620, %f592, %f110;
	fma.rn.f32 	%f621, %f619, %f620, %f616;
	fma.rn.f32 	%f622, %f619, %f619, %f617;
	fma.rn.f32 	%f623, %f620, %f620, %f618;
	ld.global.u16 	%rs157, [%rd244+2];
	// begin inline asm
	{ cvt.f32.bf16 %f593, %rs157;}

	// end inline asm
	sub.f32 	%f624, %f593, %f109;
	ld.global.u16 	%rs158, [%rd243+2];
	// begin inline asm
	{ cvt.f32.bf16 %f594, %rs158;}

	// end inline asm
	sub.f32 	%f625, %f594, %f110;
	fma.rn.f32 	%f626, %f624, %f625, %f621;
	fma.rn.f32 	%f627, %f624, %f624, %f622;
	fma.rn.f32 	%f628, %f625, %f625, %f623;
	ld.global.u16 	%rs159, [%rd244+4];
	// begin inline asm
	{ cvt.f32.bf16 %f595, %rs159;}

	// end inline asm
	sub.f32 	%f629, %f595, %f109;
	ld.global.u16 	%rs160, [%rd243+4];
	// begin inline asm
	{ cvt.f32.bf16 %f596, %rs160;}

	// end inline asm
	sub.f32 	%f630, %f596, %f110;
	fma.rn.f32 	%f631, %f629, %f630, %f626;
	fma.rn.f32 	%f632, %f629, %f629, %f627;
	fma.rn.f32 	%f633, %f630, %f630, %f628;
	ld.global.u16 	%rs161, [%rd244+6];
	// begin inline asm
	{ cvt.f32.bf16 %f597, %rs161;}

	// end inline asm
	sub.f32 	%f634, %f597, %f109;
	ld.global.u16 	%rs162, [%rd243+6];
	// begin inline asm
	{ cvt.f32.bf16 %f598, %rs162;}

	// end inline asm
	sub.f32 	%f635, %f598, %f110;
	fma.rn.f32 	%f1502, %f634, %f635, %f631;
	fma.rn.f32 	%f1503, %f634, %f634, %f632;
	fma.rn.f32 	%f1504, %f635, %f635, %f633;
	add.s32 	%r343, %r343, 8;
	add.s64 	%rd244, %rd244, 16;
	add.s64 	%rd243, %rd243, 16;
	setp.ne.s32 	%p104, %r343, 0;
	@%p104 bra 	$L__BB13_100;
$L__BB13_101:
	setp.eq.s32 	%p105, %r110, 0;
	@%p105 bra 	$L__BB13_109;
	ld.param.u32 	%r264, [pdist_bf16_param_3];
	and.b32  	%r116, %r264, 3;
	setp.lt.u32 	%p106, %r110, 4;
	@%p106 bra 	$L__BB13_104;
	mul.wide.u32 	%rd145, %r345, 2;
	add.s64 	%rd146, %rd2, %rd145;
	ld.global.u16 	%rs163, [%rd146];
	// begin inline asm
	{ cvt.f32.bf16 %f637, %rs163;}

	// end inline asm
	sub.f32 	%f645, %f637, %f109;
	add.s64 	%rd147, %rd3, %rd145;
	ld.global.u16 	%rs164, [%rd147];
	// begin inline asm
	{ cvt.f32.bf16 %f638, %rs164;}

	// end inline asm
	sub.f32 	%f646, %f638, %f110;
	fma.rn.f32 	%f647, %f645, %f646, %f1502;
	fma.rn.f32 	%f648, %f645, %f645, %f1503;
	fma.rn.f32 	%f649, %f646, %f646, %f1504;
	ld.global.u16 	%rs165, [%rd146+2];
	// begin inline asm
	{ cvt.f32.bf16 %f639, %rs165;}

	// end inline asm
	sub.f32 	%f650, %f639, %f109;
	ld.global.u16 	%rs166, [%rd147+2];
	// begin inline asm
	{ cvt.f32.bf16 %f640, %rs166;}

	// end inline asm
	sub.f32 	%f651, %f640, %f110;
	fma.rn.f32 	%f652, %f650, %f651, %f647;
	fma.rn.f32 	%f653, %f650, %f650, %f648;
	fma.rn.f32 	%f654, %f651, %f651, %f649;
	ld.global.u16 	%rs167, [%rd146+4];
	// begin inline asm
	{ cvt.f32.bf16 %f641, %rs167;}

	// end inline asm
	sub.f32 	%f655, %f641, %f109;
	ld.global.u16 	%rs168, [%rd147+4];
	// begin inline asm
	{ cvt.f32.bf16 %f642, %rs168;}

	// end inline asm
	sub.f32 	%f656, %f642, %f110;
	fma.rn.f32 	%f657, %f655, %f656, %f652;
	fma.rn.f32 	%f658, %f655, %f655, %f653;
	fma.rn.f32 	%f659, %f656, %f656, %f654;
	ld.global.u16 	%rs169, [%rd146+6];
	// begin inline asm
	{ cvt.f32.bf16 %f643, %rs169;}

	// end inline asm
	sub.f32 	%f660, %f643, %f109;
	ld.global.u16 	%rs170, [%rd147+6];
	// begin inline asm
	{ cvt.f32.bf16 %f644, %rs170;}

	// end inline asm
	sub.f32 	%f661, %f644, %f110;
	fma.rn.f32 	%f1502, %f660, %f661, %f657;
	fma.rn.f32 	%f1503, %f660, %f660, %f658;
	fma.rn.f32 	%f1504, %f661, %f661, %f659;
	add.s32 	%r345, %r345, 4;
$L__BB13_104:
	setp.eq.s32 	%p107, %r116, 0;
	@%p107 bra 	$L__BB13_109;
	setp.eq.s32 	%p108, %r116, 1;
	@%p108 bra 	$L__BB13_107;
	mul.wide.u32 	%rd148, %r345, 2;
	add.s64 	%rd149, %rd2, %rd148;
	ld.global.u16 	%rs171, [%rd149];
	// begin inline asm
	{ cvt.f32.bf16 %f663, %rs171;}

	// end inline asm
	sub.f32 	%f667, %f663, %f109;
	add.s64 	%rd150, %rd3, %rd148;
	ld.global.u16 	%rs172, [%rd150];
	// begin inline asm
	{ cvt.f32.bf16 %f664, %rs172;}

	// end inline asm
	sub.f32 	%f668, %f664, %f110;
	fma.rn.f32 	%f669, %f667, %f668, %f1502;
	fma.rn.f32 	%f670, %f667, %f667, %f1503;
	fma.rn.f32 	%f671, %f668, %f668, %f1504;
	ld.global.u16 	%rs173, [%rd149+2];
	// begin inline asm
	{ cvt.f32.bf16 %f665, %rs173;}

	// end inline asm
	sub.f32 	%f672, %f665, %f109;
	ld.global.u16 	%rs174, [%rd150+2];
	// begin inline asm
	{ cvt.f32.bf16 %f666, %rs174;}

	// end inline asm
	sub.f32 	%f673, %f666, %f110;
	fma.rn.f32 	%f1502, %f672, %f673, %f669;
	fma.rn.f32 	%f1503, %f672, %f672, %f670;
	fma.rn.f32 	%f1504, %f673, %f673, %f671;
	add.s32 	%r345, %r345, 2;
$L__BB13_107:
	ld.param.u32 	%r265, [pdist_bf16_param_3];
	and.b32  	%r200, %r265, 1;
	setp.eq.b32 	%p109, %r200, 1;
	not.pred 	%p110, %p109;
	@%p110 bra 	$L__BB13_109;
	mul.wide.u32 	%rd151, %r345, 2;
	add.s64 	%rd152, %rd2, %rd151;
	ld.global.u16 	%rs175, [%rd152];
	// begin inline asm
	{ cvt.f32.bf16 %f674, %rs175;}

	// end inline asm
	sub.f32 	%f676, %f674, %f109;
	add.s64 	%rd153, %rd3, %rd151;
	ld.global.u16 	%rs176, [%rd153];
	// begin inline asm
	{ cvt.f32.bf16 %f675, %rs176;}

	// end inline asm
	sub.f32 	%f677, %f675, %f110;
	fma.rn.f32 	%f1502, %f676, %f677, %f1502;
	fma.rn.f32 	%f1503, %f676, %f676, %f1503;
	fma.rn.f32 	%f1504, %f677, %f677, %f1504;
$L__BB13_109:
	mul.f32 	%f1506, %f1503, %f1504;
$L__BB13_110:
	sqrt.rn.f32 	%f150, %f1506;
	setp.eq.f32 	%p111, %f150, 0f00000000;
	@%p111 bra 	$L__BB13_158;
	div.rn.f32 	%f679, %f1502, %f150;
	mov.f32 	%f680, 0f3F800000;
	sub.f32 	%f1553, %f680, %f679;
	bra.uni 	$L__BB13_158;
$L__BB13_112:
	ld.param.u32 	%r271, [pdist_bf16_param_3];
	setp.eq.s32 	%p122, %r271, 0;
	mov.f32 	%f1436, 0f00000000;
	@%p122 bra 	$L__BB13_150;
	ld.param.f32 	%f1415, [pdist_bf16_param_5];
	ld.param.u32 	%r272, [pdist_bf16_param_3];
	mul.f32 	%f755, %f1415, 0f3F000000;
	cvt.rzi.f32.f32 	%f756, %f755;
	add.f32 	%f757, %f756, %f756;
	sub.f32 	%f758, %f1415, %f757;
	abs.f32 	%f1, %f758;
	abs.f32 	%f2, %f1415;
	cvt.rmi.f32.f32 	%f3, %f1415;
	neg.s32 	%r333, %r272;
	mul.wide.u32 	%rd166, %r11, 2;
	add.s64 	%rd236, %rd1, %rd166;
	mul.wide.u32 	%rd167, %r19, 2;
	add.s64 	%rd235, %rd1, %rd167;
	mov.f32 	%f1436, 0f00000000;
$L__BB13_114:
	ld.param.f32 	%f1416, [pdist_bf16_param_5];
	setp.eq.f32 	%p123, %f1416, 0f00000000;
	ld.global.u16 	%rs207, [%rd235];
	// begin inline asm
	{ cvt.f32.bf16 %f759, %rs207;}

	// end inline asm
	ld.global.u16 	%rs208, [%rd236];
	// begin inline asm
	{ cvt.f32.bf16 %f760, %rs208;}

	// end inline asm
	sub.f32 	%f762, %f759, %f760;
	abs.f32 	%f25, %f762;
	abs.f32 	%f26, %f25;
	setp.lt.f32 	%p124, %f26, 0f00800000;
	mul.f32 	%f763, %f26, 0f4B800000;
	selp.f32 	%f764, %f763, %f26, %p124;
	selp.f32 	%f765, 0fC1C00000, 0f00000000, %p124;
	mov.b32 	%r204, %f764;
	add.s32 	%r205, %r204, -1060439283;
	and.b32  	%r206, %r205, -8388608;
	sub.s32 	%r207, %r204, %r206;
	mov.b32 	%f766, %r207;
	cvt.rn.f32.s32 	%f767, %r206;
	fma.rn.f32 	%f768, %f767, 0f34000000, %f765;
	add.f32 	%f769, %f766, 0fBF800000;
	add.f32 	%f770, %f766, 0f3F800000;
	rcp.approx.ftz.f32 	%f771, %f770;
	add.f32 	%f772, %f769, %f769;
	mul.f32 	%f773, %f772, %f771;
	mul.f32 	%f774, %f773, %f773;
	sub.f32 	%f775, %f769, %f773;
	add.f32 	%f776, %f775, %f775;
	neg.f32 	%f777, %f773;
	fma.rn.f32 	%f778, %f777, %f769, %f776;
	mul.rn.f32 	%f779, %f771, %f778;
	fma.rn.f32 	%f780, %f774, 0f3A2C32E4, 0f3B52E7DB;
	fma.rn.f32 	%f781, %f780, %f774, 0f3C93BB73;
	fma.rn.f32 	%f782, %f781, %f774, 0f3DF6384F;
	mul.rn.f32 	%f783, %f782, %f774;
	fma.rn.f32 	%f784, %f773, 0f3FB8AA3B, %f768;
	sub.f32 	%f785, %f768, %f784;
	fma.rn.f32 	%f786, %f773, 0f3FB8AA3B, %f785;
	fma.rn.f32 	%f787, %f779, 0f3FB8AA3B, %f786;
	fma.rn.f32 	%f788, %f773, 0f32A55E34, %f787;
	mul.f32 	%f789, %f783, 0f40400000;
	fma.rn.f32 	%f790, %f789, %f779, %f788;
	fma.rn.f32 	%f791, %f783, %f773, %f790;
	add.rn.f32 	%f792, %f784, %f791;
	neg.f32 	%f793, %f784;
	add.rn.f32 	%f794, %f792, %f793;
	neg.f32 	%f795, %f794;
	add.rn.f32 	%f796, %f791, %f795;
	mul.rn.f32 	%f797, %f792, %f1416;
	neg.f32 	%f798, %f797;
	fma.rn.f32 	%f799, %f792, %f1416, %f798;
	fma.rn.f32 	%f800, %f796, %f1416, %f799;
	cvt.rni.f32.f32 	%f801, %f797;
	sub.f32 	%f802, %f797, %f801;
	add.f32 	%f803, %f802, %f800;
	fma.rn.f32 	%f804, %f803, 0f391FCB8E, 0f3AAF85ED;
	fma.rn.f32 	%f805, %f804, %f803, 0f3C1D9856;
	fma.rn.f32 	%f806, %f805, %f803, 0f3D6357BB;
	fma.rn.f32 	%f807, %f806, %f803, 0f3E75FDEC;
	fma.rn.f32 	%f808, %f807, %f803, 0f3F317218;
	fma.rn.f32 	%f809, %f808, %f803, 0f3F800000;
	cvt.rzi.s32.f32 	%r208, %f801;
	setp.gt.f32 	%p125, %f801, 0f00000000;
	selp.b32 	%r209, 0, -2097152000, %p125;
	add.s32 	%r210, %r209, 2130706432;
	mov.b32 	%f810, %r210;
	mul.f32 	%f811, %f809, %f810;
	shl.b32 	%r211, %r208, 23;
	sub.s32 	%r212, %r211, %r209;
	mov.b32 	%f812, %r212;
	mul.f32 	%f813, %f811, %f812;
	abs.f32 	%f814, %f797;
	setp.gt.f32 	%p126, %f814, 0f43180000;
	setp.lt.f32 	%p127, %f797, 0f00000000;
	selp.f32 	%f815, 0f00000000, 0f7F800000, %p127;
	selp.f32 	%f27, %f815, %f813, %p126;
	setp.eq.f32 	%p128, %f25, 0f3F800000;
	or.pred  	%p129, %p123, %p128;
	mov.f32 	%f1435, 0f3F800000;
	@%p129 bra 	$L__BB13_149;
	setp.num.f32 	%p130, %f2, %f2;
	setp.num.f32 	%p131, %f26, %f26;
	and.pred  	%p132, %p131, %p130;
	@%p132 bra 	$L__BB13_144;
	ld.param.f32 	%f1419, [pdist_bf16_param_5];
	add.rn.f32 	%f1435, %f25, %f1419;
	bra.uni 	$L__BB13_149;
$L__BB13_117:
	ld.param.u32 	%r278, [pdist_bf16_param_3];
	setp.eq.s32 	%p204, %r278, 0;
	@%p204 bra 	$L__BB13_158;
	ld.param.u32 	%r279, [pdist_bf16_param_3];
	add.s32 	%r235, %r279, -1;
	and.b32  	%r61, %r279, 15;
	setp.lt.u32 	%p205, %r235, 15;
	mov.f32 	%f1553, 0f00000000;
	mov.b32 	%r360, 0;
	@%p205 bra 	$L__BB13_121;
	ld.param.u32 	%r280, [pdist_bf16_param_3];
	and.b32  	%r360, %r280, -16;
	neg.s32 	%r331, %r360;
	add.s64 	%rd181, %rd1, 16;
	mul.wide.u32 	%rd182, %r19, 2;
	add.s64 	%rd232, %rd181, %rd182;
	mul.wide.u32 	%rd183, %r14, 2;
	add.s64 	%rd231, %rd181, %rd183;
	mov.f32 	%f1553, 0f00000000;
$L__BB13_120:
	.pragma "nounroll";
	ld.global.u16 	%rs267, [%rd232+-16];
	// begin inline asm
	{ cvt.f32.bf16 %f1035, %rs267;}

	// end inline asm
	ld.global.u16 	%rs268, [%rd231+-16];
	// begin inline asm
	{ cvt.f32.bf16 %f1036, %rs268;}

	// end inline asm
	sub.f32 	%f1067, %f1035, %f1036;
	abs.f32 	%f1068, %f1067;
	add.f32 	%f1069, %f1553, %f1068;
	ld.global.u16 	%rs269, [%rd232+-14];
	// begin inline asm
	{ cvt.f32.bf16 %f1037, %rs269;}

	// end inline asm
	ld.global.u16 	%rs270, [%rd231+-14];
	// begin inline asm
	{ cvt.f32.bf16 %f1038, %rs270;}

	// end inline asm
	sub.f32 	%f1070, %f1037, %f1038;
	abs.f32 	%f1071, %f1070;
	add.f32 	%f1072, %f1069, %f1071;
	ld.global.u16 	%rs271, [%rd232+-12];
	// begin inline asm
	{ cvt.f32.bf16 %f1039, %rs271;}

	// end inline asm
	ld.global.u16 	%rs272, [%rd231+-12];
	// begin inline asm
	{ cvt.f32.bf16 %f1040, %rs272;}

	// end inline asm
	sub.f32 	%f1073, %f1039, %f1040;
	abs.f32 	%f1074, %f1073;
	add.f32 	%f1075, %f1072, %f1074;
	ld.global.u16 	%rs273, [%rd232+-10];
	// begin inline asm
	{ cvt.f32.bf16 %f1041, %rs273;}

	// end inline asm
	ld.global.u16 	%rs274, [%rd231+-10];
	// begin inline asm
	{ cvt.f32.bf16 %f1042, %rs274;}

	// end inline asm
	sub.f32 	%f1076, %f1041, %f1042;
	abs.f32 	%f1077, %f1076;
	add.f32 	%f1078, %f1075, %f1077;
	ld.global.u16 	%rs275, [%rd232+-8];
	// begin inline asm
	{ cvt.f32.bf16 %f1043, %rs275;}

	// end inline asm
	ld.global.u16 	%rs276, [%rd231+-8];
	// begin inline asm
	{ cvt.f32.bf16 %f1044, %rs276;}

	// end inline asm
	sub.f32 	%f1079, %f1043, %f1044;
	abs.f32 	%f1080, %f1079;
	add.f32 	%f1081, %f1078, %f1080;
	ld.global.u16 	%rs277, [%rd232+-6];
	// begin inline asm
	{ cvt.f32.bf16 %f1045, %rs277;}

	// end inline asm
	ld.global.u16 	%rs278, [%rd231+-6];
	// begin inline asm
	{ cvt.f32.bf16 %f1046, %rs278;}

	// end inline asm
	sub.f32 	%f1082, %f1045, %f1046;
	abs.f32 	%f1083, %f1082;
	add.f32 	%f1084, %f1081, %f1083;
	ld.global.u16 	%rs279, [%rd232+-4];
	// begin inline asm
	{ cvt.f32.bf16 %f1047, %rs279;}

	// end inline asm
	ld.global.u16 	%rs280, [%rd231+-4];
	// begin inline asm
	{ cvt.f32.bf16 %f1048, %rs280;}

	// end inline asm
	sub.f32 	%f1085, %f1047, %f1048;
	abs.f32 	%f1086, %f1085;
	add.f32 	%f1087, %f1084, %f1086;
	ld.global.u16 	%rs281, [%rd232+-2];
	// begin inline asm
	{ cvt.f32.bf16 %f1049, %rs281;}

	// end inline asm
	ld.global.u16 	%rs282, [%rd231+-2];
	// begin inline asm
	{ cvt.f32.bf16 %f1050, %rs282;}

	// end inline asm
	sub.f32 	%f1088, %f1049, %f1050;
	abs.f32 	%f1089, %f1088;
	add.f32 	%f1090, %f1087, %f1089;
	ld.global.u16 	%rs283, [%rd232];
	// begin inline asm
	{ cvt.f32.bf16 %f1051, %rs283;}

	// end inline asm
	ld.global.u16 	%rs284, [%rd231];
	// begin inline asm
	{ cvt.f32.bf16 %f1052, %rs284;}

	// end inline asm
	sub.f32 	%f1091, %f1051, %f1052;
	abs.f32 	%f1092, %f1091;
	add.f32 	%f1093, %f1090, %f1092;
	ld.global.u16 	%rs285, [%rd232+2];
	// begin inline asm
	{ cvt.f32.bf16 %f1053, %rs285;}

	// end inline asm
	ld.global.u16 	%rs286, [%rd231+2];
	// begin inline asm
	{ cvt.f32.bf16 %f1054, %rs286;}

	// end inline asm
	sub.f32 	%f1094, %f1053, %f1054;
	abs.f32 	%f1095, %f1094;
	add.f32 	%f1096, %f1093, %f1095;
	ld.global.u16 	%rs287, [%rd232+4];
	// begin inline asm
	{ cvt.f32.bf16 %f1055, %rs287;}

	// end inline asm
	ld.global.u16 	%rs288, [%rd231+4];
	// begin inline asm
	{ cvt.f32.bf16 %f1056, %rs288;}

	// end inline asm
	sub.f32 	%f1097, %f1055, %f1056;
	abs.f32 	%f1098, %f1097;
	add.f32 	%f1099, %f1096, %f1098;
	ld.global.u16 	%rs289, [%rd232+6];
	// begin inline asm
	{ cvt.f32.bf16 %f1057, %rs289;}

	// end inline asm
	ld.global.u16 	%rs290, [%rd231+6];
	// begin inline asm
	{ cvt.f32.bf16 %f1058, %rs290;}

	// end inline asm
	sub.f32 	%f1100, %f1057, %f1058;
	abs.f32 	%f1101, %f1100;
	add.f32 	%f1102, %f1099, %f1101;
	ld.global.u16 	%rs291, [%rd232+8];
	// begin inline asm
	{ cvt.f32.bf16 %f1059, %rs291;}

	// end inline asm
	ld.global.u16 	%rs292, [%rd231+8];
	// begin inline asm
	{ cvt.f32.bf16 %f1060, %rs292;}

	// end inline asm
	sub.f32 	%f1103, %f1059, %f1060;
	abs.f32 	%f1104, %f1103;
	add.f32 	%f1105, %f1102, %f1104;
	ld.global.u16 	%rs293, [%rd232+10];
	// begin inline asm
	{ cvt.f32.bf16 %f1061, %rs293;}

	// end inline asm
	ld.global.u16 	%rs294, [%rd231+10];
	// begin inline asm
	{ cvt.f32.bf16 %f1062, %rs294;}

	// end inline asm
	sub.f32 	%f1106, %f1061, %f1062;
	abs.f32 	%f1107, %f1106;
	add.f32 	%f1108, %f1105, %f1107;
	ld.global.u16 	%rs295, [%rd232+12];
	// begin inline asm
	{ cvt.f32.bf16 %f1063, %rs295;}

	// end inline asm
	ld.global.u16 	%rs296, [%rd231+12];
	// begin inline asm
	{ cvt.f32.bf16 %f1064, %rs296;}

	// end inline asm
	sub.f32 	%f1109, %f1063, %f1064;
	abs.f32 	%f1110, %f1109;
	add.f32 	%f1111, %f1108, %f1110;
	ld.global.u16 	%rs297, [%rd232+14];
	// begin inline asm
	{ cvt.f32.bf16 %f1065, %rs297;}

	// end inline asm
	ld.global.u16 	%rs298, [%rd231+14];
	// begin inline asm
	{ cvt.f32.bf16 %f1066, %rs298;}

	// end inline asm
	sub.f32 	%f1112, %f1065, %f1066;
	abs.f32 	%f1113, %f1112;
	add.f32 	%f1553, %f1111, %f1113;
	add.s32 	%r331, %r331, 16;
	add.s64 	%rd232, %rd232, 32;
	add.s64 	%rd231, %rd231, 32;
	setp.eq.s32 	%p206, %r331, 0;
	@%p206 bra 	$L__BB13_121;
	bra.uni 	$L__BB13_120;
$L__BB13_121:
	setp.eq.s32 	%p207, %r61, 0;
	@%p207 bra 	$L__BB13_158;
	ld.param.u32 	%r281, [pdist_bf16_param_3];
	and.b32  	%r152, %r281, 7;
	setp.lt.u32 	%p208, %r61, 8;
	@%p208 bra 	$L__BB13_124;
	mul.wide.u32 	%rd184, %r360, 2;
	add.s64 	%rd185, %rd2, %rd184;
	ld.global.u16 	%rs299, [%rd185];
	// begin inline asm
	{ cvt.f32.bf16 %f1115, %rs299;}

	// end inline asm
	add.s64 	%rd186, %rd3, %rd184;
	ld.global.u16 	%rs300, [%rd186];
	// begin inline asm
	{ cvt.f32.bf16 %f1116, %rs300;}

	// end inline asm
	sub.f32 	%f1131, %f1115, %f1116;
	abs.f32 	%f1132, %f1131;
	add.f32 	%f1133, %f1553, %f1132;
	ld.global.u16 	%rs301, [%rd185+2];
	// begin inline asm
	{ cvt.f32.bf16 %f1117, %rs301;}

	// end inline asm
	ld.global.u16 	%rs302, [%rd186+2];
	// begin inline asm
	{ cvt.f32.bf16 %f1118, %rs302;}

	// end inline asm
	sub.f32 	%f1134, %f1117, %f1118;
	abs.f32 	%f1135, %f1134;
	add.f32 	%f1136, %f1133, %f1135;
	ld.global.u16 	%rs303, [%rd185+4];
	// begin inline asm
	{ cvt.f32.bf16 %f1119, %rs303;}

	// end inline asm
	ld.global.u16 	%rs304, [%rd186+4];
	// begin inline asm
	{ cvt.f32.bf16 %f1120, %rs304;}

	// end inline asm
	sub.f32 	%f1137, %f1119, %f1120;
	abs.f32 	%f1138, %f1137;
	add.f32 	%f1139, %f1136, %f1138;
	ld.global.u16 	%rs305, [%rd185+6];
	// begin inline asm
	{ cvt.f32.bf16 %f1121, %rs305;}

	// end inline asm
	ld.global.u16 	%rs306, [%rd186+6];
	// begin inline asm
	{ cvt.f32.bf16 %f1122, %rs306;}

	// end inline asm
	sub.f32 	%f1140, %f1121, %f1122;
	abs.f32 	%f1141, %f1140;
	add.f32 	%f1142, %f1139, %f1141;
	ld.global.u16 	%rs307, [%rd185+8];
	// begin inline asm
	{ cvt.f32.bf16 %f1123, %rs307;}

	// end inline asm
	ld.global.u16 	%rs308, [%rd186+8];
	// begin inline asm
	{ cvt.f32.bf16 %f1124, %rs308;}

	// end inline asm
	sub.f32 	%f1143, %f1123, %f1124;
	abs.f32 	%f1144, %f1143;
	add.f32 	%f1145, %f1142, %f1144;
	ld.global.u16 	%rs309, [%rd185+10];
	// begin inline asm
	{ cvt.f32.bf16 %f1125, %rs309;}

	// end inline asm
	ld.global.u16 	%rs310, [%rd186+10];
	// begin inline asm
	{ cvt.f32.bf16 %f1126, %rs310;}

	// end inline asm
	sub.f32 	%f1146, %f1125, %f1126;
	abs.f32 	%f1147, %f1146;
	add.f32 	%f1148, %f1145, %f1147;
	ld.global.u16 	%rs311, [%rd185+12];
	// begin inline asm
	{ cvt.f32.bf16 %f1127, %rs311;}

	// end inline asm
	ld.global.u16 	%rs312, [%rd186+12];
	// begin inline asm
	{ cvt.f32.bf16 %f1128, %rs312;}

	// end inline asm
	sub.f32 	%f1149, %f1127, %f1128;
	abs.f32 	%f1150, %f1149;
	add.f32 	%f1151, %f1148, %f1150;
	ld.global.u16 	%rs313, [%rd185+14];
	// begin inline asm
	{ cvt.f32.bf16 %f1129, %rs313;}

	// end inline asm
	ld.global.u16 	%rs314, [%rd186+14];
	// begin inline asm
	{ cvt.f32.bf16 %f1130, %rs314;}

	// end inline asm
	sub.f32 	%f1152, %f1129, %f1130;
	abs.f32 	%f1153, %f1152;
	add.f32 	%f1553, %f1151, %f1153;
	add.s32 	%r360, %r360, 8;
$L__BB13_124:
	setp.eq.s32 	%p209, %r152, 0;
	@%p209 bra 	$L__BB13_158;
	ld.param.u32 	%r282, [pdist_bf16_param_3];
	and.b32  	%r155, %r282, 3;
	setp.lt.u32 	%p210, %r152, 4;
	@%p210 bra 	$L__BB13_127;
	mul.wide.u32 	%rd187, %r360, 2;
	add.s64 	%rd188, %rd2, %rd187;
	ld.global.u16 	%rs315, [%rd188];
	// begin inline asm
	{ cvt.f32.bf16 %f1155, %rs315;}

	// end inline asm
	add.s64 	%rd189, %rd3, %rd187;
	ld.global.u16 	%rs316, [%rd189];
	// begin inline asm
	{ cvt.f32.bf16 %f1156, %rs316;}

	// end inline asm
	sub.f32 	%f1163, %f1155, %f1156;
	abs.f32 	%f1164, %f1163;
	add.f32 	%f1165, %f1553, %f1164;
	ld.global.u16 	%rs317, [%rd188+2];
	// begin inline asm
	{ cvt.f32.bf16 %f1157, %rs317;}

	// end inline asm
	ld.global.u16 	%rs318, [%rd189+2];
	// begin inline asm
	{ cvt.f32.bf16 %f1158, %rs318;}

	// end inline asm
	sub.f32 	%f1166, %f1157, %f1158;
	abs.f32 	%f1167, %f1166;
	add.f32 	%f1168, %f1165, %f1167;
	ld.global.u16 	%rs319, [%rd188+4];
	// begin inline asm
	{ cvt.f32.bf16 %f1159, %rs319;}

	// end inline asm
	ld.global.u16 	%rs320, [%rd189+4];
	// begin inline asm
	{ cvt.f32.bf16 %f1160, %rs320;}

	// end inline asm
	sub.f32 	%f1169, %f1159, %f1160;
	abs.f32 	%f1170, %f1169;
	add.f32 	%f1171, %f1168, %f1170;
	ld.global.u16 	%rs321, [%rd188+6];
	// begin inline asm
	{ cvt.f32.bf16 %f1161, %rs321;}

	// end inline asm
	ld.global.u16 	%rs322, [%rd189+6];
	// begin inline asm
	{ cvt.f32.bf16 %f1162, %rs322;}

	// end inline asm
	sub.f32 	%f1172, %f1161, %f1162;
	abs.f32 	%f1173, %f1172;
	add.f32 	%f1553, %f1171, %f1173;
	add.s32 	%r360, %r360, 4;
$L__BB13_127:
	setp.eq.s32 	%p211, %r155, 0;
	@%p211 bra 	$L__BB13_158;
	mul.wide.u32 	%rd190, %r360, 2;
	add.s64 	%rd191, %rd1, %rd190;
	mul.wide.u32 	%rd192, %r15, 2;
	add.s64 	%rd254, %rd191, %rd192;
	mul.wide.u32 	%rd193, %r19, 2;
	add.s64 	%rd253, %rd191, %rd193;
	neg.s32 	%r363, %r155;
$L__BB13_129:
	.pragma "nounroll";
	ld.global.u16 	%rs323, [%rd253];
	// begin inline asm
	{ cvt.f32.bf16 %f1174, %rs323;}

	// end inline asm
	ld.global.u16 	%rs324, [%rd254];
	// begin inline asm
	{ cvt.f32.bf16 %f1175, %rs324;}

	// end inline asm
	sub.f32 	%f1176, %f1174, %f1175;
	abs.f32 	%f1177, %f1176;
	add.f32 	%f1553, %f1553, %f1177;
	add.s64 	%rd254, %rd254, 2;
	add.s64 	%rd253, %rd253, 2;
	add.s32 	%r363, %r363, 1;
	setp.eq.s32 	%p212, %r363, 0;
	@%p212 bra 	$L__BB13_158;
	bra.uni 	$L__BB13_129;
$L__BB13_130:
	ld.param.u32 	%r288, [pdist_bf16_param_3];
	setp.eq.s32 	%p222, %r288, 0;
	mov.f32 	%f1430, 0f00000000;
	@%p222 bra 	$L__BB13_143;
	ld.param.u32 	%r289, [pdist_bf16_param_3];
	add.s32 	%r239, %r289, -1;
	and.b32  	%r67, %r289, 15;
	setp.lt.u32 	%p223, %r239, 15;
	mov.f32 	%f1430, 0f00000000;
	mov.b32 	%r327, 0;
	@%p223 bra 	$L__BB13_134;
	ld.param.u32 	%r290, [pdist_bf16_param_3];
	and.b32  	%r327, %r290, -16;
	neg.s32 	%r325, %r327;
	add.s64 	%rd207, %rd1, 16;
	mul.wide.u32 	%rd208, %r19, 2;
	add.s64 	%rd226, %rd207, %rd208;
	mul.wide.u32 	%rd209, %r18, 2;
	add.s64 	%rd225, %rd207, %rd209;
	mov.f32 	%f1430, 0f00000000;
$L__BB13_133:
	.pragma "nounroll";
	ld.global.u16 	%rs383, [%rd226+-16];
	// begin inline asm
	{ cvt.f32.bf16 %f1300, %rs383;}

	// end inline asm
	ld.global.u16 	%rs384, [%rd225+-16];
	// begin inline asm
	{ cvt.f32.bf16 %f1301, %rs384;}

	// end inline asm
	sub.f32 	%f1332, %f1300, %f1301;
	fma.rn.f32 	%f1333, %f1332, %f1332, %f1430;
	ld.global.u16 	%rs385, [%rd226+-14];
	// begin inline asm
	{ cvt.f32.bf16 %f1302, %rs385;}

	// end inline asm
	ld.global.u16 	%rs386, [%rd225+-14];
	// begin inline asm
	{ cvt.f32.bf16 %f1303, %rs386;}

	// end inline asm
	sub.f32 	%f1334, %f1302, %f1303;
	fma.rn.f32 	%f1335, %f1334, %f1334, %f1333;
	ld.global.u16 	%rs387, [%rd226+-12];
	// begin inline asm
	{ cvt.f32.bf16 %f1304, %rs387;}

	// end inline asm
	ld.global.u16 	%rs388, [%rd225+-12];
	// begin inline asm
	{ cvt.f32.bf16 %f1305, %rs388;}

	// end inline asm
	sub.f32 	%f1336, %f1304, %f1305;
	fma.rn.f32 	%f1337, %f1336, %f1336, %f1335;
	ld.global.u16 	%rs389, [%rd226+-10];
	// begin inline asm
	{ cvt.f32.bf16 %f1306, %rs389;}

	// end inline asm
	ld.global.u16 	%rs390, [%rd225+-10];
	// begin inline asm
	{ cvt.f32.bf16 %f1307, %rs390;}

	// end inline asm
	sub.f32 	%f1338, %f1306, %f1307;
	fma.rn.f32 	%f1339, %f1338, %f1338, %f1337;
	ld.global.u16 	%rs391, [%rd226+-8];
	// begin inline asm
	{ cvt.f32.bf16 %f1308, %rs391;}

	// end inline asm
	ld.global.u16 	%rs392, [%rd225+-8];
	// begin inline asm
	{ cvt.f32.bf16 %f1309, %rs392;}

	// end inline asm
	sub.f32 	%f1340, %f1308, %f1309;
	fma.rn.f32 	%f1341, %f1340, %f1340, %f1339;
	ld.global.u16 	%rs393, [%rd226+-6];
	// begin inline asm
	{ cvt.f32.bf16 %f1310, %rs393;}

	// end inline asm
	ld.global.u16 	%rs394, [%rd225+-6];
	// begin inline asm
	{ cvt.f32.bf16 %f1311, %rs394;}

	// end inline asm
	sub.f32 	%f1342, %f1310, %f1311;
	fma.rn.f32 	%f1343, %f1342, %f1342, %f1341;
	ld.global.u16 	%rs395, [%rd226+-4];
	// begin inline asm
	{ cvt.f32.bf16 %f1312, %rs395;}

	// end inline asm
	ld.global.u16 	%rs396, [%rd225+-4];
	// begin inline asm
	{ cvt.f32.bf16 %f1313, %rs396;}

	// end inline asm
	sub.f32 	%f1344, %f1312, %f1313;
	fma.rn.f32 	%f1345, %f1344, %f1344, %f1343;
	ld.global.u16 	%rs397, [%rd226+-2];
	// begin inline asm
	{ cvt.f32.bf16 %f1314, %rs397;}

	// end inline asm
	ld.global.u16 	%rs398, [%rd225+-2];
	// begin inline asm
	{ cvt.f32.bf16 %f1315, %rs398;}

	// end inline asm
	sub.f32 	%f1346, %f1314, %f1315;
	fma.rn.f32 	%f1347, %f1346, %f1346, %f1345;
	ld.global.u16 	%rs399, [%rd226];
	// begin inline asm
	{ cvt.f32.bf16 %f1316, %rs399;}

	// end inline asm
	ld.global.u16 	%rs400, [%rd225];
	// begin inline asm
	{ cvt.f32.bf16 %f1317, %rs400;}

	// end inline asm
	sub.f32 	%f1348, %f1316, %f1317;
	fma.rn.f32 	%f1349, %f1348, %f1348, %f1347;
	ld.global.u16 	%rs401, [%rd226+2];
	// begin inline asm
	{ cvt.f32.bf16 %f1318, %rs401;}

	// end inline asm
	ld.global.u16 	%rs402, [%rd225+2];
	// begin inline asm
	{ cvt.f32.bf16 %f1319, %rs402;}

	// end inline asm
	sub.f32 	%f1350, %f1318, %f1319;
	fma.rn.f32 	%f1351, %f1350, %f1350, %f1349;
	ld.global.u16 	%rs403, [%rd226+4];
	// begin inline asm
	{ cvt.f32.bf16 %f1320, %rs403;}

	// end inline asm
	ld.global.u16 	%rs404, [%rd225+4];
	// begin inline asm
	{ cvt.f32.bf16 %f1321, %rs404;}

	// end inline asm
	sub.f32 	%f1352, %f1320, %f1321;
	fma.rn.f32 	%f1353, %f1352, %f1352, %f1351;
	ld.global.u16 	%rs405, [%rd226+6];
	// begin inline asm
	{ cvt.f32.bf16 %f1322, %rs405;}

	// end inline asm
	ld.global.u16 	%rs406, [%rd225+6];
	// begin inline asm
	{ cvt.f32.bf16 %f1323, %rs406;}

	// end inline asm
	sub.f32 	%f1354, %f1322, %f1323;
	fma.rn.f32 	%f1355, %f1354, %f1354, %f1353;
	ld.global.u16 	%rs407, [%rd226+8];
	// begin inline asm
	{ cvt.f32.bf16 %f1324, %rs407;}

	// end inline asm
	ld.global.u16 	%rs408, [%rd225+8];
	// begin inline asm
	{ cvt.f32.bf16 %f1325, %rs408;}

	// end inline asm
	sub.f32 	%f1356, %f1324, %f1325;
	fma.rn.f32 	%f1357, %f1356, %f1356, %f1355;
	ld.global.u16 	%rs409, [%rd226+10];
	// begin inline asm
	{ cvt.f32.bf16 %f1326, %rs409;}

	// end inline asm
	ld.global.u16 	%rs410, [%rd225+10];
	// begin inline asm
	{ cvt.f32.bf16 %f1327, %rs410;}

	// end inline asm
	sub.f32 	%f1358, %f1326, %f1327;
	fma.rn.f32 	%f1359, %f1358, %f1358, %f1357;
	ld.global.u16 	%rs411, [%rd226+12];
	// begin inline asm
	{ cvt.f32.bf16 %f1328, %rs411;}

	// end inline asm
	ld.global.u16 	%rs412, [%rd225+12];
	// begin inline asm
	{ cvt.f32.bf16 %f1329, %rs412;}

	// end inline asm
	sub.f32 	%f1360, %f1328, %f1329;
	fma.rn.f32 	%f1361, %f1360, %f1360, %f1359;
	ld.global.u16 	%rs413, [%rd226+14];
	// begin inline asm
	{ cvt.f32.bf16 %f1330, %rs413;}

	// end inline asm
	ld.global.u16 	%rs414, [%rd225+14];
	// begin inline asm
	{ cvt.f32.bf16 %f1331, %rs414;}

	// end inline asm
	sub.f32 	%f1362, %f1330, %f1331;
	fma.rn.f32 	%f1430, %f1362, %f1362, %f1361;
	add.s32 	%r325, %r325, 16;
	add.s64 	%rd226, %rd226, 32;
	add.s64 	%rd225, %rd225, 32;
	setp.ne.s32 	%p224, %r325, 0;
	@%p224 bra 	$L__BB13_133;
$L__BB13_134:
	setp.eq.s32 	%p225, %r67, 0;
	@%p225 bra 	$L__BB13_143;
	ld.param.u32 	%r291, [pdist_bf16_param_3];
	and.b32  	%r73, %r291, 7;
	setp.lt.u32 	%p226, %r67, 8;
	@%p226 bra 	$L__BB13_137;
	mul.wide.u32 	%rd210, %r327, 2;
	add.s64 	%rd211, %rd2, %rd210;
	ld.global.u16 	%rs415, [%rd211];
	// begin inline asm
	{ cvt.f32.bf16 %f1364, %rs415;}

	// end inline asm
	add.s64 	%rd212, %rd3, %rd210;
	ld.global.u16 	%rs416, [%rd212];
	// begin inline asm
	{ cvt.f32.bf16 %f1365, %rs416;}

	// end inline asm
	sub.f32 	%f1380, %f1364, %f1365;
	fma.rn.f32 	%f1381, %f1380, %f1380, %f1430;
	ld.global.u16 	%rs417, [%rd211+2];
	// begin inline asm
	{ cvt.f32.bf16 %f1366, %rs417;}

	// end inline asm
	ld.global.u16 	%rs418, [%rd212+2];
	// begin inline asm
	{ cvt.f32.bf16 %f1367, %rs418;}

	// end inline asm
	sub.f32 	%f1382, %f1366, %f1367;
	fma.rn.f32 	%f1383, %f1382, %f1382, %f1381;
	ld.global.u16 	%rs419, [%rd211+4];
	// begin inline asm
	{ cvt.f32.bf16 %f1368, %rs419;}

	// end inline asm
	ld.global.u16 	%rs420, [%rd212+4];
	// begin inline asm
	{ cvt.f32.bf16 %f1369, %rs420;}

	// end inline asm
	sub.f32 	%f1384, %f1368, %f1369;
	fma.rn.f32 	%f1385, %f1384, %f1384, %f1383;
	ld.global.u16 	%rs421, [%rd211+6];
	// begin inline asm
	{ cvt.f32.bf16 %f1370, %rs421;}

	// end inline asm
	ld.global.u16 	%rs422, [%rd212+6];
	// begin inline asm
	{ cvt.f32.bf16 %f1371, %rs422;}

	// end inline asm
	sub.f32 	%f1386, %f1370, %f1371;
	fma.rn.f32 	%f1387, %f1386, %f1386, %f1385;
	ld.global.u16 	%rs423, [%rd211+8];
	// begin inline asm
	{ cvt.f32.bf16 %f1372, %rs423;}

	// end inline asm
	ld.global.u16 	%rs424, [%rd212+8];
	// begin inline asm
	{ cvt.f32.bf16 %f1373, %rs424;}

	// end inline asm
	sub.f32 	%f1388, %f1372, %f1373;
	fma.rn.f32 	%f1389, %f1388, %f1388, %f1387;
	ld.global.u16 	%rs425, [%rd211+10];
	// begin inline asm
	{ cvt.f32.bf16 %f1374, %rs425;}

	// end inline asm
	ld.global.u16 	%rs426, [%rd212+10];
	// begin inline asm
	{ cvt.f32.bf16 %f1375, %rs426;}

	// end inline asm
	sub.f32 	%f1390, %f1374, %f1375;
	fma.rn.f32 	%f1391, %f1390, %f1390, %f1389;
	ld.global.u16 	%rs427, [%rd211+12];
	// begin inline asm
	{ cvt.f32.bf16 %f1376, %rs427;}

	// end inline asm
	ld.global.u16 	%rs428, [%rd212+12];
	// begin inline asm
	{ cvt.f32.bf16 %f1377, %rs428;}

	// end inline asm
	sub.f32 	%f1392, %f1376, %f1377;
	fma.rn.f32 	%f1393, %f1392, %f1392, %f1391;
	ld.global.u16 	%rs429, [%rd211+14];
	// begin inline asm
	{ cvt.f32.bf16 %f1378, %rs429;}

	// end inline asm
	ld.global.u16 	%rs430, [%rd212+14];
	// begin inline asm
	{ cvt.f32.bf16 %f1379, %rs430;}

	// end inline asm
	sub.f32 	%f1394, %f1378, %f1379;
	fma.rn.f32 	%f1430, %f1394, %f1394, %f1393;
	add.s32 	%r327, %r327, 8;
$L__BB13_137:
	setp.eq.s32 	%p227, %r73, 0;
	@%p227 bra 	$L__BB13_143;
	ld.param.u32 	%r292, [pdist_bf16_param_3];
	and.b32  	%r76, %r292, 3;
	setp.lt.u32 	%p228, %r73, 4;
	@%p228 bra 	$L__BB13_140;
	mul.wide.u32 	%rd213, %r327, 2;
	add.s64 	%rd214, %rd2, %rd213;
	ld.global.u16 	%rs431, [%rd214];
	// begin inline asm
	{ cvt.f32.bf16 %f1396, %rs431;}

	// end inline asm
	add.s64 	%rd215, %rd3, %rd213;
	ld.global.u16 	%rs432, [%rd215];
	// begin inline asm
	{ cvt.f32.bf16 %f1397, %rs432;}

	// end inline asm
	sub.f32 	%f1404, %f1396, %f1397;
	fma.rn.f32 	%f1405, %f1404, %f1404, %f1430;
	ld.global.u16 	%rs433, [%rd214+2];
	// begin inline asm
	{ cvt.f32.bf16 %f1398, %rs433;}

	// end inline asm
	ld.global.u16 	%rs434, [%rd215+2];
	// begin inline asm
	{ cvt.f32.bf16 %f1399, %rs434;}

	// end inline asm
	sub.f32 	%f1406, %f1398, %f1399;
	fma.rn.f32 	%f1407, %f1406, %f1406, %f1405;
	ld.global.u16 	%rs435, [%rd214+4];
	// begin inline asm
	{ cvt.f32.bf16 %f1400, %rs435;}

	// end inline asm
	ld.global.u16 	%rs436, [%rd215+4];
	// begin inline asm
	{ cvt.f32.bf16 %f1401, %rs436;}

	// end inline asm
	sub.f32 	%f1408, %f1400, %f1401;
	fma.rn.f32 	%f1409, %f1408, %f1408, %f1407;
	ld.global.u16 	%rs437, [%rd214+6];
	// begin inline asm
	{ cvt.f32.bf16 %f1402, %rs437;}

	// end inline asm
	ld.global.u16 	%rs438, [%rd215+6];
	// begin inline asm
	{ cvt.f32.bf16 %f1403, %rs438;}

	// end inline asm
	sub.f32 	%f1410, %f1402, %f1403;
	fma.rn.f32 	%f1430, %f1410, %f1410, %f1409;
	add.s32 	%r327, %r327, 4;
$L__BB13_140:
	setp.eq.s32 	%p229, %r76, 0;
	@%p229 bra 	$L__BB13_143;
	mul.wide.u32 	%rd216, %r327, 2;
	add.s64 	%rd217, %rd1, %rd216;
	mul.wide.u32 	%rd218, %r20, 2;
	add.s64 	%rd228, %rd217, %rd218;
	mul.wide.u32 	%rd219, %r19, 2;
	add.s64 	%rd227, %rd217, %rd219;
	neg.s32 	%r329, %r76;
$L__BB13_142:
	.pragma "nounroll";
	ld.global.u16 	%rs439, [%rd227];
	// begin inline asm
	{ cvt.f32.bf16 %f1411, %rs439;}

	// end inline asm
	ld.global.u16 	%rs440, [%rd228];
	// begin inline asm
	{ cvt.f32.bf16 %f1412, %rs440;}

	// end inline asm
	sub.f32 	%f1413, %f1411, %f1412;
	fma.rn.f32 	%f1430, %f1413, %f1413, %f1430;
	add.s64 	%rd228, %rd228, 2;
	add.s64 	%rd227, %rd227, 2;
	add.s32 	%r329, %r329, 1;
	setp.ne.s32 	%p230, %r329, 0;
	@%p230 bra 	$L__BB13_142;
$L__BB13_143:
	sqrt.rn.f32 	%f1553, %f1430;
	bra.uni 	$L__BB13_158;
$L__BB13_144:
	setp.neu.f32 	%p133, %f25, 0f00000000;
	setp.neu.f32 	%p134, %f26, 0f7F800000;
	and.pred  	%p135, %p133, %p134;
	@%p135 bra 	$L__BB13_146;
	ld.param.f32 	%f1418, [pdist_bf16_param_5];
	setp.lt.f32 	%p142, %f1418, 0f00000000;
	setp.neu.f32 	%p143, %f1, 0f3F800000;
	add.f32 	%f819, %f25, %f25;
	mov.b32 	%r213, %f819;
	xor.b32  	%r214, %r213, 2139095040;
	selp.b32 	%r215, %r214, %r213, %p142;
	and.b32  	%r216, %r215, 2147483647;
	selp.b32 	%r217, %r216, %r215, %p143;
	mov.b32 	%f1435, %r217;
	bra.uni 	$L__BB13_149;
$L__BB13_146:
	setp.eq.f32 	%p136, %f2, 0f7F800000;
	setp.eq.f32 	%p137, %f25, 0fBF800000;
	and.pred  	%p138, %p137, %p136;
	@%p138 bra 	$L__BB13_149;
	setp.geu.f32 	%p139, %f25, 0f00000000;
	mov.f32 	%f1435, %f27;
	@%p139 bra 	$L__BB13_149;
	ld.param.f32 	%f1417, [pdist_bf16_param_5];
	setp.neu.f32 	%p140, %f1417, %f3;
	setp.neu.f32 	%p141, %f1, 0f3F800000;
	neg.f32 	%f817, %f27;
	selp.f32 	%f818, %f27, %f817, %p141;
	selp.f32 	%f1435, 0f7FFFFFFF, %f818, %p140;
$L__BB13_149:
	add.f32 	%f1436, %f1436, %f1435;
	add.s32 	%r333, %r333, 1;
	setp.ne.s32 	%p144, %r333, 0;
	add.s64 	%rd236, %rd236, 2;
	add.s64 	%rd235, %rd235, 2;
	@%p144 bra 	$L__BB13_114;
$L__BB13_150:
	ld.param.f32 	%f1420, [pdist_bf16_param_5];
	rcp.rn.f32 	%f34, %f1420;
	mul.f32 	%f821, %f34, 0f3F000000;
	cvt.rzi.f32.f32 	%f822, %f821;
	add.f32 	%f823, %f822, %f822;
	sub.f32 	%f824, %f34, %f823;
	abs.f32 	%f35, %f824;
	abs.f32 	%f36, %f1436;
	setp.lt.f32 	%p145, %f36, 0f00800000;
	mul.f32 	%f825, %f36, 0f4B800000;
	selp.f32 	%f826, %f825, %f36, %p145;
	selp.f32 	%f827, 0fC1C00000, 0f00000000, %p145;
	mov.b32 	%r218, %f826;
	add.s32 	%r219, %r218, -1060439283;
	and.b32  	%r220, %r219, -8388608;
	sub.s32 	%r221, %r218, %r220;
	mov.b32 	%f828, %r221;
	cvt.rn.f32.s32 	%f829, %r220;
	fma.rn.f32 	%f830, %f829, 0f34000000, %f827;
	add.f32 	%f831, %f828, 0fBF800000;
	add.f32 	%f832, %f828, 0f3F800000;
	rcp.approx.ftz.f32 	%f833, %f832;
	add.f32 	%f834, %f831, %f831;
	mul.f32 	%f835, %f834, %f833;
	mul.f32 	%f836, %f835, %f835;
	sub.f32 	%f837, %f831, %f835;
	add.f32 	%f838, %f837, %f837;
	neg.f32 	%f839, %f835;
	fma.rn.f32 	%f840, %f839, %f831, %f838;
	mul.rn.f32 	%f841, %f833, %f840;
	fma.rn.f32 	%f842, %f836, 0f3A2C32E4, 0f3B52E7DB;
	fma.rn.f32 	%f843, %f842, %f836, 0f3C93BB73;
	fma.rn.f32 	%f844, %f843, %f836, 0f3DF6384F;
	mul.rn.f32 	%f845, %f844, %f836;
	fma.rn.f32 	%f846, %f835, 0f3FB8AA3B, %f830;
	sub.f32 	%f847, %f830, %f846;
	fma.rn.f32 	%f848, %f835, 0f3FB8AA3B, %f847;
	fma.rn.f32 	%f849, %f841, 0f3FB8AA3B, %f848;
	fma.rn.f32 	%f850, %f835, 0f32A55E34, %f849;
	mul.f32 	%f851, %f845, 0f40400000;
	fma.rn.f32 	%f852, %f851, %f841, %f850;
	fma.rn.f32 	%f853, %f845, %f835, %f852;
	add.rn.f32 	%f854, %f846, %f853;
	neg.f32 	%f855, %f846;
	add.rn.f32 	%f856, %f854, %f855;
	neg.f32 	%f857, %f856;
	add.rn.f32 	%f858, %f853, %f857;
	mul.rn.f32 	%f859, %f854, %f34;
	neg.f32 	%f860, %f859;
	fma.rn.f32 	%f861, %f854, %f34, %f860;
	fma.rn.f32 	%f862, %f858, %f34, %f861;
	cvt.rni.f32.f32 	%f863, %f859;
	sub.f32 	%f864, %f859, %f863;
	add.f32 	%f865, %f864, %f862;
	fma.rn.f32 	%f866, %f865, 0f391FCB8E, 0f3AAF85ED;
	fma.rn.f32 	%f867, %f866, %f865, 0f3C1D9856;
	fma.rn.f32 	%f868, %f867, %f865, 0f3D6357BB;
	fma.rn.f32 	%f869, %f868, %f865, 0f3E75FDEC;
	fma.rn.f32 	%f870, %f869, %f865, 0f3F317218;
	fma.rn.f32 	%f871, %f870, %f865, 0f3F800000;
	cvt.rzi.s32.f32 	%r222, %f863;
	setp.gt.f32 	%p146, %f863, 0f00000000;
	selp.b32 	%r223, 0, -2097152000, %p146;
	add.s32 	%r224, %r223, 2130706432;
	mov.b32 	%f872, %r224;
	mul.f32 	%f873, %f871, %f872;
	shl.b32 	%r225, %r222, 23;
	sub.s32 	%r226, %r225, %r223;
	mov.b32 	%f874, %r226;
	mul.f32 	%f875, %f873, %f874;
	abs.f32 	%f876, %f859;
	setp.gt.f32 	%p147, %f876, 0f43180000;
	setp.lt.f32 	%p148, %f859, 0f00000000;
	selp.f32 	%f877, 0f00000000, 0f7F800000, %p148;
	selp.f32 	%f37, %f877, %f875, %p147;
	setp.eq.f32 	%p149, %f1436, 0f3F800000;
	setp.eq.f32 	%p150, %f34, 0f00000000;
	or.pred  	%p151, %p150, %p149;
	mov.f32 	%f1553, 0f3F800000;
	@%p151 bra 	$L__BB13_158;
	setp.num.f32 	%p152, %f36, %f36;
	abs.f32 	%f878, %f34;
	setp.num.f32 	%p153, %f878, %f878;
	and.pred  	%p154, %p152, %p153;
	@%p154 bra 	$L__BB13_153;
	add.rn.f32 	%f1553, %f1436, %f34;
	bra.uni 	$L__BB13_158;
$L__BB13_153:
	setp.neu.f32 	%p155, %f1436, 0f00000000;
	setp.neu.f32 	%p156, %f36, 0f7F800000;
	and.pred  	%p157, %p155, %p156;
	@%p157 bra 	$L__BB13_155;
	setp.neu.f32 	%p164, %f35, 0f3F800000;
	add.f32 	%f883, %f1436, %f1436;
	mov.b32 	%r227, %f883;
	setp.lt.f32 	%p165, %f34, 0f00000000;
	xor.b32  	%r228, %r227, 2139095040;
	selp.b32 	%r229, %r228, %r227, %p165;
	and.b32  	%r230, %r229, 2147483647;
	selp.b32 	%r231, %r230, %r229, %p164;
	mov.b32 	%f1553, %r231;
	bra.uni 	$L__BB13_158;
$L__BB13_155:
	setp.eq.f32 	%p158, %f1436, 0fBF800000;
	setp.eq.f32 	%p159, %f878, 0f7F800000;
	and.pred  	%p160, %p158, %p159;
	@%p160 bra 	$L__BB13_158;
	setp.geu.f32 	%p161, %f1436, 0f00000000;
	mov.f32 	%f1553, %f37;
	@%p161 bra 	$L__BB13_158;
	setp.neu.f32 	%p162, %f35, 0f3F800000;
	neg.f32 	%f880, %f37;
	selp.f32 	%f881, %f37, %f880, %p162;
	cvt.rmi.f32.f32 	%f882, %f34;
	setp.neu.f32 	%p163, %f34, %f882;
	selp.f32 	%f1553, 0f7FFFFFFF, %f881, %p163;
$L__BB13_158:
	ld.param.u64 	%rd224, [pdist_bf16_param_1];
	// begin inline asm
	{  cvt.rn.bf16.f32 %rs441, %f1553;}

	// end inline asm
	cvta.to.global.u64 	%rd220, %rd224;
	mul.wide.u32 	%rd221, %r25, 2;
	add.s64 	%rd222, %rd220, %rd221;
	st.global.u16 	[%rd222], %rs441;
$L__BB13_159:
	ret;

}
	// .globl	squareform_bf16
.visible .entry squareform_bf16(
	.param .u64 .ptr .align 1 squareform_bf16_param_0,
	.param .u64 .ptr .align 1 squareform_bf16_param_1,
	.param .u32 squareform_bf16_param_2
)
{
	.reg .pred 	%p<4>;
	.reg .b16 	%rs<4>;
	.reg .b32 	%r<22>;
	.reg .b32 	%f<2>;
	.reg .b64 	%rd<15>;

	ld.param.u64 	%rd3, [squareform_bf16_param_0];
	ld.param.u64 	%rd4, [squareform_bf16_param_1];
	ld.param.u32 	%r4, [squareform_bf16_param_2];
	cvta.to.global.u64 	%rd1, %rd4;
	cvta.to.global.u64 	%rd2, %rd3;
	mov.u32 	%r5, %ctaid.x;
	mov.u32 	%r6, %ntid.x;
	mov.u32 	%r7, %tid.x;
	mad.lo.s32 	%r1, %r5, %r6, %r7;
	mul.lo.s32 	%r8, %r4, %r4;
	setp.ge.u32 	%p1, %r1, %r8;
	@%p1 bra 	$L__BB14_6;
	div.u32 	%r2, %r1, %r4;
	mul.lo.s32 	%r9, %r2, %r4;
	sub.s32 	%r3, %r1, %r9;
	setp.ne.s32 	%p2, %r2, %r3;
	@%p2 bra 	$L__BB14_3;
	mov.f32 	%f1, 0f00000000;
	// begin inline asm
	{  cvt.rn.bf16.f32 %rs3, %f1;}

	// end inline asm
	mul.wide.u32 	%rd13, %r1, 2;
	add.s64 	%rd14, %rd1, %rd13;
	st.global.u16 	[%rd14], %rs3;
	bra.uni 	$L__BB14_6;
$L__BB14_3:
	setp.ge.u32 	%p3, %r2, %r3;
	@%p3 bra 	$L__BB14_5;
	mad.lo.s32 	%r16, %r2, %r2, %r2;
	shr.u32 	%r17, %r16, 1;
	mad.lo.s32 	%r18, %r2, %r4, %r3;
	add.s32 	%r19, %r17, %r2;
	not.b32 	%r20, %r19;
	add.s32 	%r21, %r18, %r20;
	mul.wide.u32 	%rd9, %r1, 2;
	add.s64 	%rd10, %rd1, %rd9;
	mul.wide.u32 	%rd11, %r21, 2;
	add.s64 	%rd12, %rd2, %rd11;
	ld.global.u16 	%rs2, [%rd12];
	st.global.u16 	[%rd10], %rs2;
	bra.uni 	$L__BB14_6;
$L__BB14_5:
	mad.lo.s32 	%r10, %r3, %r3, %r3;
	shr.u32 	%r11, %r10, 1;
	mad.lo.s32 	%r12, %r3, %r4, %r2;
	add.s32 	%r13, %r11, %r3;
	not.b32 	%r14, %r13;
	add.s32 	%r15, %r12, %r14;
	mul.wide.u32 	%rd5, %r1, 2;
	add.s64 	%rd6, %rd1, %rd5;
	mul.wide.u32 	%rd7, %r15, 2;
	add.s64 	%rd8, %rd2, %rd7;
	ld.global.u16 	%rs1, [%rd8];
	st.global.u16 	[%rd6], %rs1;
$L__BB14_6:
	ret;

}
	// .globl	squareform_inverse_bf16
.visible .entry squareform_inverse_bf16(
	.param .u64 .ptr .align 1 squareform_inverse_bf16_param_0,
	.param .u64 .ptr .align 1 squareform_inverse_bf16_param_1,
	.param .u32 squareform_inverse_bf16_param_2
)
{
	.reg .pred 	%p<3>;
	.reg .b16 	%rs<2>;
	.reg .b32 	%r<21>;
	.reg .b64 	%rd<9>;

	ld.param.u64 	%rd1, [squareform_inverse_bf16_param_0];
	ld.param.u64 	%rd2, [squareform_inverse_bf16_param_1];
	ld.param.u32 	%r6, [squareform_inverse_bf16_param_2];
	mov.u32 	%r7, %ctaid.x;
	mov.u32 	%r8, %ntid.x;
	mov.u32 	%r9, %tid.x;
	mad.lo.s32 	%r1, %r7, %r8, %r9;
	add.s32 	%r10, %r6, -1;
	mul.lo.s32 	%r11, %r10, %r6;
	shr.u32 	%r12, %r11, 1;
	setp.ge.u32 	%p1, %r1, %r12;
	@%p1 bra 	$L__BB15_4;
	mov.b32 	%r19, 0;
	mov.u32 	%r20, %r19;
$L__BB15_2:
	mov.u32 	%r3, %r20;
	mov.u32 	%r2, %r19;
	not.b32 	%r14, %r2;
	add.s32 	%r15, %r6, %r14;
	add.s32 	%r20, %r15, %r3;
	setp.le.u32 	%p2, %r20, %r1;
	add.s32 	%r19, %r2, 1;
	@%p2 bra 	$L__BB15_2;
	cvta.to.global.u64 	%rd3, %rd2;
	mul.wide.u32 	%rd4, %r1, 2;
	add.s64 	%rd5, %rd3, %rd4;
	add.s32 	%r16, %r19, %r1;
	sub.s32 	%r17, %r16, %r3;
	mad.lo.s32 	%r18, %r2, %r6, %r17;
	cvta.to.global.u64 	%rd6, %rd1;
	mul.wide.u32 	%rd7, %r18, 2;
	add.s64 	%rd8, %rd6, %rd7;
	ld.global.nc.u16 	%rs1, [%rd8];
	st.global.u16 	[%rd5], %rs1;
$L__BB15_4:
	ret;

}


// ===== COMPILED SASS (sm_100) =====

	.target	sm_100

	.elftype	@"ET_EXEC"


//--------------------- .note.nv.tkinfo           --------------------------
	.section	.note.nv.tkinfo,"",@"SHT_NOTE"
	.sectionflags	@"SHF_NOTE_NV_TKINFO"
	.tkinfo
        /*0018*/ 	.word	0x00000002
        /*0030*/ 	.string	""
        /*0030*/ 	.string	"ptxas"
        /*0030*/ 	.string	"Cuda compilation tools, release 13.0, V13.0.88"
        /*0030*/ 	.string	"Build cuda_13.0.r13.0/compiler.36424714_0"
        /*0030*/ 	.string	"-arch sm_100 -m 64 "



//--------------------- .note.nv.cuinfo           --------------------------
	.section	.note.nv.cuinfo,"",@"SHT_NOTE"
	.sectionflags	@"SHF_NOTE_NV_CUINFO"
        /*0018*/ 	.short	0x0002
        /*001a*/ 	.short	0x0064
        /*001c*/ 	.short	0x0082
	.zero		2


//--------------------- .nv.info                  --------------------------
	.section	.nv.info,"",@"SHT_CUDA_INFO"
	.align	4


	//----- nvinfo : EIATTR_REGCOUNT
	.align		4
        /*0000*/ 	.byte	0x04, 0x2f
        /*0002*/ 	.short	(.L_1 - .L_0)
	.align		4
.L_0:
        /*0004*/ 	.word	index@(cdist_f32)
        /*0008*/ 	.word	0x00000028


	//----- nvinfo : EIATTR_FRAME_SIZE
	.align		4
.L_1:
        /*000c*/ 	.byte	0x04, 0x11
        /*000e*/ 	.short	(.L_3 - .L_2)
	.align		4
.L_2:
        /*0010*/ 	.word	index@($__internal_23_$__cuda_sm3x_div_rn_noftz_f32_slowpath)
        /*0014*/ 	.word	0x00000000


	//----- nvinfo : EIATTR_FRAME_SIZE
	.align		4
.L_3:
        /*0018*/ 	.byte	0x04, 0x11
        /*001a*/ 	.short	(.L_5 - .L_4)
	.align		4
.L_4:
        /*001c*/ 	.word	index@($__internal_22_$__cuda_sm20_sqrt_rn_f32_slowpath)
        /*0020*/ 	.word	0x00000000


	//----- nvinfo : EIATTR_FRAME_SIZE
	.align		4
.L_5:
        /*0024*/ 	.byte	0x04, 0x11
        /*0026*/ 	.short	(.L_7 - .L_6)
	.align		4
.L_6:
        /*0028*/ 	.word	index@($__internal_21_$__cuda_sm20_rcp_rn_f32_slowpath)
        /*002c*/ 	.word	0x00000000


	//----- nvinfo : EIATTR_FRAME_SIZE
	.align		4
.L_7:
        /*0030*/ 	.byte	0x04, 0x11
        /*0032*/ 	.short	(.L_9 - .L_8)
	.align		4
.L_8:
        /*0034*/ 	.word	index@(cdist_f32)
        /*0038*/ 	.word	0x00000000


	//----- nvinfo : EIATTR_REGCOUNT
	.align		4
.L_9:
        /*003c*/ 	.byte	0x04, 0x2f
        /*003e*/ 	.short	(.L_11 - .L_10)
	.align		4
.L_10:
        /*0040*/ 	.word	index@(pdist_f32)
        /*0044*/ 	.word	0x00000030


	//----- nvinfo : EIATTR_FRAME_SIZE
	.align		4
.L_11:
        /*0048*/ 	.byte	0x04, 0x11
        /*004a*/ 	.short	(.L_13 - .L_12)
	.align		4
.L_12:
        /*004c*/ 	.word	index@($__internal_20_$__cuda_sm3x_div_rn_noftz_f32_slowpath)
        /*0050*/ 	.word	0x00000000


	//----- nvinfo : EIATTR_FRAME_SIZE
	.align		4
.L_13:
        /*0054*/ 	.byte	0x04, 0x11
        /*0056*/ 	.short	(.L_15 - .L_14)
	.align		4
.L_14:
        /*0058*/ 	.word	index@($__internal_19_$__cuda_sm20_sqrt_rn_f32_slowpath)
        /*005c*/ 	.word	0x00000000


	//----- nvinfo : EIATTR_FRAME_SIZE
	.align		4
.L_15:
        /*0060*/ 	.byte	0x04, 0x11
        /*0062*/ 	.short	(.L_17 - .L_16)
	.align		4
.L_16:
        /*0064*/ 	.word	index@($__internal_18_$__cuda_sm20_rcp_rn_f32_slowpath)
        /*0068*/ 	.word	0x00000000


	//----- nvinfo : EIATTR_FRAME_SIZE
	.align		4
.L_17:
        /*006c*/ 	.byte	0x04, 0x11
        /*006e*/ 	.short	(.L_19 - .L_18)
	.align		4
.L_18:
        /*0070*/ 	.word	index@(pdist_f32)
        /*0074*/ 	.word	0x00000000


	//----- nvinfo : EIATTR_REGCOUNT
	.align		4
.L_19:
        /*0078*/ 	.byte	0x04, 0x2f
        /*007a*/ 	.short	(.L_21 - .L_20)
	.align		4
.L_20:
        /*007c*/ 	.word	index@(squareform_f32)
        /*0080*/ 	.word	0x0000000a


	//----- nvinfo : EIATTR_FRAME_SIZE
	.align		4
.L_21:
        /*0084*/ 	.byte	0x04, 0x11
        /*0086*/ 	.short	(.L_23 - .L_22)
	.align		4
.L_22:
        /*0088*/ 	.word	index@(squareform_f32)
        /*008c*/ 	.word	0x00000000


	//----- nvinfo : EIATTR_REGCOUNT
	.align		4
.L_23:
        /*0090*/ 	.byte	0x04, 0x2f
        /*0092*/ 	.short	(.L_25 - .L_24)
	.align		4
.L_24:
        /*0094*/ 	.word	index@(squareform_inverse_f32)
        /*0098*/ 	.word	0x0000000a


	//----- nvinfo : EIATTR_FRAME_SIZE
	.align		4
.L_25:
        /*009c*/ 	.byte	0x04, 0x11
        /*009e*/ 	.short	(.L_27 - .L_26)
	.align		4
.L_26:
        /*00a0*/ 	.word	index@(squareform_inverse_f32)
        /*00a4*/ 	.word	0x00000000


	//----- nvinfo : EIATTR_REGCOUNT
	.align		4
.L_27:
        /*00a8*/ 	.byte	0x04, 0x2f
        /*00aa*/ 	.short	(.L_29 - .L_28)
	.align		4
.L_28:
        /*00ac*/ 	.word	index@(cdist_f64)
        /*00b0*/ 	.word	0x00000028


	//----- nvinfo : EIATTR_FRAME_SIZE
	.align		4
.L_29:
        /*00b4*/ 	.byte	0x04, 0x11
        /*00b6*/ 	.short	(.L_31 - .L_30)
	.align		4
.L_30:
        /*00b8*/ 	.word	index@($__internal_17_$__cuda_sm3x_div_rn_noftz_f32_slowpath)
        /*00bc*/ 	.word	0x00000000


	//----- nvinfo : EIATTR_FRAME_SIZE
	.align		4
.L_31:
        /*00c0*/ 	.byte	0x04, 0x11
        /*00c2*/ 	.short	(.L_33 - .L_32)
	.align		4
.L_32:
        /*00c4*/ 	.word	index@($__internal_16_$__cuda_sm20_sqrt_rn_f32_slowpath)
        /*00c8*/ 	.word	0x00000000


	//----- nvinfo : EIATTR_FRAME_SIZE
	.align		4
.L_33:
        /*00cc*/ 	.byte	0x04, 0x11
        /*00ce*/ 	.short	(.L_35 - .L_34)
	.align		4
.L_34:
        /*00d0*/ 	.word	index@($__internal_15_$__cuda_sm20_rcp_rn_f32_slowpath)
        /*00d4*/ 	.word	0x00000000


	//----- nvinfo : EIATTR_FRAME_SIZE
	.align		4
.L_35:
        /*00d8*/ 	.byte	0x04, 0x11
        /*00da*/ 	.short	(.L_37 - .L_36)
	.align		4
.L_36:
        /*00dc*/ 	.word	index@(cdist_f64)
        /*00e0*/ 	.word	0x00000000


	//----- nvinfo : EIATTR_REGCOUNT
	.align		4
.L_37:
        /*00e4*/ 	.byte	0x04, 0x2f
        /*00e6*/ 	.short	(.L_39 - .L_38)
	.align		4
.L_38:
        /*00e8*/ 	.word	index@(pdist_f64)
        /*00ec*/ 	.word	0x00000038


	//----- nvinfo : EIATTR_FRAME_SIZE
	.align		4
.L_39:
        /*00f0*/ 	.byte	0x04, 0x11
        /*00f2*/ 	.short	(.L_41 - .L_40)
	.align		4
.L_40:
        /*00f4*/ 	.word	index@($__internal_14_$__cuda_sm3x_div_rn_noftz_f32_slowpath)
        /*00f8*/ 	.word	0x00000000


	//----- nvinfo : EIATTR_FRAME_SIZE
	.align		4
.L_41:
        /*00fc*/ 	.byte	0x04, 0x11
        /*00fe*/ 	.short	(.L_43 - .L_42)
	.align		4
.L_42:
        /*0100*/ 	.word	index@($__internal_13_$__cuda_sm20_sqrt_rn_f32_slowpath)
        /*0104*/ 	.word	0x00000000


	//----- nvinfo : EIATTR_FRAME_SIZE
	.align		4
.L_43:
        /*0108*/ 	.byte	0x04, 0x11
        /*010a*/ 	.short	(.L_45 - .L_44)
	.align		4
.L_44:
        /*010c*/ 	.word	index@($__internal_12_$__cuda_sm20_rcp_rn_f32_slowpath)
        /*0110*/ 	.word	0x00000000


	//----- nvinfo : EIATTR_FRAME_SIZE
	.align		4
.L_45:
        /*0114*/ 	.byte	0x04, 0x11
        /*0116*/ 	.short	(.L_47 - .L_46)
	.align		4
.L_46:
        /*0118*/ 	.word	index@(pdist_f64)
        /*011c*/ 	.word	0x00000000


	//----- nvinfo : EIATTR_REGCOUNT
	.align		4
.L_47:
        /*0120*/ 	.byte	0x04, 0x2f
        /*0122*/ 	.short	(.L_49 - .L_48)
	.align		4
.L_48:
        /*0124*/ 	.word	index@(squareform_f64)
        /*0128*/ 	.word	0x0000000a


	//----- nvinfo : EIATTR_FRAME_SIZE
	.align		4
.L_49:
        /*012c*/ 	.byte	0x04, 0x11
        /*012e*/ 	.short	(.L_51 - .L_50)
	.align		4
.L_50:
        /*0130*/ 	.word	index@(squareform_f64)
        /*0134*/ 	.word	0x00000000


	//----- nvinfo : EIATTR_REGCOUNT
	.align		4
.L_51:
        /*0138*/ 	.byte	0x04, 0x2f
        /*013a*/ 	.short	(.L_53 - .L_52)
	.align		4
.L_52:
        /*013c*/ 	.word	index@(squareform_inverse_f64)
        /*0140*/ 	.word	0x0000000a


	//----- nvinfo : EIATTR_FRAME_SIZE
	.align		4
.L_53:
        /*0144*/ 	.byte	0x04, 0x11
        /*0146*/ 	.short	(.L_55 - .L_54)
	.align		4
.L_54:
        /*0148*/ 	.word	index@(squareform_inverse_f64)
        /*014c*/ 	.word	0x00000000


	//----- nvinfo : EIATTR_REGCOUNT
	.align		4
.L_55:
        /*0150*/ 	.byte	0x04, 0x2f
        /*0152*/ 	.short	(.L_57 - .L_56)
	.align		4
.L_56:
        /*0154*/ 	.word	index@(cdist_f16)
        /*0158*/ 	.word	0x00000028


	//----- nvinfo : EIATTR_FRAME_SIZE
	.align		4
.L_57:
        /*015c*/ 	.byte	0x04, 0x11
        /*015e*/ 	.short	(.L_59 - .L_58)
	.align		4
.L_58:
        /*0160*/ 	.word	index@($__internal_11_$__cuda_sm3x_div_rn_noftz_f32_slowpath)
        /*0164*/ 	.word	0x00000000


	//----- nvinfo : EIATTR_FRAME_SIZE
	.align		4
.L_59:
        /*0168*/ 	.byte	0x04, 0x11
        /*016a*/ 	.short	(.L_61 - .L_60)
	.align		4
.L_60:
        /*016c*/ 	.word	index@($__internal_10_$__cuda_sm20_sqrt_rn_f32_slowpath)
        /*0170*/ 	.word	0x00000000


	//----- nvinfo : EIATTR_FRAME_SIZE
	.align		4
.L_61:
        /*0174*/ 	.byte	0x04, 0x11
        /*0176*/ 	.short	(.L_63 - .L_62)
	.align		4
.L_62:
        /*0178*/ 	.word	index@($__internal_9_$__cuda_sm20_rcp_rn_f32_slowpath)
        /*017c*/ 	.word	0x00000000


	//----- nvinfo : EIATTR_FRAME_SIZE
	.align		4
.L_63:
        /*0180*/ 	.byte	0x04, 0x11
        /*0182*/ 	.short	(.L_65 - .L_64)
	.align		4
.L_64:
        /*0184*/ 	.word	index@(cdist_f16)
        /*0188*/ 	.word	0x00000000


	//----- nvinfo : EIATTR_REGCOUNT
	.align		4
.L_65:
        /*018c*/ 	.byte	0x04, 0x2f
        /*018e*/ 	.short	(.L_67 - .L_66)
	.align		4
.L_66:
        /*0190*/ 	.word	index@(pdist_f16)
        /*0194*/ 	.word	0x0000002f


	//----- nvinfo : EIATTR_FRAME_SIZE
	.align		4
.L_67:
        /*0198*/ 	.byte	0x04, 0x11
        /*019a*/ 	.short	(.L_69 - .L_68)
	.align		4
.L_68:
        /*019c*/ 	.word	index@($__internal_8_$__cuda_sm3x_div_rn_noftz_f32_slowpath)
        /*01a0*/ 	.word	0x00000000


	//----- nvinfo : EIATTR_FRAME_SIZE
	.align		4
.L_69:
        /*01a4*/ 	.byte	0x04, 0x11
        /*01a6*/ 	.short	(.L_71 - .L_70)
	.align		4
.L_70:
        /*01a8*/ 	.word	index@($__internal_7_$__cuda_sm20_sqrt_rn_f32_slowpath)
        /*01ac*/ 	.word	0x00000000


	//----- nvinfo : EIATTR_FRAME_SIZE
	.align		4
.L_71:
        /*01b0*/ 	.byte	0x04, 0x11
        /*01b2*/ 	.short	(.L_73 - .L_72)
	.align		4
.L_72:
        /*01b4*/ 	.word	index@($__internal_6_$__cuda_sm20_rcp_rn_f32_slowpath)
        /*01b8*/ 	.word	0x00000000


	//----- nvinfo : EIATTR_FRAME_SIZE
	.align		4
.L_73:
        /*01bc*/ 	.byte	0x04, 0x11
        /*01be*/ 	.short	(.L_75 - .L_74)
	.align		4
.L_74:
        /*01c0*/ 	.word	index@(pdist_f16)
        /*01c4*/ 	.word	0x00000000


	//----- nvinfo : EIATTR_REGCOUNT
	.align		4
.L_75:
        /*01c8*/ 	.byte	0x04, 0x2f
        /*01ca*/ 	.short	(.L_77 - .L_76)
	.align		4
.L_76:
        /*01cc*/ 	.word	index@(squareform_f16)
        /*01d0*/ 	.word	0x0000000a


	//----- nvinfo : EIATTR_FRAME_SIZE
	.align		4
.L_77:
        /*01d4*/ 	.byte	0x04, 0x11
        /*01d6*/ 	.short	(.L_79 - .L_78)
	.align		4
.L_78:
        /*01d8*/ 	.word	index@(squareform_f16)
        /*01dc*/ 	.word	0x00000000


	//----- nvinfo : EIATTR_REGCOUNT
	.align		4
.L_79:
        /*01e0*/ 	.byte	0x04, 0x2f
        /*01e2*/ 	.short	(.L_81 - .L_80)
	.align		4
.L_80:
        /*01e4*/ 	.word	index@(squareform_inverse_f16)
        /*01e8*/ 	.word	0x0000000a


	//----- nvinfo : EIATTR_FRAME_SIZE
	.align		4
.L_81:
        /*01ec*/ 	.byte	0x04, 0x11
        /*01ee*/ 	.short	(.L_83 - .L_82)
	.align		4
.L_82:
        /*01f0*/ 	.word	index@(squareform_inverse_f16)
        /*01f4*/ 	.word	0x00000000


	//----- nvinfo : EIATTR_REGCOUNT
	.align		4
.L_83:
        /*01f8*/ 	.byte	0x04, 0x2f
        /*01fa*/ 	.short	(.L_85 - .L_84)
	.align		4
.L_84:
        /*01fc*/ 	.word	index@(cdist_bf16)
        /*0200*/ 	.word	0x00000028


	//----- nvinfo : EIATTR_FRAME_SIZE
	.align		4
.L_85:
        /*0204*/ 	.byte	0x04, 0x11
        /*0206*/ 	.short	(.L_87 - .L_86)
	.align		4
.L_86:
        /*0208*/ 	.word	index@($__internal_5_$__cuda_sm3x_div_rn_noftz_f32_slowpath)
        /*020c*/ 	.word	0x00000000


	//----- nvinfo : EIATTR_FRAME_SIZE
	.align		4
.L_87:
        /*0210*/ 	.byte	0x04, 0x11
        /*0212*/ 	.short	(.L_89 - .L_88)
	.align		4
.L_88:
        /*0214*/ 	.word	index@($__internal_4_$__cuda_sm20_sqrt_rn_f32_slowpath)
        /*0218*/ 	.word	0x00000000


	//----- nvinfo : EIATTR_FRAME_SIZE
	.align		4
.L_89:
        /*021c*/ 	.byte	0x04, 0x11
        /*021e*/ 	.short	(.L_91 - .L_90)
	.align		4
.L_90:
        /*0220*/ 	.word	index@($__internal_3_$__cuda_sm20_rcp_rn_f32_slowpath)
        /*0224*/ 	.word	0x00000000


	//----- nvinfo : EIATTR_FRAME_SIZE
	.align		4
.L_91:
        /*0228*/ 	.byte	0x04, 0x11
        /*022a*/ 	.short	(.L_93 - .L_92)
	.align		4
.L_92:
        /*022c*/ 	.word	index@(cdist_bf16)
        /*0230*/ 	.word	0x00000000


	//----- nvinfo : EIATTR_REGCOUNT
	.align		4
.L_93:
        /*0234*/ 	.byte	0x04, 0x2f
        /*0236*/ 	.short	(.L_95 - .L_94)
	.align		4
.L_94:
        /*0238*/ 	.word	index@(pdist_bf16)
        /*023c*/ 	.word	0x0000002f


	//----- nvinfo : EIATTR_FRAME_SIZE
	.align		4
.L_95:
        /*0240*/ 	.byte	0x04, 0x11
        /*0242*/ 	.short	(.L_97 - .L_96)
	.align		4
.L_96:
        /*0244*/ 	.word	index@($__internal_2_$__cuda_sm3x_div_rn_noftz_f32_slowpath)
        /*0248*/ 	.word	0x00000000


	//----- nvinfo : EIATTR_FRAME_SIZE
	.align		4
.L_97:
        /*024c*/ 	.byte	0x04, 0x11
        /*024e*/ 	.short	(.L_99 - .L_98)
	.align		4
.L_98:
        /*0250*/ 	.word	index@($__internal_1_$__cuda_sm20_sqrt_rn_f32_slowpath)
        /*0254*/ 	.word	0x00000000


	//----- nvinfo : EIATTR_FRAME_SIZE
	.align		4
.L_99:
        /*0258*/ 	.byte	0x04, 0x11
        /*025a*/ 	.short	(.L_101 - .L_100)
	.align		4
.L_100:
        /*025c*/ 	.word	index@($__internal_0_$__cuda_sm20_rcp_rn_f32_slowpath)
        /*0260*/ 	.word	0x00000000


	//----- nvinfo : EIATTR_FRAME_SIZE
	.align		4
.L_101:
        /*0264*/ 	.byte	0x04, 0x11
        /*0266*/ 	.short	(.L_103 - .L_102)
	.align		4
.L_102:
        /*0268*/ 	.word	index@(pdist_bf16)
        /*026c*/ 	.word	0x00000000


	//----- nvinfo : EIATTR_REGCOUNT
	.align		4
.L_103:
        /*0270*/ 	.byte	0x04, 0x2f
        /*0272*/ 	.short	(.L_105 - .L_104)
	.align		4
.L_104:
        /*0274*/ 	.word	index@(squareform_bf16)
        /*0278*/ 	.word	0x0000000a


	//----- nvinfo : EIATTR_FRAME_SIZE
	.align		4
.L_105:
        /*027c*/ 	.byte	0x04, 0x11
        /*027e*/ 	.short	(.L_107 - .L_106)
	.align		4
.L_106:
        /*0280*/ 	.word	index@(squareform_bf16)
        /*0284*/ 	.word	0x00000000


	//----- nvinfo : EIATTR_REGCOUNT
	.align		4
.L_107:
        /*0288*/ 	.byte	0x04, 0x2f
        /*028a*/ 	.short	(.L_109 - .L_108)
	.align		4
.L_108:
        /*028c*/ 	.word	index@(squareform_inverse_bf16)
        /*0290*/ 	.word	0x0000000a


	//----- nvinfo : EIATTR_FRAME_SIZE
	.align		4
.L_109:
        /*0294*/ 	.byte	0x04, 0x11
        /*0296*/ 	.short	(.L_111 - .L_110)
	.align		4
.L_110:
        /*0298*/ 	.word	index@(squareform_inverse_bf16)
        /*029c*/ 	.word	0x00000000


	//----- nvinfo : EIATTR_MIN_STACK_SIZE
	.align		4
.L_111:
        /*02a0*/ 	.byte	0x04, 0x12
        /*02a2*/ 	.short	(.L_113 - .L_112)
	.align		4
.L_112:
        /*02a4*/ 	.word	index@(squareform_inverse_bf16)
        /*02a8*/ 	.word	0x00000000


	//----- nvinfo : EIATTR_MIN_STACK_SIZE
	.align		4
.L_113:
        /*02ac*/ 	.byte	0x04, 0x12
        /*02ae*/ 	.short	(.L_115 - .L_114)
	.align		4
.L_114:
        /*02b0*/ 	.word	index@(squareform_bf16)
        /*02b4*/ 	.word	0x00000000


	//----- nvinfo : EIATTR_MIN_STACK_SIZE
	.align		4
.L_115:
        /*02b8*/ 	.byte	0x04, 0x12
        /*02ba*/ 	.short	(.L_117 - .L_116)
	.align		4
.L_116:
        /*02bc*/ 	.word	index@(pdist_bf16)
        /*02c0*/ 	.word	0x00000000


	//----- nvinfo : EIATTR_MIN_STACK_SIZE
	.align		4
.L_117:
        /*02c4*/ 	.byte	0x04, 0x12
        /*02c6*/ 	.short	(.L_119 - .L_118)
	.align		4
.L_118:
        /*02c8*/ 	.word	index@(cdist_bf16)
        /*02cc*/ 	.word	0x00000000


	//----- nvinfo : EIATTR_MIN_STACK_SIZE
	.align		4
.L_119:
        /*02d0*/ 	.byte	0x04, 0x12
        /*02d2*/ 	.short	(.L_121 - .L_120)
	.align		4
.L_120:
        /*02d4*/ 	.word	index@(squareform_inverse_f16)
        /*02d8*/ 	.word	0x00000000


	//----- nvinfo : EIATTR_MIN_STACK_SIZE
	.align		4
.L_121:
        /*02dc*/ 	.byte	0x04, 0x12
        /*02de*/ 	.short	(.L_123 - .L_122)
	.align		4
.L_122:
        /*02e0*/ 	.word	index@(squareform_f16)
        /*02e4*/ 	.word	0x00000000


	//----- nvinfo : EIATTR_MIN_STACK_SIZE
	.align		4
.L_123:
        /*02e8*/ 	.byte	0x04, 0x12
        /*02ea*/ 	.short	(.L_125 - .L_124)
	.align		4
.L_124:
        /*02ec*/ 	.word	index@(pdist_f16)
        /*02f0*/ 	.word	0x00000000


	//----- nvinfo : EIATTR_MIN_STACK_SIZE
	.align		4
.L_125:
        /*02f4*/ 	.byte	0x04, 0x12
        /*02f6*/ 	.short	(.L_127 - .L_126)
	.align		4
.L_126:
        /*02f8*/ 	.word	index@(cdist_f16)
        /*02fc*/ 	.word	0x00000000


	//----- nvinfo : EIATTR_MIN_STACK_SIZE
	.align		4
.L_127:
        /*0300*/ 	.byte	0x04, 0x12
        /*0302*/ 	.short	(.L_129 - .L_128)
	.align		4
.L_128:
        /*0304*/ 	.word	index@(squareform_inverse_f64)
        /*0308*/ 	.word	0x00000000


	//----- nvinfo : EIATTR_MIN_STACK_SIZE
	.align		4
.L_129:
        /*030c*/ 	.byte	0x04, 0x12
        /*030e*/ 	.short	(.L_131 - .L_130)
	.align		4
.L_130:
        /*0310*/ 	.word	index@(squareform_f64)
        /*0314*/ 	.word	0x00000000


	//----- nvinfo : EIATTR_MIN_STACK_SIZE
	.align		4
.L_131:
        /*0318*/ 	.byte	0x04, 0x12
        /*031a*/ 	.short	(.L_133 - .L_132)
	.align		4
.L_132:
        /*031c*/ 	.word	index@(pdist_f64)
        /*0320*/ 	.word	0x00000000


	//----- nvinfo : EIATTR_MIN_STACK_SIZE
	.align		4
.L_133:
        /*0324*/ 	.byte	0x04, 0x12
        /*0326*/ 	.short	(.L_135 - .L_134)
	.align		4
.L_134:
        /*0328*/ 	.word	index@(cdist_f64)
        /*032c*/ 	.word	0x00000000


	//----- nvinfo : EIATTR_MIN_STACK_SIZE
	.align		4
.L_135:
        /*0330*/ 	.byte	0x04, 0x12
        /*0332*/ 	.short	(.L_137 - .L_136)
	.align		4
.L_136:
        /*0334*/ 	.word	index@(squareform_inverse_f32)
        /*0338*/ 	.word	0x00000000


	//----- nvinfo : EIATTR_MIN_STACK_SIZE
	.align		4
.L_137:
        /*033c*/ 	.byte	0x04, 0x12
        /*033e*/ 	.short	(.L_139 - .L_138)
	.align		4
.L_138:
        /*0340*/ 	.word	index@(squareform_f32)
        /*0344*/ 	.word	0x00000000


	//----- nvinfo : EIATTR_MIN_STACK_SIZE
	.align		4
.L_139:
        /*0348*/ 	.byte	0x04, 0x12
        /*034a*/ 	.short	(.L_141 - .L_140)
	.align		4
.L_140:
        /*034c*/ 	.word	index@(pdist_f32)
        /*0350*/ 	.word	0x00000000


	//----- nvinfo : EIATTR_MIN_STACK_SIZE
	.align		4
.L_141:
        /*0354*/ 	.byte	0x04, 0x12
        /*0356*/ 	.short	(.L_143 - .L_142)
	.align		4
.L_142:
        /*0358*/ 	.word	index@(cdist_f32)
        /*035c*/ 	.word	0x00000000
.L_143:


//--------------------- .nv.compat                --------------------------
	.section	.nv.compat,"",@"SHT_CUDA_COMPAT_INFO"
	.align	4
        /*0000*/ 	.byte	0x02, 0x09, 0x00, 0x00, 0x02, 0x02, 0x01, 0x00, 0x02, 0x05, 0x05, 0x00, 0x03, 0x07, 0x01, 0x01
        /*0010*/ 	.byte	0x02, 0x03, 0x00, 0x00, 0x02, 0x06, 0x01, 0x00, 0x04, 0x0b, 0x08, 0x00, 0x01, 0x00, 0x00, 0x00
        /*0020*/ 	.byte	0x00, 0x00, 0x00, 0x00


//--------------------- .nv.info.squareform_inverse_bf16 --------------------------
	.section	.nv.info.squareform_inverse_bf16,"",@"SHT_CUDA_INFO"
	.sectionflags	@""
	.align	4


	//----- nvinfo : EIATTR_CUDA_API_VERSION
	.align		4
        /*0000*/ 	.byte	0x04, 0x37
        /*0002*/ 	.short	(.L_145 - .L_144)
.L_144:
        /*0004*/ 	.word	0x00000082


	//----- nvinfo : EIATTR_KPARAM_INFO
	.align		4
.L_145:
        /*0008*/ 	.byte	0x04, 0x17
        /*000a*/ 	.short	(.L_147 - .L_146)
.L_146:
        /*000c*/ 	.word	0x00000000
        /*0010*/ 	.short	0x0002
        /*0012*/ 	.short	0x0010
        /*0014*/ 	.byte	0x00, 0xf0, 0x11, 0x00


	//----- nvinfo : EIATTR_KPARAM_INFO
	.align		4
.L_147:
        /*0018*/ 	.byte	0x04, 0x17
        /*001a*/ 	.short	(.L_149 - .L_148)
.L_148:
        /*001c*/ 	.word	0x00000000
        /*0020*/ 	.short	0x0001
        /*0022*/ 	.short	0x0008
        /*0024*/ 	.byte	0x00, 0xf5, 0x21, 0x00


	//----- nvinfo : EIATTR_KPARAM_INFO
	.align		4
.L_149:
        /*0028*/ 	.byte	0x04, 0x17
        /*002a*/ 	.short	(.L_151 - .L_150)
.L_150:
        /*002c*/ 	.word	0x00000000
        /*0030*/ 	.short	0x0000
        /*0032*/ 	.short	0x0000
        /*0034*/ 	.byte	0x00, 0xf5, 0x21, 0x00


	//----- nvinfo : EIATTR_SPARSE_MMA_MASK
	.align		4
.L_151:
        /*0038*/ 	.byte	0x03, 0x50
        /*003a*/ 	.short	0x0000


	//----- nvinfo : EIATTR_MAXREG_COUNT
	.align		4
        /*003c*/ 	.byte	0x03, 0x1b
        /*003e*/ 	.short	0x00ff


	//----- nvinfo : EIATTR_MERCURY_ISA_VERSION
	.align		4
        /*0040*/ 	.byte	0x03, 0x5f
        /*0042*/ 	.short	0x0101


	//----- nvinfo : EIATTR_VRC_CTA_INIT_COUNT
	.align		4
        /*0044*/ 	.byte	0x02, 0x4a
	.zero		1
	.zero		1


	//----- nvinfo : EIATTR_EXIT_INSTR_OFFSETS
	.align		4
        /*0048*/ 	.byte	0x04, 0x1c
        /*004a*/ 	.short	(.L_153 - .L_152)


	//   ....[0]....
.L_152:
        /*004c*/ 	.word	0x000000a0


	//   ....[1]....
        /*0050*/ 	.word	0x000001f0


	//----- nvinfo : EIATTR_CRS_STACK_SIZE
	.align		4
.L_153:
        /*0054*/ 	.byte	0x04, 0x1e
        /*0056*/ 	.short	(.L_155 - .L_154)
.L_154:
        /*0058*/ 	.word	0x00000000


	//----- nvinfo : EIATTR_CBANK_PARAM_SIZE
	.align		4
.L_155:
        /*005c*/ 	.byte	0x03, 0x19
        /*005e*/ 	.short	0x0014


	//----- nvinfo : EIATTR_PARAM_CBANK
	.align		4
        /*0060*/ 	.byte	0x04, 0x0a
        /*0062*/ 	.short	(.L_157 - .L_156)
	.align		4
.L_156:
        /*0064*/ 	.word	index@(.nv.constant0.squareform_inverse_bf16)
        /*0068*/ 	.short	0x0380
        /*006a*/ 	.short	0x0014


	//----- nvinfo : EIATTR_SW_WAR
	.align		4
.L_157:
        /*006c*/ 	.byte	0x04, 0x36
        /*006e*/ 	.short	(.L_159 - .L_158)
.L_158:
        /*0070*/ 	.word	0x00000008
.L_159:


//--------------------- .nv.info.squareform_bf16  --------------------------
	.section	.nv.info.squareform_bf16,"",@"SHT_CUDA_INFO"
	.sectionflags	@""
	.align	4


	//----- nvinfo : EIATTR_CUDA_API_VERSION
	.align		4
        /*0000*/ 	.byte	0x04, 0x37
        /*0002*/ 	.short	(.L_161 - .L_160)
.L_160:
        /*0004*/ 	.word	0x00000082


	//----- nvinfo : EIATTR_KPARAM_INFO
	.align		4
.L_161:
        /*0008*/ 	.byte	0x04, 0x17
        /*000a*/ 	.short	(.L_163 - .L_162)
.L_162:
        /*000c*/ 	.word	0x00000000
        /*0010*/ 	.short	0x0002
        /*0012*/ 	.short	0x0010
        /*0014*/ 	.byte	0x00, 0xf0, 0x11, 0x00


	//----- nvinfo : EIATTR_KPARAM_INFO
	.align		4
.L_163:
        /*0018*/ 	.byte	0x04, 0x17
        /*001a*/ 	.short	(.L_165 - .L_164)
.L_164:
        /*001c*/ 	.word	0x00000000
        /*0020*/ 	.short	0x0001
        /*0022*/ 	.short	0x0008
        /*0024*/ 	.byte	0x00, 0xf5, 0x21, 0x00


	//----- nvinfo : EIATTR_KPARAM_INFO
	.align		4
.L_165:
        /*0028*/ 	.byte	0x04, 0x17
        /*002a*/ 	.short	(.L_167 - .L_166)
.L_166:
        /*002c*/ 	.word	0x00000000
        /*0030*/ 	.short	0x0000
        /*0032*/ 	.short	0x0000
        /*0034*/ 	.byte	0x00, 0xf5, 0x21, 0x00


	//----- nvinfo : EIATTR_SPARSE_MMA_MASK
	.align		4
.L_167:
        /*0038*/ 	.byte	0x03, 0x50
        /*003a*/ 	.short	0x0000


	//----- nvinfo : EIATTR_MAXREG_COUNT
	.align		4
        /*003c*/ 	.byte	0x03, 0x1b
        /*003e*/ 	.short	0x00ff


	//----- nvinfo : EIATTR_MERCURY_ISA_VERSION
	.align		4
        /*0040*/ 	.byte	0x03, 0x5f
        /*0042*/ 	.short	0x0101


	//----- nvinfo : EIATTR_VRC_CTA_INIT_COUNT
	.align		4
        /*0044*/ 	.byte	0x02, 0x4a
	.zero		1
	.zero		1


	//----- nvinfo : EIATTR_EXIT_INSTR_OFFSETS
	.align		4
        /*0048*/ 	.byte	0x04, 0x1c
        /*004a*/ 	.short	(.L_169 - .L_168)


	//   ....[0]....
.L_168:
        /*004c*/ 	.word	0x00000080


	//   ....[1]....
        /*0050*/ 	.word	0x00000220


	//   ....[2]....
        /*0054*/ 	.word	0x00000300


	//   ....[3]....
        /*0058*/ 	.word	0x000003c0


	//----- nvinfo : EIATTR_CRS_STACK_SIZE
	.align		4
.L_169:
        /*005c*/ 	.byte	0x04, 0x1e
        /*005e*/ 	.short	(.L_171 - .L_170)
.L_170:
        /*0060*/ 	.word	0x00000000


	//----- nvinfo : EIATTR_CBANK_PARAM_SIZE
	.align		4
.L_171:
        /*0064*/ 	.byte	0x03, 0x19
        /*0066*/ 	.short	0x0014


	//----- nvinfo : EIATTR_PARAM_CBANK
	.align		4
        /*0068*/ 	.byte	0x04, 0x0a
        /*006a*/ 	.short	(.L_173 - .L_172)
	.align		4
.L_172:
        /*006c*/ 	.word	index@(.nv.constant0.squareform_bf16)
        /*0070*/ 	.short	0x0380
        /*0072*/ 	.short	0x0014


	//----- nvinfo : EIATTR_SW_WAR
	.align		4
.L_173:
        /*0074*/ 	.byte	0x04, 0x36
        /*0076*/ 	.short	(.L_175 - .L_174)
.L_174:
        /*0078*/ 	.word	0x00000008
.L_175:


//--------------------- .nv.info.pdist_bf16       --------------------------
	.section	.nv.info.pdist_bf16,"",@"SHT_CUDA_INFO"
	.sectionflags	@""
	.align	4


	//----- nvinfo : EIATTR_CUDA_API_VERSION
	.align		4
        /*0000*/ 	.byte	0x04, 0x37
        /*0002*/ 	.short	(.L_177 - .L_176)
.L_176:
        /*0004*/ 	.word	0x00000082


	//----- nvinfo : EIATTR_KPARAM_INFO
	.align		4
.L_177:
        /*0008*/ 	.byte	0x04, 0x17
        /*000a*/ 	.short	(.L_179 - .L_178)
.L_178:
        /*000c*/ 	.word	0x00000000
        /*0010*/ 	.short	0x0005
        /*0012*/ 	.short	0x001c
        /*0014*/ 	.byte	0x00, 0xf0, 0x11, 0x00


	//----- nvinfo : EIATTR_KPARAM_INFO
	.align		4
.L_179:
        /*0018*/ 	.byte	0x04, 0x17
        /*001a*/ 	.short	(.L_181 - .L_180)
.L_180:
        /*001c*/ 	.word	0x00000000
        /*0020*/ 	.short	0x0004
        /*0022*/ 	.short	0x0018
        /*0024*/ 	.byte	0x00, 0xf0, 0x11, 0x00


	//----- nvinfo : EIATTR_KPARAM_INFO
	.align		4
.L_181:
        /*0028*/ 	.byte	0x04, 0x17
        /*002a*/ 	.short	(.L_183 - .L_182)
.L_182:
        /*002c*/ 	.word	0x00000000
        /*0030*/ 	.short	0x0003
        /*0032*/ 	.short	0x0014
        /*0034*/ 	.byte	0x00, 0xf0, 0x11, 0x00


	//----- nvinfo : EIATTR_KPARAM_INFO
	.align		4
.L_183:
        /*0038*/ 	.byte	0x04, 0x17
        /*003a*/ 	.short	(.L_185 - .L_184)
.L_184:
        /*003c*/ 	.word	0x00000000
        /*0040*/ 	.short	0x0002
        /*0042*/ 	.short	0x0010
        /*0044*/ 	.byte	0x00, 0xf0, 0x11, 0x00


	//----- nvinfo : EIATTR_KPARAM_INFO
	.align		4
.L_185:
        /*0048*/ 	.byte	0x04, 0x17
        /*004a*/ 	.short	(.L_187 - .L_186)
.L_186:
        /*004c*/ 	.word	0x00000000
        /*0050*/ 	.short	0x0001
        /*0052*/ 	.short	0x0008
        /*0054*/ 	.byte	0x00, 0xf5, 0x21, 0x00


	//----- nvinfo : EIATTR_KPARAM_INFO
	.align		4
.L_187:
        /*0058*/ 	.byte	0x04, 0x17
        /*005a*/ 	.short	(.L_189 - .L_188)
.L_188:
        /*005c*/ 	.word	0x00000000
        /*0060*/ 	.short	0x0000
        /*0062*/ 	.short	0x0000
        /*0064*/ 	.byte	0x00, 0xf5, 0x21, 0x00


	//----- nvinfo : EIATTR_SPARSE_MMA_MASK
	.align		4
.L_189:
        /*0068*/ 	.byte	0x03, 0x50
        /*006a*/ 	.short	0x0000


	//----- nvinfo : EIATTR_MAXREG_COUNT
	.align		4
        /*006c*/ 	.byte	0x03, 0x1b
        /*006e*/ 	.short	0x00ff


	//----- nvinfo : EIATTR_MERCURY_ISA_VERSION
	.align		4
        /*0070*/ 	.byte	0x03, 0x5f
        /*0072*/ 	.short	0x0101


	//----- nvinfo : EIATTR_VRC_CTA_INIT_COUNT
	.align		4
        /*0074*/ 	.byte	0x02, 0x4a
	.zero		1
	.zero		1


	//----- nvinfo : EIATTR_EXIT_INSTR_OFFSETS
	.align		4
        /*0078*/ 	.byte	0x04, 0x1c
        /*007a*/ 	.short	(.L_191 - .L_190)


	//   ....[0]....
.L_190:
        /*007c*/ 	.word	0x000000a0


	//   ....[1]....
        /*0080*/ 	.word	0x00009c70


	//----- nvinfo : EIATTR_CRS_STACK_SIZE
	.align		4
.L_191:
        /*0084*/ 	.byte	0x04, 0x1e
        /*0086*/ 	.short	(.L_193 - .L_192)
.L_192:
        /*0088*/ 	.word	0x00000000


	//----- nvinfo : EIATTR_CBANK_PARAM_SIZE
	.align		4
.L_193:
        /*008c*/ 	.byte	0x03, 0x19
        /*008e*/ 	.short	0x0020


	//----- nvinfo : EIATTR_PARAM_CBANK
	.align		4
        /*0090*/ 	.byte	0x04, 0x0a
        /*0092*/ 	.short	(.L_195 - .L_194)
	.align		4
.L_194:
        /*0094*/ 	.word	index@(.nv.constant0.pdist_bf16)
        /*0098*/ 	.short	0x0380
        /*009a*/ 	.short	0x0020


	//----- nvinfo : EIATTR_SW_WAR
	.align		4
.L_195:
        /*009c*/ 	.byte	0x04, 0x36
        /*009e*/ 	.short	(.L_197 - .L_196)
.L_196:
        /*00a0*/ 	.word	0x00000008
.L_197:


//--------------------- .nv.info.cdist_bf16       --------------------------
	.section	.nv.info.cdist_bf16,"",@"SHT_CUDA_INFO"
	.sectionflags	@""
	.align	4


	//----- nvinfo : EIATTR_CUDA_API_VERSION
	.align		4
        /*0000*/ 	.byte	0x04, 0x37
        /*0002*/ 	.short	(.L_199 - .L_198)
.L_198:
        /*0004*/ 	.word	0x00000082


	//----- nvinfo : EIATTR_KPARAM_INFO
	.align		4
.L_199:
        /*0008*/ 	.byte	0x04, 0x17
        /*000a*/ 	.short	(.L_201 - .L_200)
.L_200:
        /*000c*/ 	.word	0x00000000
        /*0010*/ 	.short	0x0007
        /*0012*/ 	.short	0x0028
        /*0014*/ 	.byte	0x00, 0xf0, 0x11, 0x00


	//----- nvinfo : EIATTR_KPARAM_INFO
	.align		4
.L_201:
        /*0018*/ 	.byte	0x04, 0x17
        /*001a*/ 	.short	(.L_203 - .L_202)
.L_202:
        /*001c*/ 	.word	0x00000000
        /*0020*/ 	.short	0x0006
        /*0022*/ 	.short	0x0024
        /*0024*/ 	.byte	0x00, 0xf0, 0x11, 0x00


	//----- nvinfo : EIATTR_KPARAM_INFO
	.align		4
.L_203:
        /*0028*/ 	.byte	0x04, 0x17
        /*002a*/ 	.short	(.L_205 - .L_204)
.L_204:
        /*002c*/ 	.word	0x00000000
        /*0030*/ 	.short	0x0005
        /*0032*/ 	.short	0x0020
        /*0034*/ 	.byte	0x00, 0xf0, 0x11, 0x00


	//----- nvinfo : EIATTR_KPARAM_INFO
	.align		4
.L_205:
        /*0038*/ 	.byte	0x04, 0x17
        /*003a*/ 	.short	(.L_207 - .L_206)
.L_206:
        /*003c*/ 	.word	0x00000000
        /*0040*/ 	.short	0x0004
        /*0042*/ 	.short	0x001c
        /*0044*/ 	.byte	0x00, 0xf0, 0x11, 0x00


	//----- nvinfo : EIATTR_KPARAM_INFO
	.align		4
.L_207:
        /*0048*/ 	.byte	0x04, 0x17
        /*004a*/ 	.short	(.L_209 - .L_208)
.L_208:
        /*004c*/ 	.word	0x00000000
        /*0050*/ 	.short	0x0003
        /*0052*/ 	.short	0x0018
        /*0054*/ 	.byte	0x00, 0xf0, 0x11, 0x00


	//----- nvinfo : EIATTR_KPARAM_INFO
	.align		4
.L_209:
        /*0058*/ 	.byte	0x04, 0x17
        /*005a*/ 	.short	(.L_211 - .L_210)
.L_210:
        /*005c*/ 	.word	0x00000000
        /*0060*/ 	.short	0x0002
        /*0062*/ 	.short	0x0010
        /*0064*/ 	.byte	0x00, 0xf5, 0x21, 0x00


	//----- nvinfo : EIATTR_KPARAM_INFO
	.align		4
.L_211:
        /*0068*/ 	.byte	0x04, 0x17
        /*006a*/ 	.short	(.L_213 - .L_212)
.L_212:
        /*006c*/ 	.word	0x00000000
        /*0070*/ 	.short	0x0001
        /*0072*/ 	.short	0x0008
        /*0074*/ 	.byte	0x00, 0xf5, 0x21, 0x00


	//----- nvinfo : EIATTR_KPARAM_INFO
	.align		4
.L_213:
        /*0078*/ 	.byte	0x04, 0x17
        /*007a*/ 	.short	(.L_215 - .L_214)
.L_214:
        /*007c*/ 	.word	0x00000000
        /*0080*/ 	.short	0x0000
        /*0082*/ 	.short	0x0000
        /*0084*/ 	.byte	0x00, 0xf5, 0x21, 0x00


	//----- nvinfo : EIATTR_SPARSE_MMA_MASK
	.align		4
.L_215:
        /*0088*/ 	.byte	0x03, 0x50
        /*008a*/ 	.short	0x0000


	//----- nvinfo : EIATTR_MAXREG_COUNT
	.align		4
        /*008c*/ 	.byte	0x03, 0x1b
        /*008e*/ 	.short	0x00ff


	//----- nvinfo : EIATTR_MERCURY_ISA_VERSION
	.align		4
        /*0090*/ 	.byte	0x03, 0x5f
        /*0092*/ 	.short	0x0101


	//----- nvinfo : EIATTR_VRC_CTA_INIT_COUNT
	.align		4
        /*0094*/ 	.byte	0x02, 0x4a
	.zero		1
	.zero		1


	//----- nvinfo : EIATTR_EXIT_INSTR_OFFSETS
	.align		4
        /*0098*/ 	.byte	0x04, 0x1c
        /*009a*/ 	.short	(.L_217 - .L_216)


	//   ....[0]....
.L_216:
        /*009c*/ 	.word	0x00000080


	//   ....[1]....
        /*00a0*/ 	.word	0x000090b0


	//----- nvinfo : EIATTR_INDIRECT_BRANCH_TARGETS
	.align		4
.L_217:
        /*00a4*/ 	.byte	0x04, 0x34
        /*00a6*/ 	.short	(.L_219 - .L_218)


	//   ....[0]....
.L_218:
        /*00a8*/ 	.word	.L_x_850@srel
        /*00ac*/ 	.short	0x0
        /*00ae*/ 	.short	0x0
        /*00b0*/ 	.word	0x3
        /*00b4*/ 	.word	.L_x_851@srel
        /*00b8*/ 	.word	.L_x_852@srel
        /*00bc*/ 	.word	.L_x_115@srel


	//   ....[1]....
        /*00c0*/ 	.word	.L_x_854@srel
        /*00c4*/ 	.short	0x0
        /*00c6*/ 	.short	0x0
        /*00c8*/ 	.word	0x3
        /*00cc*/ 	.word	.L_x_855@srel
        /*00d0*/ 	.word	.L_x_856@srel
        /*00d4*/ 	.word	.L_x_115@srel


	//   ....[2]....
        /*00d8*/ 	.word	.L_x_858@srel
        /*00dc*/ 	.short	0x0
        /*00de*/ 	.short	0x0
        /*00e0*/ 	.word	0x3
        /*00e4*/ 	.word	.L_x_859@srel
        /*00e8*/ 	.word	.L_x_860@srel
        /*00ec*/ 	.word	.L_x_115@srel


	//   ....[3]....
        /*00f0*/ 	.word	.L_x_862@srel
        /*00f4*/ 	.short	0x0
        /*00f6*/ 	.short	0x0
        /*00f8*/ 	.word	0x3
        /*00fc*/ 	.word	.L_x_863@srel
        /*0100*/ 	.word	.L_x_864@srel
        /*0104*/ 	.word	.L_x_865@srel


	//----- nvinfo : EIATTR_CRS_STACK_SIZE
	.align		4
.L_219:
        /*0108*/ 	.byte	0x04, 0x1e
        /*010a*/ 	.short	(.L_221 - .L_220)
.L_220:
        /*010c*/ 	.word	0x00000000


	//----- nvinfo : EIATTR_CBANK_PARAM_SIZE
	.align		4
.L_221:
        /*0110*/ 	.byte	0x03, 0x19
        /*0112*/ 	.short	0x002c


	//----- nvinfo : EIATTR_PARAM_CBANK
	.align		4
        /*0114*/ 	.byte	0x04, 0x0a
        /*0116*/ 	.short	(.L_223 - .L_222)
	.align		4
.L_222:
        /*0118*/ 	.word	index@(.nv.constant0.cdist_bf16)
        /*011c*/ 	.short	0x0380
        /*011e*/ 	.short	0x002c


	//----- nvinfo : EIATTR_SW_WAR
	.align		4
.L_223:
        /*0120*/ 	.byte	0x04, 0x36
        /*0122*/ 	.short	(.L_225 - .L_224)
.L_224:
        /*0124*/ 	.word	0x00000008
.L_225:


//--------------------- .nv.info.squareform_inverse_f16 --------------------------
	.section	.nv.info.squareform_inverse_f16,"",@"SHT_CUDA_INFO"
	.sectionflags	@""
	.align	4


	//----- nvinfo : EIATTR_CUDA_API_VERSION
	.align		4
        /*0000*/ 	.byte	0x04, 0x37
        /*0002*/ 	.short	(.L_227 - .L_226)
.L_226:
        /*0004*/ 	.word	0x00000082


	//----- nvinfo : EIATTR_KPARAM_INFO
	.align		4
.L_227:
        /*0008*/ 	.byte	0x04, 0x17
        /*000a*/ 	.short	(.L_229 - .L_228)
.L_228:
        /*000c*/ 	.word	0x00000000
        /*0010*/ 	.short	0x0002
        /*0012*/ 	.short	0x0010
        /*0014*/ 	.byte	0x00, 0xf0, 0x11, 0x00


	//----- nvinfo : EIATTR_KPARAM_INFO
	.align		4
.L_229:
        /*0018*/ 	.byte	0x04, 0x17
        /*001a*/ 	.short	(.L_231 - .L_230)
.L_230:
        /*001c*/ 	.word	0x00000000
        /*0020*/ 	.short	0x0001
        /*0022*/ 	.short	0x0008
        /*0024*/ 	.byte	0x00, 0xf5, 0x21, 0x00


	//----- nvinfo : EIATTR_KPARAM_INFO
	.align		4
.L_231:
        /*0028*/ 	.byte	0x04, 0x17
        /*002a*/ 	.short	(.L_233 - .L_232)
.L_232:
        /*002c*/ 	.word	0x00000000
        /*0030*/ 	.short	0x0000
        /*0032*/ 	.short	0x0000
        /*0034*/ 	.byte	0x00, 0xf5, 0x21, 0x00


	//----- nvinfo : EIATTR_SPARSE_MMA_MASK
	.align		4
.L_233:
        /*0038*/ 	.byte	0x03, 0x50
        /*003a*/ 	.short	0x0000


	//----- nvinfo : EIATTR_MAXREG_COUNT
	.align		4
        /*003c*/ 	.byte	0x03, 0x1b
        /*003e*/ 	.short	0x00ff


	//----- nvinfo : EIATTR_MERCURY_ISA_VERSION
	.align		4
        /*0040*/ 	.byte	0x03, 0x5f
        /*0042*/ 	.short	0x0101


	//----- nvinfo : EIATTR_VRC_CTA_INIT_COUNT
	.align		4
        /*0044*/ 	.byte	0x02, 0x4a
	.zero		1
	.zero		1


	//----- nvinfo : EIATTR_EXIT_INSTR_OFFSETS
	.align		4
        /*0048*/ 	.byte	0x04, 0x1c
        /*004a*/ 	.short	(.L_235 - .L_234)


	//   ....[0]....
.L_234:
        /*004c*/ 	.word	0x000000a0


	//   ....[1]....
        /*0050*/ 	.word	0x000001f0


	//----- nvinfo : EIATTR_CRS_STACK_SIZE
	.align		4
.L_235:
        /*0054*/ 	.byte	0x04, 0x1e
        /*0056*/ 	.short	(.L_237 - .L_236)
.L_236:
        /*0058*/ 	.word	0x00000000


	//----- nvinfo : EIATTR_CBANK_PARAM_SIZE
	.align		4
.L_237:
        /*005c*/ 	.byte	0x03, 0x19
        /*005e*/ 	.short	0x0014


	//----- nvinfo : EIATTR_PARAM_CBANK
	.align		4
        /*0060*/ 	.byte	0x04, 0x0a
        /*0062*/ 	.short	(.L_239 - .L_238)
	.align		4
.L_238:
        /*0064*/ 	.word	index@(.nv.constant0.squareform_inverse_f16)
        /*0068*/ 	.short	0x0380
        /*006a*/ 	.short	0x0014


	//----- nvinfo : EIATTR_SW_WAR
	.align		4
.L_239:
        /*006c*/ 	.byte	0x04, 0x36
        /*006e*/ 	.short	(.L_241 - .L_240)
.L_240:
        /*0070*/ 	.word	0x00000008
.L_241:


//--------------------- .nv.info.squareform_f16   --------------------------
	.section	.nv.info.squareform_f16,"",@"SHT_CUDA_INFO"
	.sectionflags	@""
	.align	4


	//----- nvinfo : EIATTR_CUDA_API_VERSION
	.align		4
        /*0000*/ 	.byte	0x04, 0x37
        /*0002*/ 	.short	(.L_243 - .L_242)
.L_242:
        /*0004*/ 	.word	0x00000082


	//----- nvinfo : EIATTR_KPARAM_INFO
	.align		4
.L_243:
        /*0008*/ 	.byte	0x04, 0x17
        /*000a*/ 	.short	(.L_245 - .L_244)
.L_244:
        /*000c*/ 	.word	0x00000000
        /*0010*/ 	.short	0x0002
        /*0012*/ 	.short	0x0010
        /*0014*/ 	.byte	0x00, 0xf0, 0x11, 0x00


	//----- nvinfo : EIATTR_KPARAM_INFO
	.align		4
.L_245:
        /*0018*/ 	.byte	0x04, 0x17
        /*001a*/ 	.short	(.L_247 - .L_246)
.L_246:
        /*001c*/ 	.word	0x00000000
        /*0020*/ 	.short	0x0001
        /*0022*/ 	.short	0x0008
        /*0024*/ 	.byte	0x00, 0xf5, 0x21, 0x00


	//----- nvinfo : EIATTR_KPARAM_INFO
	.align		4
.L_247:
        /*0028*/ 	.byte	0x04, 0x17
        /*002a*/ 	.short	(.L_249 - .L_248)
.L_248:
        /*002c*/ 	.word	0x00000000
        /*0030*/ 	.short	0x0000
        /*0032*/ 	.short	0x0000
        /*0034*/ 	.byte	0x00, 0xf5, 0x21, 0x00


	//----- nvinfo : EIATTR_SPARSE_MMA_MASK
	.align		4
.L_249:
        /*0038*/ 	.byte	0x03, 0x50
        /*003a*/ 	.short	0x0000


	//----- nvinfo : EIATTR_MAXREG_COUNT
	.align		4
        /*003c*/ 	.byte	0x03, 0x1b
        /*003e*/ 	.short	0x00ff


	//----- nvinfo : EIATTR_MERCURY_ISA_VERSION
	.align		4
        /*0040*/ 	.byte	0x03, 0x5f
        /*0042*/ 	.short	0x0101


	//----- nvinfo : EIATTR_VRC_CTA_INIT_COUNT
	.align		4
        /*0044*/ 	.byte	0x02, 0x4a
	.zero		1
	.zero		1


	//----- nvinfo : EIATTR_EXIT_INSTR_OFFSETS
	.align		4
        /*0048*/ 	.byte	0x04, 0x1c
        /*004a*/ 	.short	(.L_251 - .L_250)


	//   ....[0]....
.L_250:
        /*004c*/ 	.word	0x00000080


	//   ....[1]....
        /*0050*/ 	.word	0x00000220


	//   ....[2]....
        /*0054*/ 	.word	0x00000300


	//   ....[3]....
        /*0058*/ 	.word	0x000003c0


	//----- nvinfo : EIATTR_CRS_STACK_SIZE
	.align		4
.L_251:
        /*005c*/ 	.byte	0x04, 0x1e
        /*005e*/ 	.short	(.L_253 - .L_252)
.L_252:
        /*0060*/ 	.word	0x00000000


	//----- nvinfo : EIATTR_CBANK_PARAM_SIZE
	.align		4
.L_253:
        /*0064*/ 	.byte	0x03, 0x19
        /*0066*/ 	.short	0x0014


	//----- nvinfo : EIATTR_PARAM_CBANK
	.align		4
        /*0068*/ 	.byte	0x04, 0x0a
        /*006a*/ 	.short	(.L_255 - .L_254)
	.align		4
.L_254:
        /*006c*/ 	.word	index@(.nv.constant0.squareform_f16)
        /*0070*/ 	.short	0x0380
        /*0072*/ 	.short	0x0014


	//----- nvinfo : EIATTR_SW_WAR
	.align		4
.L_255:
        /*0074*/ 	.byte	0x04, 0x36
        /*0076*/ 	.short	(.L_257 - .L_256)
.L_256:
        /*0078*/ 	.word	0x00000008
.L_257:


//--------------------- .nv.info.pdist_f16        --------------------------
	.section	.nv.info.pdist_f16,"",@"SHT_CUDA_INFO"
	.sectionflags	@""
	.align	4


	//----- nvinfo : EIATTR_CUDA_API_VERSION
	.align		4
        /*0000*/ 	.byte	0x04, 0x37
        /*0002*/ 	.short	(.L_259 - .L_258)
.L_258:
        /*0004*/ 	.word	0x00000082


	//----- nvinfo : EIATTR_KPARAM_INFO
	.align		4
.L_259:
        /*0008*/ 	.byte	0x04, 0x17
        /*000a*/ 	.short	(.L_261 - .L_260)
.L_260:
        /*000c*/ 	.word	0x00000000
        /*0010*/ 	.short	0x0005
        /*0012*/ 	.short	0x001c
        /*0014*/ 	.byte	0x00, 0xf0, 0x11, 0x00


	//----- nvinfo : EIATTR_KPARAM_INFO
	.align		4
.L_261:
        /*0018*/ 	.byte	0x04, 0x17
        /*001a*/ 	.short	(.L_263 - .L_262)
.L_262:
        /*001c*/ 	.word	0x00000000
        /*0020*/ 	.short	0x0004
        /*0022*/ 	.short	0x0018
        /*0024*/ 	.byte	0x00, 0xf0, 0x11, 0x00


	//----- nvinfo : EIATTR_KPARAM_INFO
	.align		4
.L_263:
        /*0028*/ 	.byte	0x04, 0x17
        /*002a*/ 	.short	(.L_265 - .L_264)
.L_264:
        /*002c*/ 	.word	0x00000000
        /*0030*/ 	.short	0x0003
        /*0032*/ 	.short	0x0014
        /*0034*/ 	.byte	0x00, 0xf0, 0x11, 0x00


	//----- nvinfo : EIATTR_KPARAM_INFO
	.align		4
.L_265:
        /*0038*/ 	.byte	0x04, 0x17
        /*003a*/ 	.short	(.L_267 - .L_266)
.L_266:
        /*003c*/ 	.word	0x00000000
        /*0040*/ 	.short	0x0002
        /*0042*/ 	.short	0x0010
        /*0044*/ 	.byte	0x00, 0xf0, 0x11, 0x00


	//----- nvinfo : EIATTR_KPARAM_INFO
	.align		4
.L_267:
        /*0048*/ 	.byte	0x04, 0x17
        /*004a*/ 	.short	(.L_269 - .L_268)
.L_268:
        /*004c*/ 	.word	0x00000000
        /*0050*/ 	.short	0x0001
        /*0052*/ 	.short	0x0008
        /*0054*/ 	.byte	0x00, 0xf5, 0x21, 0x00


	//----- nvinfo : EIATTR_KPARAM_INFO
	.align		4
.L_269:
        /*0058*/ 	.byte	0x04, 0x17
        /*005a*/ 	.short	(.L_271 - .L_270)
.L_270:
        /*005c*/ 	.word	0x00000000
        /*0060*/ 	.short	0x0000
        /*0062*/ 	.short	0x0000
        /*0064*/ 	.byte	0x00, 0xf5, 0x21, 0x00


	//----- nvinfo : EIATTR_SPARSE_MMA_MASK
	.align		4
.L_271:
        /*0068*/ 	.byte	0x03, 0x50
        /*006a*/ 	.short	0x0000


	//----- nvinfo : EIATTR_MAXREG_COUNT
	.align		4
        /*006c*/ 	.byte	0x03, 0x1b
        /*006e*/ 	.short	0x00ff


	//----- nvinfo : EIATTR_MERCURY_ISA_VERSION
	.align		4
        /*0070*/ 	.byte	0x03, 0x5f
        /*0072*/ 	.short	0x0101


	//----- nvinfo : EIATTR_VRC_CTA_INIT_COUNT
	.align		4
        /*0074*/ 	.byte	0x02, 0x4a
	.zero		1
	.zero		1


	//----- nvinfo : EIATTR_EXIT_INSTR_OFFSETS
	.align		4
        /*0078*/ 	.byte	0x04, 0x1c
        /*007a*/ 	.short	(.L_273 - .L_272)


	//   ....[0]....
.L_272:
        /*007c*/ 	.word	0x000000a0


	//   ....[1]....
        /*0080*/ 	.word	0x00009c70


	//----- nvinfo : EIATTR_CRS_STACK_SIZE
	.align		4
.L_273:
        /*0084*/ 	.byte	0x04, 0x1e
        /*0086*/ 	.short	(.L_275 - .L_274)
.L_274:
        /*0088*/ 	.word	0x00000000


	//----- nvinfo : EIATTR_CBANK_PARAM_SIZE
	.align		4
.L_275:
        /*008c*/ 	.byte	0x03, 0x19
        /*008e*/ 	.short	0x0020


	//----- nvinfo : EIATTR_PARAM_CBANK
	.align		4
        /*0090*/ 	.byte	0x04, 0x0a
        /*0092*/ 	.short	(.L_277 - .L_276)
	.align		4
.L_276:
        /*0094*/ 	.word	index@(.nv.constant0.pdist_f16)
        /*0098*/ 	.short	0x0380
        /*009a*/ 	.short	0x0020


	//----- nvinfo : EIATTR_SW_WAR
	.align		4
.L_277:
        /*009c*/ 	.byte	0x04, 0x36
        /*009e*/ 	.short	(.L_279 - .L_278)
.L_278:
        /*00a0*/ 	.word	0x00000008
.L_279:


//--------------------- .nv.info.cdist_f16        --------------------------
	.section	.nv.info.cdist_f16,"",@"SHT_CUDA_INFO"
	.sectionflags	@""
	.align	4


	//----- nvinfo : EIATTR_CUDA_API_VERSION
	.align		4
        /*0000*/ 	.byte	0x04, 0x37
        /*0002*/ 	.short	(.L_281 - .L_280)
.L_280:
        /*0004*/ 	.word	0x00000082


	//----- nvinfo : EIATTR_KPARAM_INFO
	.align		4
.L_281:
        /*0008*/ 	.byte	0x04, 0x17
        /*000a*/ 	.short	(.L_283 - .L_282)
.L_282:
        /*000c*/ 	.word	0x00000000
        /*0010*/ 	.short	0x0007
        /*0012*/ 	.short	0x0028
        /*0014*/ 	.byte	0x00, 0xf0, 0x11, 0x00


	//----- nvinfo : EIATTR_KPARAM_INFO
	.align		4
.L_283:
        /*0018*/ 	.byte	0x04, 0x17
        /*001a*/ 	.short	(.L_285 - .L_284)
.L_284:
        /*001c*/ 	.word	0x00000000
        /*0020*/ 	.short	0x0006
        /*0022*/ 	.short	0x0024
        /*0024*/ 	.byte	0x00, 0xf0, 0x11, 0x00


	//----- nvinfo : EIATTR_KPARAM_INFO
	.align		4
.L_285:
        /*0028*/ 	.byte	0x04, 0x17
        /*002a*/ 	.short	(.L_287 - .L_286)
.L_286:
        /*002c*/ 	.word	0x00000000
        /*0030*/ 	.short	0x0005
        /*0032*/ 	.short	0x0020
        /*0034*/ 	.byte	0x00, 0xf0, 0x11, 0x00


	//----- nvinfo : EIATTR_KPARAM_INFO
	.align		4
.L_287:
        /*0038*/ 	.byte	0x04, 0x17
        /*003a*/ 	.short	(.L_289 - .L_288)
.L_288:
        /*003c*/ 	.word	0x00000000
        /*0040*/ 	.short	0x0004
        /*0042*/ 	.short	0x001c
        /*0044*/ 	.byte	0x00, 0xf0, 0x11, 0x00


	//----- nvinfo : EIATTR_KPARAM_INFO
	.align		4
.L_289:
        /*0048*/ 	.byte	0x04, 0x17
        /*004a*/ 	.short	(.L_291 - .L_290)
.L_290:
        /*004c*/ 	.word	0x00000000
        /*0050*/ 	.short	0x0003
        /*0052*/ 	.short	0x0018
        /*0054*/ 	.byte	0x00, 0xf0, 0x11, 0x00


	//----- nvinfo : EIATTR_KPARAM_INFO
	.align		4
.L_291:
        /*0058*/ 	.byte	0x04, 0x17
        /*005a*/ 	.short	(.L_293 - .L_292)
.L_292:
        /*005c*/ 	.word	0x00000000
        /*0060*/ 	.short	0x0002
        /*0062*/ 	.short	0x0010
        /*0064*/ 	.byte	0x00, 0xf5, 0x21, 0x00


	//----- nvinfo : EIATTR_KPARAM_INFO
	.align		4
.L_293:
        /*0068*/ 	.byte	0x04, 0x17
        /*006a*/ 	.short	(.L_295 - .L_294)
.L_294:
        /*006c*/ 	.word	0x00000000
        /*0070*/ 	.short	0x0001
        /*0072*/ 	.short	0x0008
        /*0074*/ 	.byte	0x00, 0xf5, 0x21, 0x00


	//----- nvinfo : EIATTR_KPARAM_INFO
	.align		4
.L_295:
        /*0078*/ 	.byte	0x04, 0x17
        /*007a*/ 	.short	(.L_297 - .L_296)
.L_296:
        /*007c*/ 	.word	0x00000000
        /*0080*/ 	.short	0x0000
        /*0082*/ 	.short	0x0000
        /*0084*/ 	.byte	0x00, 0xf5, 0x21, 0x00


	//----- nvinfo : EIATTR_SPARSE_MMA_MASK
	.align		4
.L_297:
        /*0088*/ 	.byte	0x03, 0x50
        /*008a*/ 	.short	0x0000


	//----- nvinfo : EIATTR_MAXREG_COUNT
	.align		4
        /*008c*/ 	.byte	0x03, 0x1b
        /*008e*/ 	.short	0x00ff


	//----- nvinfo : EIATTR_MERCURY_ISA_VERSION
	.align		4
        /*0090*/ 	.byte	0x03, 0x5f
        /*0092*/ 	.short	0x0101


	//----- nvinfo : EIATTR_VRC_CTA_INIT_COUNT
	.align		4
        /*0094*/ 	.byte	0x02, 0x4a
	.zero		1
	.zero		1


	//----- nvinfo : EIATTR_EXIT_INSTR_OFFSETS
	.align		4
        /*0098*/ 	.byte	0x04, 0x1c
        /*009a*/ 	.short	(.L_299 - .L_298)


	//   ....[0]....
.L_298:
        /*009c*/ 	.word	0x00000080


	//   ....[1]....
        /*00a0*/ 	.word	0x000090b0


	//----- nvinfo : EIATTR_INDIRECT_BRANCH_TARGETS
	.align		4
.L_299:
        /*00a4*/ 	.byte	0x04, 0x34
        /*00a6*/ 	.short	(.L_301 - .L_300)


	//   ....[0]....
.L_300:
        /*00a8*/ 	.word	.L_x_866@srel
        /*00ac*/ 	.short	0x0
        /*00ae*/ 	.short	0x0
        /*00b0*/ 	.word	0x3
        /*00b4*/ 	.word	.L_x_867@srel
        /*00b8*/ 	.word	.L_x_868@srel
        /*00bc*/ 	.word	.L_x_329@srel


	//   ....[1]....
        /*00c0*/ 	.word	.L_x_870@srel
        /*00c4*/ 	.short	0x0
        /*00c6*/ 	.short	0x0
        /*00c8*/ 	.word	0x3
        /*00cc*/ 	.word	.L_x_871@srel
        /*00d0*/ 	.word	.L_x_872@srel
        /*00d4*/ 	.word	.L_x_329@srel


	//   ....[2]....
        /*00d8*/ 	.word	.L_x_874@srel
        /*00dc*/ 	.short	0x0
        /*00de*/ 	.short	0x0
        /*00e0*/ 	.word	0x3
        /*00e4*/ 	.word	.L_x_875@srel
        /*00e8*/ 	.word	.L_x_876@srel
        /*00ec*/ 	.word	.L_x_329@srel


	//   ....[3]....
        /*00f0*/ 	.word	.L_x_878@srel
        /*00f4*/ 	.short	0x0
        /*00f6*/ 	.short	0x0
        /*00f8*/ 	.word	0x3
        /*00fc*/ 	.word	.L_x_879@srel
        /*0100*/ 	.word	.L_x_880@srel
        /*0104*/ 	.word	.L_x_881@srel


	//----- nvinfo : EIATTR_CRS_STACK_SIZE
	.align		4
.L_301:
        /*0108*/ 	.byte	0x04, 0x1e
        /*010a*/ 	.short	(.L_303 - .L_302)
.L_302:
        /*010c*/ 	.word	0x00000000


	//----- nvinfo : EIATTR_CBANK_PARAM_SIZE
	.align		4
.L_303:
        /*0110*/ 	.byte	0x03, 0x19
        /*0112*/ 	.short	0x002c


	//----- nvinfo : EIATTR_PARAM_CBANK
	.align		4
        /*0114*/ 	.byte	0x04, 0x0a
        /*0116*/ 	.short	(.L_305 - .L_304)
	.align		4
.L_304:
        /*0118*/ 	.word	index@(.nv.constant0.cdist_f16)
        /*011c*/ 	.short	0x0380
        /*011e*/ 	.short	0x002c


	//----- nvinfo : EIATTR_SW_WAR
	.align		4
.L_305:
        /*0120*/ 	.byte	0x04, 0x36
        /*0122*/ 	.short	(.L_307 - .L_306)
.L_306:
        /*0124*/ 	.word	0x00000008
.L_307:


//--------------------- .nv.info.squareform_inverse_f64 --------------------------
	.section	.nv.info.squareform_inverse_f64,"",@"SHT_CUDA_INFO"
	.sectionflags	@""
	.align	4


	//----- nvinfo : EIATTR_CUDA_API_VERSION
	.align		4
        /*0000*/ 	.byte	0x04, 0x37
        /*0002*/ 	.short	(.L_309 - .L_308)
.L_308:
        /*0004*/ 	.word	0x00000082


	//----- nvinfo : EIATTR_KPARAM_INFO
	.align		4
.L_309:
        /*0008*/ 	.byte	0x04, 0x17
        /*000a*/ 	.short	(.L_311 - .L_310)
.L_310:
        /*000c*/ 	.word	0x00000000
        /*0010*/ 	.short	0x0002
        /*0012*/ 	.short	0x0010
        /*0014*/ 	.byte	0x00, 0xf0, 0x11, 0x00


	//----- nvinfo : EIATTR_KPARAM_INFO
	.align		4
.L_311:
        /*0018*/ 	.byte	0x04, 0x17
        /*001a*/ 	.short	(.L_313 - .L_312)
.L_312:
        /*001c*/ 	.word	0x00000000
        /*0020*/ 	.short	0x0001
        /*0022*/ 	.short	0x0008
        /*0024*/ 	.byte	0x00, 0xf5, 0x21, 0x00


	//----- nvinfo : EIATTR_KPARAM_INFO
	.align		4
.L_313:
        /*0028*/ 	.byte	0x04, 0x17
        /*002a*/ 	.short	(.L_315 - .L_314)
.L_314:
        /*002c*/ 	.word	0x00000000
        /*0030*/ 	.short	0x0000
        /*0032*/ 	.short	0x0000
        /*0034*/ 	.byte	0x00, 0xf5, 0x21, 0x00


	//----- nvinfo : EIATTR_SPARSE_MMA_MASK
	.align		4
.L_315:
        /*0038*/ 	.byte	0x03, 0x50
        /*003a*/ 	.short	0x0000


	//----- nvinfo : EIATTR_MAXREG_COUNT
	.align		4
        /*003c*/ 	.byte	0x03, 0x1b
        /*003e*/ 	.short	0x00ff


	//----- nvinfo : EIATTR_MERCURY_ISA_VERSION
	.align		4
        /*0040*/ 	.byte	0x03, 0x5f
        /*0042*/ 	.short	0x0101


	//----- nvinfo : EIATTR_VRC_CTA_INIT_COUNT
	.align		4
        /*0044*/ 	.byte	0x02, 0x4a
	.zero		1
	.zero		1


	//----- nvinfo : EIATTR_EXIT_INSTR_OFFSETS
	.align		4
        /*0048*/ 	.byte	0x04, 0x1c
        /*004a*/ 	.short	(.L_317 - .L_316)


	//   ....[0]....
.L_316:
        /*004c*/ 	.word	0x000000a0


	//   ....[1]....
        /*0050*/ 	.word	0x000001f0


	//----- nvinfo : EIATTR_CRS_STACK_SIZE
	.align		4
.L_317:
        /*0054*/ 	.byte	0x04, 0x1e
        /*0056*/ 	.short	(.L_319 - .L_318)
.L_318:
        /*0058*/ 	.word	0x00000000


	//----- nvinfo : EIATTR_CBANK_PARAM_SIZE
	.align		4
.L_319:
        /*005c*/ 	.byte	0x03, 0x19
        /*005e*/ 	.short	0x0014


	//----- nvinfo : EIATTR_PARAM_CBANK
	.align		4
        /*0060*/ 	.byte	0x04, 0x0a
        /*0062*/ 	.short	(.L_321 - .L_320)
	.align		4
.L_320:
        /*0064*/ 	.word	index@(.nv.constant0.squareform_inverse_f64)
        /*0068*/ 	.short	0x0380
        /*006a*/ 	.short	0x0014


	//----- nvinfo : EIATTR_SW_WAR
	.align		4
.L_321:
        /*006c*/ 	.byte	0x04, 0x36
        /*006e*/ 	.short	(.L_323 - .L_322)
.L_322:
        /*0070*/ 	.word	0x00000008
.L_323:


//--------------------- .nv.info.squareform_f64   --------------------------
	.section	.nv.info.squareform_f64,"",@"SHT_CUDA_INFO"
	.sectionflags	@""
	.align	4


	//----- nvinfo : EIATTR_CUDA_API_VERSION
	.align		4
        /*0000*/ 	.byte	0x04, 0x37
        /*0002*/ 	.short	(.L_325 - .L_324)
.L_324:
        /*0004*/ 	.word	0x00000082


	//----- nvinfo : EIATTR_KPARAM_INFO
	.align		4
.L_325:
        /*0008*/ 	.byte	0x04, 0x17
        /*000a*/ 	.short	(.L_327 - .L_326)
.L_326:
        /*000c*/ 	.word	0x00000000
        /*0010*/ 	.short	0x0002
        /*0012*/ 	.short	0x0010
        /*0014*/ 	.byte	0x00, 0xf0, 0x11, 0x00


	//----- nvinfo : EIATTR_KPARAM_INFO
	.align		4
.L_327:
        /*0018*/ 	.byte	0x04, 0x17
        /*001a*/ 	.short	(.L_329 - .L_328)
.L_328:
        /*001c*/ 	.word	0x00000000
        /*0020*/ 	.short	0x0001
        /*0022*/ 	.short	0x0008
        /*0024*/ 	.byte	0x00, 0xf5, 0x21, 0x00


	//----- nvinfo : EIATTR_KPARAM_INFO
	.align		4
.L_329:
        /*0028*/ 	.byte	0x04, 0x17
        /*002a*/ 	.short	(.L_331 - .L_330)
.L_330:
        /*002c*/ 	.word	0x00000000
        /*0030*/ 	.short	0x0000
        /*0032*/ 	.short	0x0000
        /*0034*/ 	.byte	0x00, 0xf5, 0x21, 0x00


	//----- nvinfo : EIATTR_SPARSE_MMA_MASK
	.align		4
.L_331:
        /*0038*/ 	.byte	0x03, 0x50
        /*003a*/ 	.short	0x0000


	//----- nvinfo : EIATTR_MAXREG_COUNT
	.align		4
        /*003c*/ 	.byte	0x03, 0x1b
        /*003e*/ 	.short	0x00ff


	//----- nvinfo : EIATTR_MERCURY_ISA_VERSION
	.align		4
        /*0040*/ 	.byte	0x03, 0x5f
        /*0042*/ 	.short	0x0101


	//----- nvinfo : EIATTR_VRC_CTA_INIT_COUNT
	.align		4
        /*0044*/ 	.byte	0x02, 0x4a
	.zero		1
	.zero		1


	//----- nvinfo : EIATTR_EXIT_INSTR_OFFSETS
	.align		4
        /*0048*/ 	.byte	0x04, 0x1c
        /*004a*/ 	.short	(.L_333 - .L_332)


	//   ....[0]....
.L_332:
        /*004c*/ 	.word	0x00000080


	//   ....[1]....
        /*0050*/ 	.word	0x00000220


	//   ....[2]....
        /*0054*/ 	.word	0x00000300


	//   ....[3]....
        /*0058*/ 	.word	0x000003c0


	//----- nvinfo : EIATTR_CRS_STACK_SIZE
	.align		4
.L_333:
        /*005c*/ 	.byte	0x04, 0x1e
        /*005e*/ 	.short	(.L_335 - .L_334)
.L_334:
        /*0060*/ 	.word	0x00000000


	//----- nvinfo : EIATTR_CBANK_PARAM_SIZE
	.align		4
.L_335:
        /*0064*/ 	.byte	0x03, 0x19
        /*0066*/ 	.short	0x0014


	//----- nvinfo : EIATTR_PARAM_CBANK
	.align		4
        /*0068*/ 	.byte	0x04, 0x0a
        /*006a*/ 	.short	(.L_337 - .L_336)
	.align		4
.L_336:
        /*006c*/ 	.word	index@(.nv.constant0.squareform_f64)
        /*0070*/ 	.short	0x0380
        /*0072*/ 	.short	0x0014


	//----- nvinfo : EIATTR_SW_WAR
	.align		4
.L_337:
        /*0074*/ 	.byte	0x04, 0x36
        /*0076*/ 	.short	(.L_339 - .L_338)
.L_338:
        /*0078*/ 	.word	0x00000008
.L_339:


//--------------------- .nv.info.pdist_f64        --------------------------
	.section	.nv.info.pdist_f64,"",@"SHT_CUDA_INFO"
	.sectionflags	@""
	.align	4


	//----- nvinfo : EIATTR_CUDA_API_VERSION
	.align		4
        /*0000*/ 	.byte	0x04, 0x37
        /*0002*/ 	.short	(.L_341 - .L_340)
.L_340:
        /*0004*/ 	.word	0x00000082


	//----- nvinfo : EIATTR_KPARAM_INFO
	.align		4
.L_341:
        /*0008*/ 	.byte	0x04, 0x17
        /*000a*/ 	.short	(.L_343 - .L_342)
.L_342:
        /*000c*/ 	.word	0x00000000
        /*0010*/ 	.short	0x0005
        /*0012*/ 	.short	0x001c
        /*0014*/ 	.byte	0x00, 0xf0, 0x11, 0x00


	//----- nvinfo : EIATTR_KPARAM_INFO
	.align		4
.L_343:
        /*0018*/ 	.byte	0x04, 0x17
        /*001a*/ 	.short	(.L_345 - .L_344)
.L_344:
        /*001c*/ 	.word	0x00000000
        /*0020*/ 	.short	0x0004
        /*0022*/ 	.short	0x0018
        /*0024*/ 	.byte	0x00, 0xf0, 0x11, 0x00


	//----- nvinfo : EIATTR_KPARAM_INFO
	.align		4
.L_345:
        /*0028*/ 	.byte	0x04, 0x17
        /*002a*/ 	.short	(.L_347 - .L_346)
.L_346:
        /*002c*/ 	.word	0x00000000
        /*0030*/ 	.short	0x0003
        /*0032*/ 	.short	0x0014
        /*0034*/ 	.byte	0x00, 0xf0, 0x11, 0x00


	//----- nvinfo : EIATTR_KPARAM_INFO
	.align		4
.L_347:
        /*0038*/ 	.byte	0x04, 0x17
        /*003a*/ 	.short	(.L_349 - .L_348)
.L_348:
        /*003c*/ 	.word	0x00000000
        /*0040*/ 	.short	0x0002
        /*0042*/ 	.short	0x0010
        /*0044*/ 	.byte	0x00, 0xf0, 0x11, 0x00


	//----- nvinfo : EIATTR_KPARAM_INFO
	.align		4
.L_349:
        /*0048*/ 	.byte	0x04, 0x17
        /*004a*/ 	.short	(.L_351 - .L_350)
.L_350:
        /*004c*/ 	.word	0x00000000
        /*0050*/ 	.short	0x0001
        /*0052*/ 	.short	0x0008
        /*0054*/ 	.byte	0x00, 0xf5, 0x21, 0x00


	//----- nvinfo : EIATTR_KPARAM_INFO
	.align		4
.L_351:
        /*0058*/ 	.byte	0x04, 0x17
        /*005a*/ 	.short	(.L_353 - .L_352)
.L_352:
        /*005c*/ 	.word	0x00000000
        /*0060*/ 	.short	0x0000
        /*0062*/ 	.short	0x0000
        /*0064*/ 	.byte	0x00, 0xf5, 0x21, 0x00


	//----- nvinfo : EIATTR_SPARSE_MMA_MASK
	.align		4
.L_353:
        /*0068*/ 	.byte	0x03, 0x50
        /*006a*/ 	.short	0x0000


	//----- nvinfo : EIATTR_MAXREG_COUNT
	.align		4
        /*006c*/ 	.byte	0x03, 0x1b
        /*006e*/ 	.short	0x00ff


	//----- nvinfo : EIATTR_MERCURY_ISA_VERSION
	.align		4
        /*0070*/ 	.byte	0x03, 0x5f
        /*0072*/ 	.short	0x0101


	//----- nvinfo : EIATTR_VRC_CTA_INIT_COUNT
	.align		4
        /*0074*/ 	.byte	0x02, 0x4a
	.zero		1
	.zero		1


	//----- nvinfo : EIATTR_EXIT_INSTR_OFFSETS
	.align		4
        /*0078*/ 	.byte	0x04, 0x1c
        /*007a*/ 	.short	(.L_355 - .L_354)


	//   ....[0]....
.L_354:
        /*007c*/ 	.word	0x000000a0


	//   ....[1]....
        /*0080*/ 	.word	0x000095e0


	//----- nvinfo : EIATTR_CRS_STACK_SIZE
	.align		4
.L_355:
        /*0084*/ 	.byte	0x04, 0x1e
        /*0086*/ 	.short	(.L_357 - .L_356)
.L_356:
        /*0088*/ 	.word	0x00000000


	//----- nvinfo : EIATTR_CBANK_PARAM_SIZE
	.align		4
.L_357:
        /*008c*/ 	.byte	0x03, 0x19
        /*008e*/ 	.short	0x0020


	//----- nvinfo : EIATTR_PARAM_CBANK
	.align		4
        /*0090*/ 	.byte	0x04, 0x0a
        /*0092*/ 	.short	(.L_359 - .L_358)
	.align		4
.L_358:
        /*0094*/ 	.word	index@(.nv.constant0.pdist_f64)
        /*0098*/ 	.short	0x0380
        /*009a*/ 	.short	0x0020


	//----- nvinfo : EIATTR_SW_WAR
	.align		4
.L_359:
        /*009c*/ 	.byte	0x04, 0x36
        /*009e*/ 	.short	(.L_361 - .L_360)
.L_360:
        /*00a0*/ 	.word	0x00000008
.L_361:


//--------------------- .nv.info.cdist_f64        --------------------------
	.section	.nv.info.cdist_f64,"",@"SHT_CUDA_INFO"
	.sectionflags	@""
	.align	4


	//----- nvinfo : EIATTR_CUDA_API_VERSION
	.align		4
        /*0000*/ 	.byte	0x04, 0x37
        /*0002*/ 	.short	(.L_363 - .L_362)
.L_362:
        /*0004*/ 	.word	0x00000082


	//----- nvinfo : EIATTR_KPARAM_INFO
	.align		4
.L_363:
        /*0008*/ 	.byte	0x04, 0x17
        /*000a*/ 	.short	(.L_365 - .L_364)
.L_364:
        /*000c*/ 	.word	0x00000000
        /*0010*/ 	.short	0x0007
        /*0012*/ 	.short	0x0028
        /*0014*/ 	.byte	0x00, 0xf0, 0x11, 0x00


	//----- nvinfo : EIATTR_KPARAM_INFO
	.align		4
.L_365:
        /*0018*/ 	.byte	0x04, 0x17
        /*001a*/ 	.short	(.L_367 - .L_366)
.L_366:
        /*001c*/ 	.word	0x00000000
        /*0020*/ 	.short	0x0006
        /*0022*/ 	.short	0x0024
        /*0024*/ 	.byte	0x00, 0xf0, 0x11, 0x00


	//----- nvinfo : EIATTR_KPARAM_INFO
	.align		4
.L_367:
        /*0028*/ 	.byte	0x04, 0x17
        /*002a*/ 	.short	(.L_369 - .L_368)
.L_368:
        /*002c*/ 	.word	0x00000000
        /*0030*/ 	.short	0x0005
        /*0032*/ 	.short	0x0020
        /*0034*/ 	.byte	0x00, 0xf0, 0x11, 0x00


	//----- nvinfo : EIATTR_KPARAM_INFO
	.align		4
.L_369:
        /*0038*/ 	.byte	0x04, 0x17
        /*003a*/ 	.short	(.L_371 - .L_370)
.L_370:
        /*003c*/ 	.word	0x00000000
        /*0040*/ 	.short	0x0004
        /*0042*/ 	.short	0x001c
        /*0044*/ 	.byte	0x00, 0xf0, 0x11, 0x00


	//----- nvinfo : EIATTR_KPARAM_INFO
	.align		4
.L_371:
        /*0048*/ 	.byte	0x04, 0x17
        /*004a*/ 	.short	(.L_373 - .L_372)
.L_372:
        /*004c*/ 	.word	0x00000000
        /*0050*/ 	.short	0x0003
        /*0052*/ 	.short	0x0018
        /*0054*/ 	.byte	0x00, 0xf0, 0x11, 0x00


	//----- nvinfo : EIATTR_KPARAM_INFO
	.align		4
.L_373:
        /*0058*/ 	.byte	0x04, 0x17
        /*005a*/ 	.short	(.L_375 - .L_374)
.L_374:
        /*005c*/ 	.word	0x00000000
        /*0060*/ 	.short	0x0002
        /*0062*/ 	.short	0x0010
        /*0064*/ 	.byte	0x00, 0xf5, 0x21, 0x00


	//----- nvinfo : EIATTR_KPARAM_INFO
	.align		4
.L_375:
        /*0068*/ 	.byte	0x04, 0x17
        /*006a*/ 	.short	(.L_377 - .L_376)
.L_376:
        /*006c*/ 	.word	0x00000000
        /*0070*/ 	.short	0x0001
        /*0072*/ 	.short	0x0008
        /*0074*/ 	.byte	0x00, 0xf5, 0x21, 0x00


	//----- nvinfo : EIATTR_KPARAM_INFO
	.align		4
.L_377:
        /*0078*/ 	.byte	0x04, 0x17
        /*007a*/ 	.short	(.L_379 - .L_378)
.L_378:
        /*007c*/ 	.word	0x00000000
        /*0080*/ 	.short	0x0000
        /*0082*/ 	.short	0x0000
        /*0084*/ 	.byte	0x00, 0xf5, 0x21, 0x00


	//----- nvinfo : EIATTR_SPARSE_MMA_MASK
	.align		4
.L_379:
        /*0088*/ 	.byte	0x03, 0x50
        /*008a*/ 	.short	0x0000


	//----- nvinfo : EIATTR_MAXREG_COUNT
	.align		4
        /*008c*/ 	.byte	0x03, 0x1b
        /*008e*/ 	.short	0x00ff


	//----- nvinfo : EIATTR_MERCURY_ISA_VERSION
	.align		4
        /*0090*/ 	.byte	0x03, 0x5f
        /*0092*/ 	.short	0x0101


	//----- nvinfo : EIATTR_VRC_CTA_INIT_COUNT
	.align		4
        /*0094*/ 	.byte	0x02, 0x4a
	.zero		1
	.zero		1


	//----- nvinfo : EIATTR_EXIT_INSTR_OFFSETS
	.align		4
        /*0098*/ 	.byte	0x04, 0x1c
        /*009a*/ 	.short	(.L_381 - .L_380)


	//   ....[0]....
.L_380:
        /*009c*/ 	.word	0x00000080


	//   ....[1]....
        /*00a0*/ 	.word	0x000089e0


	//----- nvinfo : EIATTR_INDIRECT_BRANCH_TARGETS
	.align		4
.L_381:
        /*00a4*/ 	.byte	0x04, 0x34
        /*00a6*/ 	.short	(.L_383 - .L_382)


	//   ....[0]....
.L_382:
        /*00a8*/ 	.word	.L_x_882@srel
        /*00ac*/ 	.short	0x0
        /*00ae*/ 	.short	0x0
        /*00b0*/ 	.word	0x3
        /*00b4*/ 	.word	.L_x_883@srel
        /*00b8*/ 	.word	.L_x_884@srel
        /*00bc*/ 	.word	.L_x_542@srel


	//   ....[1]....
        /*00c0*/ 	.word	.L_x_886@srel
        /*00c4*/ 	.short	0x0
        /*00c6*/ 	.short	0x0
        /*00c8*/ 	.word	0x3
        /*00cc*/ 	.word	.L_x_887@srel
        /*00d0*/ 	.word	.L_x_888@srel
        /*00d4*/ 	.word	.L_x_542@srel


	//   ....[2]....
        /*00d8*/ 	.word	.L_x_890@srel
        /*00dc*/ 	.short	0x0
        /*00de*/ 	.short	0x0
        /*00e0*/ 	.word	0x3
        /*00e4*/ 	.word	.L_x_891@srel
        /*00e8*/ 	.word	.L_x_892@srel
        /*00ec*/ 	.word	.L_x_542@srel


	//   ....[3]....
        /*00f0*/ 	.word	.L_x_894@srel
        /*00f4*/ 	.short	0x0
        /*00f6*/ 	.short	0x0
        /*00f8*/ 	.word	0x3
        /*00fc*/ 	.word	.L_x_895@srel
        /*0100*/ 	.word	.L_x_896@srel
        /*0104*/ 	.word	.L_x_897@srel


	//----- nvinfo : EIATTR_CRS_STACK_SIZE
	.align		4
.L_383:
        /*0108*/ 	.byte	0x04, 0x1e
        /*010a*/ 	.short	(.L_385 - .L_384)
.L_384:
        /*010c*/ 	.word	0x00000000


	//----- nvinfo : EIATTR_CBANK_PARAM_SIZE
	.align		4
.L_385:
        /*0110*/ 	.byte	0x03, 0x19
        /*0112*/ 	.short	0x002c


	//----- nvinfo : EIATTR_PARAM_CBANK
	.align		4
        /*0114*/ 	.byte	0x04, 0x0a
        /*0116*/ 	.short	(.L_387 - .L_386)
	.align		4
.L_386:
        /*0118*/ 	.word	index@(.nv.constant0.cdist_f64)
        /*011c*/ 	.short	0x0380
        /*011e*/ 	.short	0x002c


	//----- nvinfo : EIATTR_SW_WAR
	.align		4
.L_387:
        /*0120*/ 	.byte	0x04, 0x36
        /*0122*/ 	.short	(.L_389 - .L_388)
.L_388:
        /*0124*/ 	.word	0x00000008
.L_389:


//--------------------- .nv.info.squareform_inverse_f32 --------------------------
	.section	.nv.info.squareform_inverse_f32,"",@"SHT_CUDA_INFO"
	.sectionflags	@""
	.align	4


	//----- nvinfo : EIATTR_CUDA_API_VERSION
	.align		4
        /*0000*/ 	.byte	0x04, 0x37
        /*0002*/ 	.short	(.L_391 - .L_390)
.L_390:
        /*0004*/ 	.word	0x00000082


	//----- nvinfo : EIATTR_KPARAM_INFO
	.align		4
.L_391:
        /*0008*/ 	.byte	0x04, 0x17
        /*000a*/ 	.short	(.L_393 - .L_392)
.L_392:
        /*000c*/ 	.word	0x00000000
        /*0010*/ 	.short	0x0002
        /*0012*/ 	.short	0x0010
        /*0014*/ 	.byte	0x00, 0xf0, 0x11, 0x00


	//----- nvinfo : EIATTR_KPARAM_INFO
	.align		4
.L_393:
        /*0018*/ 	.byte	0x04, 0x17
        /*001a*/ 	.short	(.L_395 - .L_394)
.L_394:
        /*001c*/ 	.word	0x00000000
        /*0020*/ 	.short	0x0001
        /*0022*/ 	.short	0x0008
        /*0024*/ 	.byte	0x00, 0xf5, 0x21, 0x00


	//----- nvinfo : EIATTR_KPARAM_INFO
	.align		4
.L_395:
        /*0028*/ 	.byte	0x04, 0x17
        /*002a*/ 	.short	(.L_397 - .L_396)
.L_396:
        /*002c*/ 	.word	0x00000000
        /*0030*/ 	.short	0x0000
        /*0032*/ 	.short	0x0000
        /*0034*/ 	.byte	0x00, 0xf5, 0x21, 0x00


	//----- nvinfo : EIATTR_SPARSE_MMA_MASK
	.align		4
.L_397:
        /*0038*/ 	.byte	0x03, 0x50
        /*003a*/ 	.short	0x0000


	//----- nvinfo : EIATTR_MAXREG_COUNT
	.align		4
        /*003c*/ 	.byte	0x03, 0x1b
        /*003e*/ 	.short	0x00ff


	//----- nvinfo : EIATTR_MERCURY_ISA_VERSION
	.align		4
        /*0040*/ 	.byte	0x03, 0x5f
        /*0042*/ 	.short	0x0101


	//----- nvinfo : EIATTR_VRC_CTA_INIT_COUNT
	.align		4
        /*0044*/ 	.byte	0x02, 0x4a
	.zero		1
	.zero		1


	//----- nvinfo : EIATTR_EXIT_INSTR_OFFSETS
	.align		4
        /*0048*/ 	.byte	0x04, 0x1c
        /*004a*/ 	.short	(.L_399 - .L_398)


	//   ....[0]....
.L_398:
        /*004c*/ 	.word	0x000000a0


	//   ....[1]....
        /*0050*/ 	.word	0x000001f0


	//----- nvinfo : EIATTR_CRS_STACK_SIZE
	.align		4
.L_399:
        /*0054*/ 	.byte	0x04, 0x1e
        /*0056*/ 	.short	(.L_401 - .L_400)
.L_400:
        /*0058*/ 	.word	0x00000000


	//----- nvinfo : EIATTR_CBANK_PARAM_SIZE
	.align		4
.L_401:
        /*005c*/ 	.byte	0x03, 0x19
        /*005e*/ 	.short	0x0014


	//----- nvinfo : EIATTR_PARAM_CBANK
	.align		4
        /*0060*/ 	.byte	0x04, 0x0a
        /*0062*/ 	.short	(.L_403 - .L_402)
	.align		4
.L_402:
        /*0064*/ 	.word	index@(.nv.constant0.squareform_inverse_f32)
        /*0068*/ 	.short	0x0380
        /*006a*/ 	.short	0x0014


	//----- nvinfo : EIATTR_SW_WAR
	.align		4
.L_403:
        /*006c*/ 	.byte	0x04, 0x36
        /*006e*/ 	.short	(.L_405 - .L_404)
.L_404:
        /*0070*/ 	.word	0x00000008
.L_405:


//--------------------- .nv.info.squareform_f32   --------------------------
	.section	.nv.info.squareform_f32,"",@"SHT_CUDA_INFO"
	.sectionflags	@""
	.align	4


	//----- nvinfo : EIATTR_CUDA_API_VERSION
	.align		4
        /*0000*/ 	.byte	0x04, 0x37
        /*0002*/ 	.short	(.L_407 - .L_406)
.L_406:
        /*0004*/ 	.word	0x00000082


	//----- nvinfo : EIATTR_KPARAM_INFO
	.align		4
.L_407:
        /*0008*/ 	.byte	0x04, 0x17
        /*000a*/ 	.short	(.L_409 - .L_408)
.L_408:
        /*000c*/ 	.word	0x00000000
        /*0010*/ 	.short	0x0002
        /*0012*/ 	.short	0x0010
        /*0014*/ 	.byte	0x00, 0xf0, 0x11, 0x00


	//----- nvinfo : EIATTR_KPARAM_INFO
	.align		4
.L_409:
        /*0018*/ 	.byte	0x04, 0x17
        /*001a*/ 	.short	(.L_411 - .L_410)
.L_410:
        /*001c*/ 	.word	0x00000000
        /*0020*/ 	.short	0x0001
        /*0022*/ 	.short	0x0008
        /*0024*/ 	.byte	0x00, 0xf5, 0x21, 0x00


	//----- nvinfo : EIATTR_KPARAM_INFO
	.align		4
.L_411:
        /*0028*/ 	.byte	0x04, 0x17
        /*002a*/ 	.short	(.L_413 - .L_412)
.L_412:
        /*002c*/ 	.word	0x00000000
        /*0030*/ 	.short	0x0000
        /*0032*/ 	.short	0x0000
        /*0034*/ 	.byte	0x00, 0xf5, 0x21, 0x00


	//----- nvinfo : EIATTR_SPARSE_MMA_MASK
	.align		4
.L_413:
        /*0038*/ 	.byte	0x03, 0x50
        /*003a*/ 	.short	0x0000


	//----- nvinfo : EIATTR_MAXREG_COUNT
	.align		4
        /*003c*/ 	.byte	0x03, 0x1b
        /*003e*/ 	.short	0x00ff


	//----- nvinfo : EIATTR_MERCURY_ISA_VERSION
	.align		4
        /*0040*/ 	.byte	0x03, 0x5f
        /*0042*/ 	.short	0x0101


	//----- nvinfo : EIATTR_VRC_CTA_INIT_COUNT
	.align		4
        /*0044*/ 	.byte	0x02, 0x4a
	.zero		1
	.zero		1


	//----- nvinfo : EIATTR_EXIT_INSTR_OFFSETS
	.align		4
        /*0048*/ 	.byte	0x04, 0x1c
        /*004a*/ 	.short	(.L_415 - .L_414)


	//   ....[0]....
.L_414:
        /*004c*/ 	.word	0x00000080


	//   ....[1]....
        /*0050*/ 	.word	0x00000220


	//   ....[2]....
        /*0054*/ 	.word	0x00000300


	//   ....[3]....
        /*0058*/ 	.word	0x000003c0


	//----- nvinfo : EIATTR_CRS_STACK_SIZE
	.align		4
.L_415:
        /*005c*/ 	.byte	0x04, 0x1e
        /*005e*/ 	.short	(.L_417 - .L_416)
.L_416:
        /*0060*/ 	.word	0x00000000


	//----- nvinfo : EIATTR_CBANK_PARAM_SIZE
	.align		4
.L_417:
        /*0064*/ 	.byte	0x03, 0x19
        /*0066*/ 	.short	0x0014


	//----- nvinfo : EIATTR_PARAM_CBANK
	.align		4
        /*0068*/ 	.byte	0x04, 0x0a
        /*006a*/ 	.short	(.L_419 - .L_418)
	.align		4
.L_418:
        /*006c*/ 	.word	index@(.nv.constant0.squareform_f32)
        /*0070*/ 	.short	0x0380
        /*0072*/ 	.short	0x0014


	//----- nvinfo : EIATTR_SW_WAR
	.align		4
.L_419:
        /*0074*/ 	.byte	0x04, 0x36
        /*0076*/ 	.short	(.L_421 - .L_420)
.L_420:
        /*0078*/ 	.word	0x00000008
.L_421:


//--------------------- .nv.info.pdist_f32        --------------------------
	.section	.nv.info.pdist_f32,"",@"SHT_CUDA_INFO"
	.sectionflags	@""
	.align	4


	//----- nvinfo : EIATTR_CUDA_API_VERSION
	.align		4
        /*0000*/ 	.byte	0x04, 0x37
        /*0002*/ 	.short	(.L_423 - .L_422)
.L_422:
        /*0004*/ 	.word	0x00000082


	//----- nvinfo : EIATTR_KPARAM_INFO
	.align		4
.L_423:
        /*0008*/ 	.byte	0x04, 0x17
        /*000a*/ 	.short	(.L_425 - .L_424)
.L_424:
        /*000c*/ 	.word	0x00000000
        /*0010*/ 	.short	0x0005
        /*0012*/ 	.short	0x001c
        /*0014*/ 	.byte	0x00, 0xf0, 0x11, 0x00


	//----- nvinfo : EIATTR_KPARAM_INFO
	.align		4
.L_425:
        /*0018*/ 	.byte	0x04, 0x17
        /*001a*/ 	.short	(.L_427 - .L_426)
.L_426:
        /*001c*/ 	.word	0x00000000
        /*0020*/ 	.short	0x0004
        /*0022*/ 	.short	0x0018
        /*0024*/ 	.byte	0x00, 0xf0, 0x11, 0x00


	//----- nvinfo : EIATTR_KPARAM_INFO
	.align		4
.L_427:
        /*0028*/ 	.byte	0x04, 0x17
        /*002a*/ 	.short	(.L_429 - .L_428)
.L_428:
        /*002c*/ 	.word	0x00000000
        /*0030*/ 	.short	0x0003
        /*0032*/ 	.short	0x0014
        /*0034*/ 	.byte	0x00, 0xf0, 0x11, 0x00


	//----- nvinfo : EIATTR_KPARAM_INFO
	.align		4
.L_429:
        /*0038*/ 	.byte	0x04, 0x17
        /*003a*/ 	.short	(.L_431 - .L_430)
.L_430:
        /*003c*/ 	.word	0x00000000
        /*0040*/ 	.short	0x0002
        /*0042*/ 	.short	0x0010
        /*0044*/ 	.byte	0x00, 0xf0, 0x11, 0x00


	//----- nvinfo : EIATTR_KPARAM_INFO
	.align		4
.L_431:
        /*0048*/ 	.byte	0x04, 0x17
        /*004a*/ 	.short	(.L_433 - .L_432)
.L_432:
        /*004c*/ 	.word	0x00000000
        /*0050*/ 	.short	0x0001
        /*0052*/ 	.short	0x0008
        /*0054*/ 	.byte	0x00, 0xf5, 0x21, 0x00


	//----- nvinfo : EIATTR_KPARAM_INFO
	.align		4
.L_433:
        /*0058*/ 	.byte	0x04, 0x17
        /*005a*/ 	.short	(.L_435 - .L_434)
.L_434:
        /*005c*/ 	.word	0x00000000
        /*0060*/ 	.short	0x0000
        /*0062*/ 	.short	0x0000
        /*0064*/ 	.byte	0x00, 0xf5, 0x21, 0x00


	//----- nvinfo : EIATTR_SPARSE_MMA_MASK
	.align		4
.L_435:
        /*0068*/ 	.byte	0x03, 0x50
        /*006a*/ 	.short	0x0000


	//----- nvinfo : EIATTR_MAXREG_COUNT
	.align		4
        /*006c*/ 	.byte	0x03, 0x1b
        /*006e*/ 	.short	0x00ff


	//----- nvinfo : EIATTR_MERCURY_ISA_VERSION
	.align		4
        /*0070*/ 	.byte	0x03, 0x5f
        /*0072*/ 	.short	0x0101


	//----- nvinfo : EIATTR_VRC_CTA_INIT_COUNT
	.align		4
        /*0074*/ 	.byte	0x02, 0x4a
	.zero		1
	.zero		1


	//----- nvinfo : EIATTR_EXIT_INSTR_OFFSETS
	.align		4
        /*0078*/ 	.byte	0x04, 0x1c
        /*007a*/ 	.short	(.L_437 - .L_436)


	//   ....[0]....
.L_436:
        /*007c*/ 	.word	0x000000a0


	//   ....[1]....
        /*0080*/ 	.word	0x00007f90


	//----- nvinfo : EIATTR_CRS_STACK_SIZE
	.align		4
.L_437:
        /*0084*/ 	.byte	0x04, 0x1e
        /*0086*/ 	.short	(.L_439 - .L_438)
.L_438:
        /*0088*/ 	.word	0x00000000


	//----- nvinfo : EIATTR_CBANK_PARAM_SIZE
	.align		4
.L_439:
        /*008c*/ 	.byte	0x03, 0x19
        /*008e*/ 	.short	0x0020


	//----- nvinfo : EIATTR_PARAM_CBANK
	.align		4
        /*0090*/ 	.byte	0x04, 0x0a
        /*0092*/ 	.short	(.L_441 - .L_440)
	.align		4
.L_440:
        /*0094*/ 	.word	index@(.nv.constant0.pdist_f32)
        /*0098*/ 	.short	0x0380
        /*009a*/ 	.short	0x0020


	//----- nvinfo : EIATTR_SW_WAR
	.align		4
.L_441:
        /*009c*/ 	.byte	0x04, 0x36
        /*009e*/ 	.short	(.L_443 - .L_442)
.L_442:
        /*00a0*/ 	.word	0x00000008
.L_443:


//--------------------- .nv.info.cdist_f32        --------------------------
	.section	.nv.info.cdist_f32,"",@"SHT_CUDA_INFO"
	.sectionflags	@""
	.align	4


	//----- nvinfo : EIATTR_CUDA_API_VERSION
	.align		4
        /*0000*/ 	.byte	0x04, 0x37
        /*0002*/ 	.short	(.L_445 - .L_444)
.L_444:
        /*0004*/ 	.word	0x00000082


	//----- nvinfo : EIATTR_KPARAM_INFO
	.align		4
.L_445:
        /*0008*/ 	.byte	0x04, 0x17
        /*000a*/ 	.short	(.L_447 - .L_446)
.L_446:
        /*000c*/ 	.word	0x00000000
        /*0010*/ 	.short	0x0007
        /*0012*/ 	.short	0x0028
        /*0014*/ 	.byte	0x00, 0xf0, 0x11, 0x00


	//----- nvinfo : EIATTR_KPARAM_INFO
	.align		4
.L_447:
        /*0018*/ 	.byte	0x04, 0x17
        /*001a*/ 	.short	(.L_449 - .L_448)
.L_448:
        /*001c*/ 	.word	0x00000000
        /*0020*/ 	.short	0x0006
        /*0022*/ 	.short	0x0024
        /*0024*/ 	.byte	0x00, 0xf0, 0x11, 0x00


	//----- nvinfo : EIATTR_KPARAM_INFO
	.align		4
.L_449:
        /*0028*/ 	.byte	0x04, 0x17
        /*002a*/ 	.short	(.L_451 - .L_450)
.L_450:
        /*002c*/ 	.word	0x00000000
        /*0030*/ 	.short	0x0005
        /*0032*/ 	.short	0x0020
        /*0034*/ 	.byte	0x00, 0xf0, 0x11, 0x00


	//----- nvinfo : EIATTR_KPARAM_INFO
	.align		4
.L_451:
        /*0038*/ 	.byte	0x04, 0x17
        /*003a*/ 	.short	(.L_453 - .L_452)
.L_452:
        /*003c*/ 	.word	0x00000000
        /*0040*/ 	.short	0x0004
        /*0042*/ 	.short	0x001c
        /*0044*/ 	.byte	0x00, 0xf0, 0x11, 0x00


	//----- nvinfo : EIATTR_KPARAM_INFO
	.align		4
.L_453:
        /*0048*/ 	.byte	0x04, 0x17
        /*004a*/ 	.short	(.L_455 - .L_454)
.L_454:
        /*004c*/ 	.word	0x00000000
        /*0050*/ 	.short	0x0003
        /*0052*/ 	.short	0x0018
        /*0054*/ 	.byte	0x00, 0xf0, 0x11, 0x00


	//----- nvinfo : EIATTR_KPARAM_INFO
	.align		4
.L_455:
        /*0058*/ 	.byte	0x04, 0x17
        /*005a*/ 	.short	(.L_457 - .L_456)
.L_456:
        /*005c*/ 	.word	0x00000000
        /*0060*/ 	.short	0x0002
        /*0062*/ 	.short	0x0010
        /*0064*/ 	.byte	0x00, 0xf5, 0x21, 0x00


	//----- nvinfo : EIATTR_KPARAM_INFO
	.align		4
.L_457:
        /*0068*/ 	.byte	0x04, 0x17
        /*006a*/ 	.short	(.L_459 - .L_458)
.L_458:
        /*006c*/ 	.word	0x00000000
        /*0070*/ 	.short	0x0001
        /*0072*/ 	.short	0x0008
        /*0074*/ 	.byte	0x00, 0xf5, 0x21, 0x00


	//----- nvinfo : EIATTR_KPARAM_INFO
	.align		4
.L_459:
        /*0078*/ 	.byte	0x04, 0x17
        /*007a*/ 	.short	(.L_461 - .L_460)
.L_460:
        /*007c*/ 	.word	0x00000000
        /*0080*/ 	.short	0x0000
        /*0082*/ 	.short	0x0000
        /*0084*/ 	.byte	0x00, 0xf5, 0x21, 0x00


	//----- nvinfo : EIATTR_SPARSE_MMA_MASK
	.align		4
.L_461:
        /*0088*/ 	.byte	0x03, 0x50
        /*008a*/ 	.short	0x0000


	//----- nvinfo : EIATTR_MAXREG_COUNT
	.align		4
        /*008c*/ 	.byte	0x03, 0x1b
        /*008e*/ 	.short	0x00ff


	//----- nvinfo : EIATTR_MERCURY_ISA_VERSION
	.align		4
        /*0090*/ 	.byte	0x03, 0x5f
        /*0092*/ 	.short	0x0101


	//----- nvinfo : EIATTR_VRC_CTA_INIT_COUNT
	.align		4
        /*0094*/ 	.byte	0x02, 0x4a
	.zero		1
	.zero		1


	//----- nvinfo : EIATTR_EXIT_INSTR_OFFSETS
	.align		4
        /*0098*/ 	.byte	0x04, 0x1c
        /*009a*/ 	.short	(.L_463 - .L_462)


	//   ....[0]....
.L_462:
        /*009c*/ 	.word	0x00000080


	//   ....[1]....
        /*00a0*/ 	.word	0x000074b0


	//----- nvinfo : EIATTR_INDIRECT_BRANCH_TARGETS
	.align		4
.L_463:
        /*00a4*/ 	.byte	0x04, 0x34
        /*00a6*/ 	.short	(.L_465 - .L_464)


	//   ....[0]....
.L_464:
        /*00a8*/ 	.word	.L_x_898@srel
        /*00ac*/ 	.short	0x0
        /*00ae*/ 	.short	0x0
        /*00b0*/ 	.word	0x3
        /*00b4*/ 	.word	.L_x_899@srel
        /*00b8*/ 	.word	.L_x_900@srel
        /*00bc*/ 	.word	.L_x_753@srel


	//   ....[1]....
        /*00c0*/ 	.word	.L_x_902@srel
        /*00c4*/ 	.short	0x0
        /*00c6*/ 	.short	0x0
        /*00c8*/ 	.word	0x3
        /*00cc*/ 	.word	.L_x_903@srel
        /*00d0*/ 	.word	.L_x_904@srel
        /*00d4*/ 	.word	.L_x_753@srel


	//   ....[2]....
        /*00d8*/ 	.word	.L_x_906@srel
        /*00dc*/ 	.short	0x0
        /*00de*/ 	.short	0x0
        /*00e0*/ 	.word	0x3
        /*00e4*/ 	.word	.L_x_907@srel
        /*00e8*/ 	.word	.L_x_908@srel
        /*00ec*/ 	.word	.L_x_753@srel


	//   ....[3]....
        /*00f0*/ 	.word	.L_x_910@srel
        /*00f4*/ 	.short	0x0
        /*00f6*/ 	.short	0x0
        /*00f8*/ 	.word	0x3
        /*00fc*/ 	.word	.L_x_911@srel
        /*0100*/ 	.word	.L_x_912@srel
        /*0104*/ 	.word	.L_x_913@srel


	//----- nvinfo : EIATTR_CRS_STACK_SIZE
	.align		4
.L_465:
        /*0108*/ 	.byte	0x04, 0x1e
        /*010a*/ 	.short	(.L_467 - .L_466)
.L_466:
        /*010c*/ 	.word	0x00000000


	//----- nvinfo : EIATTR_CBANK_PARAM_SIZE
	.align		4
.L_467:
        /*0110*/ 	.byte	0x03, 0x19
        /*0112*/ 	.short	0x002c


	//----- nvinfo : EIATTR_PARAM_CBANK
	.align		4
        /*0114*/ 	.byte	0x04, 0x0a
        /*0116*/ 	.short	(.L_469 - .L_468)
	.align		4
.L_468:
        /*0118*/ 	.word	index@(.nv.constant0.cdist_f32)
        /*011c*/ 	.short	0x0380
        /*011e*/ 	.short	0x002c


	//----- nvinfo : EIATTR_SW_WAR
	.align		4
.L_469:
        /*0120*/ 	.byte	0x04, 0x36
        /*0122*/ 	.short	(.L_471 - .L_470)
.L_470:
        /*0124*/ 	.word	0x00000008
.L_471:


//--------------------- .nv.callgraph             --------------------------
	.section	.nv.callgraph,"",@"SHT_CUDA_CALLGRAPH"
	.align	4
	.sectionentsize	8
	.align		4
        /*0000*/ 	.word	0x00000000
	.align		4
        /*0004*/ 	.word	0xffffffff
	.align		4
        /*0008*/ 	.word	0x00000000
	.align		4
        /*000c*/ 	.word	0xfffffffe
	.align		4
        /*0010*/ 	.word	0x00000000
	.align		4
        /*0014*/ 	.word	0xfffffffd
	.align		4
        /*0018*/ 	.word	0x00000000
	.align		4
        /*001c*/ 	.word	0xfffffffc


//--------------------- .nv.constant2.cdist_bf16  --------------------------
	.section	.nv.constant2.cdist_bf16,"a",@progbits
	.sectionflags	@""
	.align	4
.nv.constant2.cdist_bf16:
        /*0000*/ 	.byte	0x50, 0x11, 0x00, 0x00, 0xf0, 0x02, 0x00, 0x00, 0x70, 0x90, 0x00, 0x00, 0xc0, 0x2f, 0x00, 0x00
        /*0010*/ 	.byte	0x50, 0x20, 0x00, 0x00, 0x70, 0x90, 0x00, 0x00, 0xe0, 0x49, 0x00, 0x00, 0xa0, 0x3e, 0x00, 0x00
        /*0020*/ 	.byte	0x70, 0x90, 0x00, 0x00, 0xb0, 0x73, 0x00, 0x00, 0x00, 0x65, 0x00, 0x00, 0xd0, 0x57, 0x00, 0x00


//--------------------- .nv.constant2.cdist_f16   --------------------------
	.section	.nv.constant2.cdist_f16,"a",@progbits
	.sectionflags	@""
	.align	4
.nv.constant2.cdist_f16:
        /*0000*/ 	.byte	0x50, 0x11, 0x00, 0x00, 0xf0, 0x02, 0x00, 0x00, 0x70, 0x90, 0x00, 0x00, 0xc0, 0x2f, 0x00, 0x00
        /*0010*/ 	.byte	0x50, 0x20, 0x00, 0x00, 0x70, 0x90, 0x00, 0x00, 0xe0, 0x49, 0x00, 0x00, 0xa0, 0x3e, 0x00, 0x00
        /*0020*/ 	.byte	0x70, 0x90, 0x00, 0x00, 0xb0, 0x73, 0x00, 0x00, 0x00, 0x65, 0x00, 0x00, 0xd0, 0x57, 0x00, 0x00


//--------------------- .nv.constant2.cdist_f64   --------------------------
	.section	.nv.constant2.cdist_f64,"a",@progbits
	.sectionflags	@""
	.align	4
.nv.constant2.cdist_f64:
        /*0000*/ 	.byte	0x40, 0x11, 0x00, 0x00, 0xf0, 0x02, 0x00, 0x00, 0xa0, 0x89, 0x00, 0x00, 0x30, 0x29, 0x00, 0x00
        /*0010*/ 	.byte	0x30, 0x20, 0x00, 0x00, 0xa0, 0x89, 0x00, 0x00, 0x20, 0x43, 0x00, 0x00, 0x10, 0x38, 0x00, 0x00
        /*0020*/ 	.byte	0xa0, 0x89, 0x00, 0x00, 0x00, 0x6d, 0x00, 0x00, 0x60, 0x5e, 0x00, 0x00, 0x20, 0x51, 0x00, 0x00


//--------------------- .nv.constant2.cdist_f32   --------------------------
	.section	.nv.constant2.cdist_f32,"a",@progbits
	.sectionflags	@""
	.align	4
.nv.constant2.cdist_f32:
        /*0000*/ 	.byte	0x80, 0x0d, 0x00, 0x00, 0xf0, 0x02, 0x00, 0x00, 0x80, 0x74, 0x00, 0x00, 0xb0, 0x24, 0x00, 0x00
        /*0010*/ 	.byte	0xe0, 0x18, 0x00, 0x00, 0x80, 0x74, 0x00, 0x00, 0x20, 0x39, 0x00, 0x00, 0xc0, 0x2f, 0x00, 0x00
        /*0020*/ 	.byte	0x80, 0x74, 0x00, 0x00, 0x70, 0x5d, 0x00, 0x00, 0x60, 0x52, 0x00, 0x00, 0xf0, 0x46, 0x00, 0x00


//--------------------- .text.squareform_inverse_bf16 --------------------------
	.section	.text.squareform_inverse_bf16,"ax",@progbits
	.align	128
        .global         squareform_inverse_bf16
        .type           squareform_inverse_bf16,@function
        .size           squareform_inverse_bf16,(.L_x_938 - squareform_inverse_bf16)
        .other          squareform_inverse_bf16,@"STO_CUDA_ENTRY STV_DEFAULT"
squareform_inverse_bf16:
.text.squareform_inverse_bf16:
[----:B------:R-:W-:Y:S01]  /*0000*/  LDC R1, c[0x0][0x37c] ;  /* 0x0000df00ff017b82 */ /* 0x000fe20000000800 */
[----:B------:R-:W0:Y:S01]  /*0010*/  S2R R0, SR_TID.X ;  /* 0x0000000000007919 */ /* 0x000e220000002100 */
[----:B------:R-:W1:Y:S06]  /*0020*/  LDCU UR6, c[0x0][0x390] ;  /* 0x00007200ff0677ac */ /* 0x000e6c0008000800 */
[----:B------:R-:W0:Y:S08]  /*0030*/  S2UR UR5, SR_CTAID.X ;  /* 0x00000000000579c3 */ /* 0x000e300000002500 */
[----:B------:R-:W0:Y:S01]  /*0040*/  LDC R7, c[0x0][0x360] ;  /* 0x0000d800ff077b82 */ /* 0x000e220000000800 */
[----:B-1----:R-:W-:-:S04]  /*0050*/  UIADD3 UR4, UPT, UPT, UR6, -0x1, URZ ;  /* 0xffffffff06047890 */ /* 0x002fc8000fffe0ff */
[----:B------:R-:W-:-:S04]  /*0060*/  UIMAD UR4, UR4, UR6, URZ ;  /* 0x00000006040472a4 */ /* 0x000fc8000f8e02ff */
[----:B------:R-:W-:Y:S01]  /*0070*/  USHF.R.U32.HI UR4, URZ, 0x1, UR4 ;  /* 0x00000001ff047899 */ /* 0x000fe20008011604 */
[----:B0-----:R-:W-:-:S05]  /*0080*/  IMAD R7, R7, UR5, R0 ;  /* 0x0000000507077c24 */ /* 0x001fca000f8e0200 */
[----:B------:R-:W-:-:S13]  /*0090*/  ISETP.GE.U32.AND P0, PT, R7, UR4, PT ;  /* 0x0000000407007c0c */ /* 0x000fda000bf06070 */
[----:B------:R-:W-:Y:S05]  /*00a0*/  @P0 EXIT ;  /* 0x000000000000094d */ /* 0x000fea0003800000 */
[----:B------:R-:W-:Y:S01]  /*00b0*/  HFMA2 R2, -RZ, RZ, 0, 0 ;  /* 0x00000000ff027431 */ /* 0x000fe200000001ff */
[----:B------:R-:W-:Y:S01]  /*00c0*/  BSSY.RECONVERGENT B0, `(.L_x_0) ;  /* 0x000000a000007945 */ /* 0x000fe20003800200 */
[----:B------:R-:W-:Y:S01]  /*00d0*/  IMAD.MOV.U32 R0, RZ, RZ, RZ ;  /* 0x000000ffff007224 */ /* 0x000fe200078e00ff */
[----:B------:R-:W0:Y:S06]  /*00e0*/  LDCU.64 UR4, c[0x0][0x358] ;  /* 0x00006b00ff0477ac */ /* 0x000e2c0008000a00 */
.L_x_1:
[----:B------:R-:W-:Y:S01]  /*00f0*/  LOP3.LUT R3, RZ, R0, RZ, 0x33, !PT ;  /* 0x00000000ff037212 */ /* 0x000fe200078e33ff */
[----:B------:R-:W-:-:S03]  /*0100*/  IMAD.MOV.U32 R6, RZ, RZ, R2 ;  /* 0x000000ffff067224 */ /* 0x000fc600078e0002 */
[----:B------:R-:W-:Y:S02]  /*0110*/  IADD3 R2, PT, PT, R2, UR6, R3 ;  /* 0x0000000602027c10 */ /* 0x000fe4000fffe003 */
[----:B------:R-:W-:Y:S01]  /*0120*/  MOV R3, R0 ;  /* 0x0000000000037202 */ /* 0x000fe20000000f00 */
[----:B------:R-:W-:Y:S01]  /*0130*/  VIADD R0, R0, 0x1 ;  /* 0x0000000100007836 */ /* 0x000fe20000000000 */
[----:B------:R-:W-:-:S13]  /*0140*/  ISETP.GT.U32.AND P0, PT, R2, R7, PT ;  /* 0x000000070200720c */ /* 0x000fda0003f04070 */
[----:B------:R-:W-:Y:S05]  /*0150*/  @!P0 BRA `(.L_x_1) ;  /* 0xfffffffc00e48947 */ /* 0x000fea000383ffff */
[----:B0-----:R-:W-:Y:S05]  /*0160*/  BSYNC.RECONVERGENT B0 ;  /* 0x0000000000007941 */ /* 0x001fea0003800200 */
.L_x_0:
[----:B------:R-:W0:Y:S01]  /*0170*/  LDC.64 R4, c[0x0][0x380] ;  /* 0x0000e000ff047b82 */ /* 0x000e220000000a00 */
[----:B------:R-:W-:-:S05]  /*0180*/  IADD3 R0, PT, PT, -R6, R0, R7 ;  /* 0x0000000006007210 */ /* 0x000fca0007ffe107 */
[----:B------:R-:W-:-:S04]  /*0190*/  IMAD R3, R3, UR6, R0 ;  /* 0x0000000603037c24 */ /* 0x000fc8000f8e0200 */
[----:B0-----:R-:W-:Y:S02]  /*01a0*/  IMAD.WIDE.U32 R4, R3, 0x2, R4 ;  /* 0x0000000203047825 */ /* 0x001fe400078e0004 */
[----:B------:R-:W0:Y:S04]  /*01b0*/  LDC.64 R2, c[0x0][0x388] ;  /* 0x0000e200ff027b82 */ /* 0x000e280000000a00 */
[----:B------:R-:W2:Y:S01]  /*01c0*/  LDG.E.U16.CONSTANT R5, desc[UR4][R4.64] ;  /* 0x0000000404057981 */ /* 0x000ea2000c1e9500 */
[----:B0-----:R-:W-:-:S05]  /*01d0*/  IMAD.WIDE.U32 R2, R7, 0x2, R2 ;  /* 0x0000000207027825 */ /* 0x001fca00078e0002 */
[----:B--2---:R-:W-:Y:S01]  /*01e0*/  STG.E.U16 desc[UR4][R2.64], R5 ;  /* 0x0000000502007986 */ /* 0x004fe2000c101504 */
[----:B------:R-:W-:Y:S05]  /*01f0*/  EXIT ;  /* 0x000000000000794d */ /* 0x000fea0003800000 */
.L_x_2:
[----:B------:R-:W-:-:S00]  /*0200*/  BRA `(.L_x_2) ;  /* 0xfffffffc00fc7947 */ /* 0x000fc0000383ffff */
[----:B------:R-:W-:-:S00]  /*0210*/  NOP ;  /* 0x0000000000007918 */ /* 0x000fc00000000000 */
        /* <DEDUP_REMOVED lines=14> */
.L_x_938:


//--------------------- .text.squareform_bf16     --------------------------
	.section	.text.squareform_bf16,"ax",@progbits
	.align	128
        .global         squareform_bf16
        .type           squareform_bf16,@function
        .size           squareform_bf16,(.L_x_939 - squareform_bf16)
        .other          squareform_bf16,@"STO_CUDA_ENTRY STV_DEFAULT"
squareform_bf16:
.text.squareform_bf16:
[----:B------:R-:W-:Y:S01]  /*0000*/  LDC R1, c[0x0][0x37c] ;  /* 0x0000df00ff017b82 */ /* 0x000fe20000000800 */
[----:B------:R-:W0:Y:S07]  /*0010*/  S2R R3, SR_TID.X ;  /* 0x0000000000037919 */ /* 0x000e2e0000002100 */
[----:B------:R-:W0:Y:S01]  /*0020*/  S2UR UR5, SR_CTAID.X ;  /* 0x00000000000579c3 */ /* 0x000e220000002500 */
[----:B------:R-:W1:Y:S07]  /*0030*/  LDCU UR6, c[0x0][0x390] ;  /* 0x00007200ff0677ac */ /* 0x000e6e0008000800 */
[----:B------:R-:W0:Y:S01]  /*0040*/  LDC R0, c[0x0][0x360] ;  /* 0x0000d800ff007b82 */ /* 0x000e220000000800 */
[----:B-1----:R-:W-:Y:S01]  /*0050*/  UIMAD UR4, UR6, UR6, URZ ;  /* 0x00000006060472a4 */ /* 0x002fe2000f8e02ff */
[----:B0-----:R-:W-:-:S05]  /*0060*/  IMAD R0, R0, UR5, R3 ;  /* 0x0000000500007c24 */ /* 0x001fca000f8e0203 */
[----:B------:R-:W-:-:S13]  /*0070*/  ISETP.GE.U32.AND P0, PT, R0, UR4, PT ;  /* 0x0000000400007c0c */ /* 0x000fda000bf06070 */
[----:B------:R-:W-:Y:S05]  /*0080*/  @P0 EXIT ;  /* 0x000000000000094d */ /* 0x000fea0003800000 */
[----:B------:R-:W0:Y:S01]  /*0090*/  I2F.U32.RP R4, UR6 ;  /* 0x0000000600047d06 */ /* 0x000e220008209000 */
[----:B------:R-:W-:Y:S01]  /*00a0*/  ISETP.NE.U32.AND P2, PT, RZ, UR6, PT ;  /* 0x00000006ff007c0c */ /* 0x000fe2000bf45070 */
[----:B------:R-:W1:Y:S06]  /*00b0*/  LDCU.64 UR4, c[0x0][0x358] ;  /* 0x00006b00ff0477ac */ /* 0x000e6c0008000a00 */
[----:B0-----:R-:W0:Y:S02]  /*00c0*/  MUFU.RCP R4, R4 ;  /* 0x0000000400047308 */ /* 0x001e240000001000 */
[----:B0-----:R-:W-:-:S06]  /*00d0*/  IADD3 R2, PT, PT, R4, 0xffffffe, RZ ;  /* 0x0ffffffe04027810 */ /* 0x001fcc0007ffe0ff */
[----:B------:R0:W2:Y:S02]  /*00e0*/  F2I.FTZ.U32.TRUNC.NTZ R3, R2 ;  /* 0x0000000200037305 */ /* 0x0000a4000021f000 */
[----:B0-----:R-:W-:Y:S01]  /*00f0*/  IMAD.MOV.U32 R2, RZ, RZ, RZ ;  /* 0x000000ffff027224 */ /* 0x001fe200078e00ff */
[----:B--2---:R-:W-:-:S05]  /*0100*/  IADD3 R5, PT, PT, RZ, -R3, RZ ;  /* 0x80000003ff057210 */ /* 0x004fca0007ffe0ff */
[----:B------:R-:W-:-:S04]  /*0110*/  IMAD R5, R5, UR6, RZ ;  /* 0x0000000605057c24 */ /* 0x000fc8000f8e02ff */
[----:B------:R-:W-:-:S06]  /*0120*/  IMAD.HI.U32 R3, R3, R5, R2 ;  /* 0x0000000503037227 */ /* 0x000fcc00078e0002 */
[----:B------:R-:W-:-:S05]  /*0130*/  IMAD.HI.U32 R5, R3, R0, RZ ;  /* 0x0000000003057227 */ /* 0x000fca00078e00ff */
[----:B------:R-:W-:-:S05]  /*0140*/  IADD3 R3, PT, PT, -R5, RZ, RZ ;  /* 0x000000ff05037210 */ /* 0x000fca0007ffe1ff */
[----:B------:R-:W-:-:S05]  /*0150*/  IMAD R3, R3, UR6, R0 ;  /* 0x0000000603037c24 */ /* 0x000fca000f8e0200 */
[----:B------:R-:W-:-:S13]  /*0160*/  ISETP.GE.U32.AND P0, PT, R3, UR6, PT ;  /* 0x0000000603007c0c */ /* 0x000fda000bf06070 */
[----:B------:R-:W-:Y:S01]  /*0170*/  @P0 VIADD R3, R3, -UR6 ;  /* 0x8000000603030c36 */ /* 0x000fe20008000000 */
[----:B------:R-:W-:-:S04]  /*0180*/  @P0 IADD3 R5, PT, PT, R5, 0x1, RZ ;  /* 0x0000000105050810 */ /* 0x000fc80007ffe0ff */
[----:B------:R-:W-:-:S13]  /*0190*/  ISETP.GE.U32.AND P1, PT, R3, UR6, PT ;  /* 0x0000000603007c0c */ /* 0x000fda000bf26070 */
[----:B------:R-:W-:Y:S02]  /*01a0*/  @P1 IADD3 R5, PT, PT, R5, 0x1, RZ ;  /* 0x0000000105051810 */ /* 0x000fe40007ffe0ff */
[----:B------:R-:W-:-:S05]  /*01b0*/  @!P2 LOP3.LUT R5, RZ, UR6, RZ, 0x33, !PT ;  /* 0x00000006ff05ac12 */ /* 0x000fca000f8e33ff */
[----:B------:R-:W-:-:S04]  /*01c0*/  IMAD.MOV R3, RZ, RZ, -R5 ;  /* 0x000000ffff037224 */ /* 0x000fc800078e0a05 */
[----:B------:R-:W-:-:S05]  /*01d0*/  IMAD R4, R3, UR6, R0 ;  /* 0x0000000603047c24 */ /* 0x000fca000f8e0200 */
[----:B------:R-:W-:-:S13]  /*01e0*/  ISETP.NE.AND P0, PT, R5, R4, PT ;  /* 0x000000040500720c */ /* 0x000fda0003f05270 */
[----:B------:R-:W0:Y:S02]  /*01f0*/  @!P0 LDC.64 R2, c[0x0][0x388] ;  /* 0x0000e200ff028b82 */ /* 0x000e240000000a00 */
[----:B0-----:R-:W-:-:S05]  /*0200*/  @!P0 IMAD.WIDE.U32 R2, R0, 0x2, R2 ;  /* 0x0000000200028825 */ /* 0x001fca00078e0002 */
[----:B-1----:R0:W-:Y:S01]  /*0210*/  @!P0 STG.E.U16 desc[UR4][R2.64], RZ ;  /* 0x000000ff02008986 */ /* 0x0021e2000c101504 */
[----:B------:R-:W-:Y:S05]  /*0220*/  @!P0 EXIT ;  /* 0x000000000000894d */ /* 0x000fea0003800000 */
[----:B------:R-:W-:-:S13]  /*0230*/  ISETP.GE.U32.AND P0, PT, R5, R4, PT ;  /* 0x000000040500720c */ /* 0x000fda0003f06070 */
[----:B------:R-:W-:Y:S05]  /*0240*/  @P0 BRA `(.L_x_3) ;  /* 0x0000000000300947 */ /* 0x000fea0003800000 */
[----:B0-----:R-:W0:Y:S01]  /*0250*/  LDC.64 R2, c[0x0][0x380] ;  /* 0x0000e000ff027b82 */ /* 0x001e220000000a00 */
[C---:B------:R-:W-:Y:S02]  /*0260*/  IMAD R6, R5.reuse, R5, R5 ;  /* 0x0000000505067224 */ /* 0x040fe400078e0205 */
[----:B------:R-:W-:-:S03]  /*0270*/  IMAD R4, R5, UR6, R4 ;  /* 0x0000000605047c24 */ /* 0x000fc6000f8e0204 */
[----:B------:R-:W-:-:S04]  /*0280*/  LEA.HI R6, R6, R5, RZ, 0x1f ;  /* 0x0000000506067211 */ /* 0x000fc800078ff8ff */
[----:B------:R-:W-:-:S04]  /*0290*/  LOP3.LUT R5, RZ, R6, RZ, 0x33, !PT ;  /* 0x00000006ff057212 */ /* 0x000fc800078e33ff */
[----:B------:R-:W-:-:S05]  /*02a0*/  IADD3 R5, PT, PT, R4, R5, RZ ;  /* 0x0000000504057210 */ /* 0x000fca0007ffe0ff */
[----:B0-----:R-:W-:Y:S02]  /*02b0*/  IMAD.WIDE.U32 R2, R5, 0x2, R2 ;  /* 0x0000000205027825 */ /* 0x001fe400078e0002 */
[----:B------:R-:W0:Y:S04]  /*02c0*/  LDC.64 R4, c[0x0][0x388] ;  /* 0x0000e200ff047b82 */ /* 0x000e280000000a00 */
[----:B------:R-:W2:Y:S01]  /*02d0*/  LDG.E.U16 R3, desc[UR4][R2.64] ;  /* 0x0000000402037981 */ /* 0x000ea2000c1e1500 */
[----:B0-----:R-:W-:-:S05]  /*02e0*/  IMAD.WIDE.U32 R4, R0, 0x2, R4 ;  /* 0x0000000200047825 */ /* 0x001fca00078e0004 */
[----:B--2---:R-:W-:Y:S01]  /*02f0*/  STG.E.U16 desc[UR4][R4.64], R3 ;  /* 0x0000000304007986 */ /* 0x004fe2000c101504 */
[----:B------:R-:W-:Y:S05]  /*0300*/  EXIT ;  /* 0x000000000000794d */ /* 0x000fea0003800000 */
.L_x_3:
[----:B0-----:R-:W0:Y:S01]  /*0310*/  LDC.64 R2, c[0x0][0x380] ;  /* 0x0000e000ff027b82 */ /* 0x001e220000000a00 */
[----:B------:R-:W-:-:S05]  /*0320*/  IMAD R7, R4, R4, R4 ;  /* 0x0000000404077224 */ /* 0x000fca00078e0204 */
[----:B------:R-:W-:Y:S01]  /*0330*/  LEA.HI R7, R7, R4, RZ, 0x1f ;  /* 0x0000000407077211 */ /* 0x000fe200078ff8ff */
[----:B------:R-:W-:-:S03]  /*0340*/  IMAD R4, R4, UR6, R5 ;  /* 0x0000000604047c24 */ /* 0x000fc6000f8e0205 */
[----:B------:R-:W-:-:S04]  /*0350*/  LOP3.LUT R7, RZ, R7, RZ, 0x33, !PT ;  /* 0x00000007ff077212 */ /* 0x000fc800078e33ff */
[----:B------:R-:W-:Y:S02]  /*0360*/  IADD3 R7, PT, PT, R4, R7, RZ ;  /* 0x0000000704077210 */ /* 0x000fe40007ffe0ff */
[----:B------:R-:W1:Y:S03]  /*0370*/  LDC.64 R4, c[0x0][0x388] ;  /* 0x0000e200ff047b82 */ /* 0x000e660000000a00 */
[----:B0-----:R-:W-:-:S06]  /*0380*/  IMAD.WIDE.U32 R2, R7, 0x2, R2 ;  /* 0x0000000207027825 */ /* 0x001fcc00078e0002 */
[----:B------:R-:W2:Y:S01]  /*0390*/  LDG.E.U16 R3, desc[UR4][R2.64] ;  /* 0x0000000402037981 */ /* 0x000ea2000c1e1500 */
[----:B-1----:R-:W-:-:S05]  /*03a0*/  IMAD.WIDE.U32 R4, R0, 0x2, R4 ;  /* 0x0000000200047825 */ /* 0x002fca00078e0004 */
[----:B--2---:R-:W-:Y:S01]  /*03b0*/  STG.E.U16 desc[UR4][R4.64], R3 ;  /* 0x0000000304007986 */ /* 0x004fe2000c101504 */
[----:B------:R-:W-:Y:S05]  /*03c0*/  EXIT ;  /* 0x000000000000794d */ /* 0x000fea0003800000 */
.L_x_4:
        /* <DEDUP_REMOVED lines=11> */
.L_x_939:


//--------------------- .text.pdist_bf16          --------------------------
	.section	.text.pdist_bf16,"ax",@progbits
	.align	128
        .global         pdist_bf16
        .type           pdist_bf16,@function
        .size           pdist_bf16,(.L_x_916 - pdist_bf16)
        .other          pdist_bf16,@"STO_CUDA_ENTRY STV_DEFAULT"
pdist_bf16:
.text.pdist_bf16:
        /* <DEDUP_REMOVED lines=11> */
[----:B------:R-:W0:Y:S01]  /*00b0*/  LDC R0, c[0x0][0x394] ;  /* 0x0000e500ff007b82 */ /* 0x000e220000000800 */
[----:B------:R-:W-:Y:S01]  /*00c0*/  UIADD3 UR4, UPT, UPT, -UR6, 0x2, URZ ;  /* 0x0000000206047890 */ /* 0x000fe2000fffe1ff */
[----:B------:R-:W-:Y:S01]  /*00d0*/  HFMA2 R29, -RZ, RZ, 0, 0 ;  /* 0x00000000ff1d7431 */ /* 0x000fe200000001ff */
[----:B------:R-:W-:Y:S01]  /*00e0*/  BSSY.RECONVERGENT B0, `(.L_x_5) ;  /* 0x0000040000007945 */ /* 0x000fe20003800200 */
[----:B------:R-:W-:Y:S01]  /*00f0*/  IMAD.MOV.U32 R5, RZ, RZ, RZ ;  /* 0x000000ffff057224 */ /* 0x000fe200078e00ff */
[----:B------:R-:W-:Y:S01]  /*0100*/  MOV R39, RZ ;  /* 0x000000ff00277202 */ /* 0x000fe20000000f00 */
[----:B0-----:R-:W-:Y:S02]  /*0110*/  IMAD R8, R3, R0, R0 ;  /* 0x0000000003087224 */ /* 0x001fe400078e0200 */
[----:B------:R-:W-:Y:S02]  /*0120*/  IMAD R9, R0, UR4, RZ ;  /* 0x0000000400097c24 */ /* 0x000fe4000f8e02ff */
[--C-:B------:R-:W-:Y:S01]  /*0130*/  IMAD.MOV.U32 R10, RZ, RZ, R8.reuse ;  /* 0x000000ffff0a7224 */ /* 0x100fe200078e0008 */
[-C--:B------:R-:W-:Y:S01]  /*0140*/  MOV R26, R8.reuse ;  /* 0x00000008001a7202 */ /* 0x080fe20000000f00 */
        /* <DEDUP_REMOVED lines=11> */
[----:B------:R-:W-:Y:S01]  /*0200*/  MOV R35, R8 ;  /* 0x0000000800237202 */ /* 0x000fe20000000f00 */
[----:B------:R-:W-:-:S07]  /*0210*/  IMAD.MOV.U32 R37, RZ, RZ, R8 ;  /* 0x000000ffff257224 */ /* 0x000fce00078e0008 */
.L_x_6:
[----:B------:R-:W0:Y:S01]  /*0220*/  LDC R7, c[0x0][0x360] ;  /* 0x0000d800ff077b82 */ /* 0x000e220000000800 */
[----:B------:R-:W-:Y:S01]  /*0230*/  LOP3.LUT R2, RZ, R5, RZ, 0x33, !PT ;  /* 0x00000005ff027212 */ /* 0x000fe200078e33ff */
[----:B------:R-:W-:Y:S01]  /*0240*/  IMAD.MOV.U32 R4, RZ, RZ, R39 ;  /* 0x000000ffff047224 */ /* 0x000fe200078e0027 */
[----:B------:R-:W-:Y:S01]  /*0250*/  MOV R14, R8 ;  /* 0x00000008000e7202 */ /* 0x000fe20000000f00 */
[----:B------:R-:W-:Y:S01]  /*0260*/  IMAD.MOV.U32 R3, RZ, RZ, R26 ;  /* 0x000000ffff037224 */ /* 0x000fe200078e001a */
[----:B------:R-:W-:Y:S01]  /*0270*/  IADD3 R39, PT, PT, R39, UR6, R2 ;  /* 0x0000000627277c10 */ /* 0x000fe2000fffe002 */
[----:B------:R-:W-:Y:S01]  /*0280*/  IMAD.MOV.U32 R20, RZ, RZ, R30 ;  /* 0x000000ffff147224 */ /* 0x000fe200078e001e */
[----:B------:R-:W-:Y:S01]  /*0290*/  MOV R15, R10 ;  /* 0x0000000a000f7202 */ /* 0x000fe20000000f00 */
        /* <DEDUP_REMOVED lines=10> */
[--C-:B------:R-:W-:Y:S01]  /*0340*/  IMAD.IADD R10, R10, 0x1, R9.reuse ;  /* 0x000000010a0a7824 */ /* 0x100fe200078e0209 */
[----:B------:R-:W-:Y:S01]  /*0350*/  MOV R19, R33 ;  /* 0x0000002100137202 */ /* 0x000fe20000000f00 */
[--C-:B------:R-:W-:Y:S01]  /*0360*/  IMAD.IADD R28, R28, 0x1, R9.reuse ;  /* 0x000000011c1c7824 */ /* 0x100fe200078e0209 */
[----:B------:R-:W-:Y:S01]  /*0370*/  MOV R17, R37 ;  /* 0x0000002500117202 */ /* 0x000fe20000000f00 */
[--C-:B------:R-:W-:Y:S01]  /*0380*/  IMAD.IADD R32, R32, 0x1, R9.reuse ;  /* 0x0000000120207824 */ /* 0x100fe200078e0209 */
[----:B------:R-:W-:Y:S01]  /*0390*/  IADD3 R8, PT, PT, R9, R8, RZ ;  /* 0x0000000809087210 */ /* 0x000fe20007ffe0ff */
[----:B0-----:R-:W-:Y:S01]  /*03a0*/  IMAD R2, R7, UR5, R6 ;  /* 0x0000000507027c24 */ /* 0x001fe2000f8e0206 */
[-C--:B------:R-:W-:Y:S01]  /*03b0*/  IADD3 R26, PT, PT, R26, R9.reuse, RZ ;  /* 0x000000091a1a7210 */ /* 0x080fe20007ffe0ff */
[--C-:B------:R-:W-:Y:S01]  /*03c0*/  IMAD.IADD R36, R36, 0x1, R9.reuse ;  /* 0x0000000124247824 */ /* 0x100fe200078e0209 */
[-C--:B------:R-:W-:Y:S01]  /*03d0*/  IADD3 R30, PT, PT, R30, R9.reuse, RZ ;  /* 0x000000091e1e7210 */ /* 0x080fe20007ffe0ff */
[--C-:B------:R-:W-:Y:S01]  /*03e0*/  IMAD.IADD R40, R40, 0x1, R9.reuse ;  /* 0x0000000128287824 */ /* 0x100fe200078e0209 */
[----:B------:R-:W-:Y:S01]  /*03f0*/  ISETP.GT.U32.AND P0, PT, R39, R2, PT ;  /* 0x000000022700720c */ /* 0x000fe20003f04070 */
[--C-:B------:R-:W-:Y:S01]  /*0400*/  IMAD.IADD R44, R44, 0x1, R9.reuse ;  /* 0x000000012c2c7824 */ /* 0x100fe200078e0209 */
[-C--:B------:R-:W-:Y:S01]  /*0410*/  IADD3 R34, PT, PT, R34, R9.reuse, RZ ;  /* 0x0000000922227210 */ /* 0x080fe20007ffe0ff */
[----:B------:R-:W-:Y:S01]  /*0420*/  IMAD.IADD R35, R35, 0x1, R9 ;  /* 0x0000000123237824 */ /* 0x000fe200078e0209 */
[-C--:B------:R-:W-:Y:S01]  /*0430*/  IADD3 R38, PT, PT, R38, R9.reuse, RZ ;  /* 0x0000000926267210 */ /* 0x080fe20007ffe0ff */
[----:B------:R-:W-:Y:S01]  /*0440*/  IMAD.MOV.U32 R7, RZ, RZ, R5 ;  /* 0x000000ffff077224 */ /* 0x000fe200078e0005 */
[----:B------:R-:W-:-:S02]  /*0450*/  IADD3 R42, PT, PT, R42, R9, RZ ;  /* 0x000000092a2a7210 */ /* 0x000fc40007ffe0ff */
[-C--:B------:R-:W-:Y:S02]  /*0460*/  IADD3 R31, PT, PT, R31, R9.reuse, RZ ;  /* 0x000000091f1f7210 */ /* 0x080fe40007ffe0ff */
[-C--:B------:R-:W-:Y:S02]  /*0470*/  IADD3 R33, PT, PT, R33, R9.reuse, RZ ;  /* 0x0000000921217210 */ /* 0x080fe40007ffe0ff */
[----:B------:R-:W-:Y:S01]  /*0480*/  IADD3 R37, PT, PT, R37, R9, RZ ;  /* 0x0000000925257210 */ /* 0x000fe20007ffe0ff */
[----:B------:R-:W-:Y:S01]  /*0490*/  IMAD.IADD R9, R9, 0x1, R0 ;  /* 0x0000000109097824 */ /* 0x000fe200078e0200 */
[----:B------:R-:W-:Y:S02]  /*04a0*/  MOV R11, R29 ;  /* 0x0000001d000b7202 */ /* 0x000fe40000000f00 */
[----:B------:R-:W-:Y:S02]  /*04b0*/  IADD3 R29, PT, PT, R29, R0, RZ ;  /* 0x000000001d1d7210 */ /* 0x000fe40007ffe0ff */
[----:B------:R-:W-:Y:S01]  /*04c0*/  IADD3 R5, PT, PT, R5, 0x1, RZ ;  /* 0x0000000105057810 */ /* 0x000fe20007ffe0ff */
[----:B------:R-:W-:Y:S06]  /*04d0*/  @!P0 BRA `(.L_x_6) ;  /* 0xfffffffc00508947 */ /* 0x000fec000383ffff */
[----:B------:R-:W-:Y:S05]  /*04e0*/  BSYNC.RECONVERGENT B0 ;  /* 0x0000000000007941 */ /* 0x000fea0003800200 */
.L_x_5:
[----:B------:R-:W0:Y:S01]  /*04f0*/  LDC R26, c[0x0][0x398] ;  /* 0x0000e600ff1a7b82 */ /* 0x000e220000000800 */
[----:B------:R-:W-:Y:S01]  /*0500*/  IADD3 R5, PT, PT, -R4, R5, R2 ;  /* 0x0000000504057210 */ /* 0x000fe20007ffe102 */
[-C--:B------:R-:W-:Y:S01]  /*0510*/  IMAD R7, R7, R0.reuse, RZ ;  /* 0x0000000007077224 */ /* 0x080fe200078e02ff */
[----:B------:R-:W1:Y:S01]  /*0520*/  LDCU.64 UR8, c[0x0][0x358] ;  /* 0x00006b00ff0877ac */ /* 0x000e620008000a00 */
[----:B------:R-:W-:Y:S02]  /*0530*/  HFMA2 R10, -RZ, RZ, 0, 0 ;  /* 0x00000000ff0a7431 */ /* 0x000fe400000001ff */
[----:B------:R-:W-:Y:S02]  /*0540*/  IMAD R29, R5, R0, RZ ;  /* 0x00000000051d7224 */ /* 0x000fe400078e02ff */
[----:B------:R-:W2:Y:S01]  /*0550*/  LDC.64 R8, c[0x0][0x380] ;  /* 0x0000e000ff087b82 */ /* 0x000ea20000000a00 */
[----:B0-----:R-:W-:Y:S01]  /*0560*/  ISETP.GT.AND P0, PT, R26, 0x3, PT ;  /* 0x000000031a00780c */ /* 0x001fe20003f04270 */
[----:B--2---:R-:W-:-:S04]  /*0570*/  IMAD.WIDE.U32 R4, R7, 0x2, R8 ;  /* 0x0000000207047825 */ /* 0x004fc800078e0008 */
[----:B------:R-:W-:-:S08]  /*0580*/  IMAD.WIDE.U32 R6, R29, 0x2, R8 ;  /* 0x000000021d067825 */ /* 0x000fd000078e0008 */
[----:B-1----:R-:W-:Y:S05]  /*0590*/  @P0 BRA `(.L_x_7) ;  /* 0x0000003c00f00947 */ /* 0x002fea0003800000 */
[----:B------:R-:W-:-:S13]  /*05a0*/  ISETP.GT.AND P0, PT, R26, 0x1, PT ;  /* 0x000000011a00780c */ /* 0x000fda0003f04270 */
[----:B------:R-:W-:Y:S05]  /*05b0*/  @P0 BRA `(.L_x_8) ;  /* 0x0000001c00d40947 */ /* 0x000fea0003800000 */
[----:B------:R-:W-:-:S13]  /*05c0*/  ISETP.NE.AND P0, PT, R26, RZ, PT ;  /* 0x000000ff1a00720c */ /* 0x000fda0003f05270 */
[----:B------:R-:W-:Y:S05]  /*05d0*/  @!P0 BRA `(.L_x_9) ;  /* 0x0000000c00d88947 */ /* 0x000fea0003800000 */
[----:B------:R-:W-:-:S04]  /*05e0*/  ISETP.NE.AND P0, PT, R0, RZ, PT ;  /* 0x000000ff0000720c */ /* 0x000fc80003f05270 */
[----:B------:R-:W-:-:S13]  /*05f0*/  ISETP.NE.OR P0, PT, R26, 0x1, !P0 ;  /* 0x000000011a00780c */ /* 0x000fda0004705670 */
[----:B------:R-:W-:Y:S05]  /*0600*/  @P0 BRA `(.L_x_10) ;  /* 0x0000009400880947 */ /* 0x000fea0003800000 */
[C---:B------:R-:W-:Y:S01]  /*0610*/  VIADD R3, R0.reuse, 0xffffffff ;  /* 0xffffffff00037836 */ /* 0x040fe20000000000 */
[----:B------:R-:W-:Y:S02]  /*0620*/  LOP3.LUT R38, R0, 0xf, RZ, 0xc0, !PT ;  /* 0x0000000f00267812 */ /* 0x000fe400078ec0ff */
[----:B------:R-:W-:Y:S02]  /*0630*/  MOV R10, RZ ;  /* 0x000000ff000a7202 */ /* 0x000fe40000000f00 */
[----:B------:R-:W-:Y:S01]  /*0640*/  ISETP.GE.U32.AND P0, PT, R3, 0xf, PT ;  /* 0x0000000f0300780c */ /* 0x000fe20003f06070 */
[----:B------:R-:W-:Y:S01]  /*0650*/  HFMA2 R3, -RZ, RZ, 0, 0 ;  /* 0x00000000ff037431 */ /* 0x000fe200000001ff */
[----:B------:R-:W-:-:S11]  /*0660*/  ISETP.NE.AND P1, PT, R38, RZ, PT ;  /* 0x000000ff2600720c */ /* 0x000fd60003f25270 */
[----:B------:R-:W-:Y:S05]  /*0670*/  @!P0 BRA `(.L_x_11) ;  /* 0x0000000400c48947 */ /* 0x000fea0003800000 */
[----:B------:R-:W0:Y:S01]  /*0680*/  LDCU.64 UR4, c[0x0][0x380] ;  /* 0x00007000ff0477ac */ /* 0x000e220008000a00 */
[----:B------:R-:W-:Y:S02]  /*0690*/  LOP3.LUT R3, R0, 0xfffffff0, RZ, 0xc0, !PT ;  /* 0xfffffff000037812 */ /* 0x000fe400078ec0ff */
[----:B------:R-:W-:-:S03]  /*06a0*/  MOV R10, RZ ;  /* 0x000000ff000a7202 */ /* 0x000fc60000000f00 */
[----:B------:R-:W-:Y:S01]  /*06b0*/  IMAD.MOV R39, RZ, RZ, -R3 ;  /* 0x000000ffff277224 */ /* 0x000fe200078e0a03 */
[----:B0-----:R-:W-:-:S04]  /*06c0*/  UIADD3 UR4, UP0, UPT, UR4, 0x10, URZ ;  /* 0x0000001004047890 */ /* 0x001fc8000ff1e0ff */
[----:B------:R-:W-:Y:S02]  /*06d0*/  UIADD3.X UR5, UPT, UPT, URZ, UR5, URZ, UP0, !UPT ;  /* 0x00000005ff057290 */ /* 0x000fe400087fe4ff */
[----:B------:R-:W-:-:S04]  /*06e0*/  IMAD.U32 R12, RZ, RZ, UR4 ;  /* 0x00000004ff0c7e24 */ /* 0x000fc8000f8e00ff */
[----:B------:R-:W-:-:S03]  /*06f0*/  MOV R13, UR5 ;  /* 0x00000005000d7c02 */ /* 0x000fc60008000f00 */
[----:B------:R-:W-:-:S04]  /*0700*/  IMAD.WIDE.U32 R14, R11, 0x2, R12 ;  /* 0x000000020b0e7825 */ /* 0x000fc800078e000c */
[----:B------:R-:W-:-:S07]  /*0710*/  IMAD.WIDE.U32 R12, R25, 0x2, R12 ;  /* 0x00000002190c7825 */ /* 0x000fce00078e000c */
.L_x_12:
[----:B------:R-:W2:Y:S04]  /*0720*/  LDG.E.U16 R17, desc[UR8][R14.64+-0x10] ;  /* 0xfffff0080e117981 */ /* 0x000ea8000c1e1500 */
[----:B------:R-:W3:Y:S04]  /*0730*/  LDG.E.U16 R18, desc[UR8][R12.64+-0x10] ;  /* 0xfffff0080c127981 */ /* 0x000ee8000c1e1500 */
[----:B------:R-:W4:Y:S04]  /*0740*/  LDG.E.U16 R40, desc[UR8][R12.64+-0xe] ;  /* 0xfffff2080c287981 */ /* 0x000f28000c1e1500 */
[----:B------:R-:W5:Y:S04]  /*0750*/  LDG.E.U16 R36, desc[UR8][R14.64+-0xe] ;  /* 0xfffff2080e247981 */ /* 0x000f68000c1e1500 */
        /* <DEDUP_REMOVED lines=15> */
[----:B------:R-:W5:Y:S01]  /*0850*/  LDG.E.U16 R20, desc[UR8][R12.64+0x2] ;  /* 0x000002080c147981 */ /* 0x000f62000c1e1500 */
[----:B--2---:R-:W-:-:S02]  /*0860*/  SHF.L.U32 R17, R17, 0x10, RZ ;  /* 0x0000001011117819 */ /* 0x004fc400000006ff */
[----:B---3--:R-:W-:Y:S02]  /*0870*/  SHF.L.U32 R18, R18, 0x10, RZ ;  /* 0x0000001012127819 */ /* 0x008fe400000006ff */
[----:B----4-:R-:W-:-:S03]  /*0880*/  SHF.L.U32 R40, R40, 0x10, RZ ;  /* 0x0000001028287819 */ /* 0x010fc600000006ff */
[----:B------:R-:W-:Y:S02]  /*0890*/  FADD R31, R17, -R18 ;  /* 0x80000012111f7221 */ /* 0x000fe40000000000 */
[----:B------:R-:W2:Y:S01]  /*08a0*/  LDG.E.U16 R17, desc[UR8][R12.64+0x4] ;  /* 0x000004080c117981 */ /* 0x000ea2000c1e1500 */
[----:B-----5:R-:W-:Y:S02]  /*08b0*/  IMAD.U32 R37, R36, 0x10000, RZ ;  /* 0x0001000024257824 */ /* 0x020fe400078e00ff */
[----:B------:R-:W-:Y:S01]  /*08c0*/  FFMA R36, R31, R31, R10 ;  /* 0x0000001f1f247223 */ /* 0x000fe2000000000a */
[----:B------:R-:W3:Y:S01]  /*08d0*/  LDG.E.U16 R18, desc[UR8][R14.64+0x4] ;  /* 0x000004080e127981 */ /* 0x000ee2000c1e1500 */
[----:B------:R-:W-:-:S03]  /*08e0*/  FADD R37, R37, -R40 ;  /* 0x8000002825257221 */ /* 0x000fc60000000000 */
[----:B------:R-:W4:Y:S01]  /*08f0*/  LDG.E.U16 R31, desc[UR8][R14.64+0x6] ;  /* 0x000006080e1f7981 */ /* 0x000f22000c1e1500 */
[----:B------:R-:W-:Y:S01]  /*0900*/  FFMA R36, R37, R37, R36 ;  /* 0x0000002525247223 */ /* 0x000fe20000000024 */
[----:B------:R-:W-:Y:S01]  /*0910*/  SHF.L.U32 R37, R34, 0x10, RZ ;  /* 0x0000001022257819 */ /* 0x000fe200000006ff */
[----:B------:R-:W-:Y:S01]  /*0920*/  IMAD.U32 R40, R35, 0x10000, RZ ;  /* 0x0001000023287824 */ /* 0x000fe200078e00ff */
[----:B------:R-:W5:Y:S03]  /*0930*/  LDG.E.U16 R10, desc[UR8][R12.64+0x6] ;  /* 0x000006080c0a7981 */ /* 0x000f66000c1e1500 */
[----:B------:R-:W-:Y:S01]  /*0940*/  FADD R37, R37, -R40 ;  /* 0x8000002825257221 */ /* 0x000fe20000000000 */
[----:B------:R-:W5:Y:S01]  /*0950*/  LDG.E.U16 R34, desc[UR8][R14.64+0x8] ;  /* 0x000008080e227981 */ /* 0x000f62000c1e1500 */
[----:B------:R-:W-:-:S03]  /*0960*/  SHF.L.U32 R40, R33, 0x10, RZ ;  /* 0x0000001021287819 */ /* 0x000fc600000006ff */
[----:B------:R-:W5:Y:S01]  /*0970*/  LDG.E.U16 R35, desc[UR8][R12.64+0x8] ;  /* 0x000008080c237981 */ /* 0x000f62000c1e1500 */
[----:B------:R-:W-:-:S03]  /*0980*/  SHF.L.U32 R41, R32, 0x10, RZ ;  /* 0x0000001020297819 */ /* 0x000fc600000006ff */
[----:B------:R-:W5:Y:S01]  /*0990*/  LDG.E.U16 R33, desc[UR8][R12.64+0xa] ;  /* 0x00000a080c217981 */ /* 0x000f62000c1e1500 */
[----:B------:R-:W-:Y:S01]  /*09a0*/  FFMA R42, R37, R37, R36 ;  /* 0x00000025252a7223 */ /* 0x000fe20000000024 */
[----:B------:R-:W-:Y:S02]  /*09b0*/  FADD R41, R40, -R41 ;  /* 0x8000002928297221 */ /* 0x000fe40000000000 */
[----:B------:R-:W5:Y:S04]  /*09c0*/  LDG.E.U16 R32, desc[UR8][R14.64+0xa] ;  /* 0x00000a080e207981 */ /* 0x000f68000c1e1500 */
[----:B------:R-:W5:Y:S01]  /*09d0*/  LDG.E.U16 R37, desc[UR8][R14.64+0xc] ;  /* 0x00000c080e257981 */ /* 0x000f62000c1e1500 */
[----:B------:R-:W-:-:S03]  /*09e0*/  FFMA R42, R41, R41, R42 ;  /* 0x00000029292a7223 */ /* 0x000fc6000000002a */
[----:B------:R-:W5:Y:S04]  /*09f0*/  LDG.E.U16 R36, desc[UR8][R12.64+0xc] ;  /* 0x00000c080c247981 */ /* 0x000f68000c1e1500 */
[----:B------:R0:W5:Y:S04]  /*0a00*/  LDG.E.U16 R40, desc[UR8][R14.64+0xe] ;  /* 0x00000e080e287981 */ /* 0x000168000c1e1500 */
[----:B------:R1:W5:Y:S01]  /*0a10*/  LDG.E.U16 R41, desc[UR8][R12.64+0xe] ;  /* 0x00000e080c297981 */ /* 0x000362000c1e1500 */
[----:B------:R-:W-:Y:S01]  /*0a20*/  SHF.L.U32 R43, R30, 0x10, RZ ;  /* 0x000000101e2b7819 */ /* 0x000fe200000006ff */
[----:B------:R-:W-:Y:S01]  /*0a30*/  IMAD.U32 R16, R16, 0x10000, RZ ;  /* 0x0001000010107824 */ /* 0x000fe200078e00ff */
[----:B------:R-:W-:Y:S01]  /*0a40*/  SHF.L.U32 R29, R29, 0x10, RZ ;  /* 0x000000101d1d7819 */ /* 0x000fe200000006ff */
[----:B------:R-:W-:-:S02]  /*0a50*/  IMAD.U32 R28, R28, 0x10000, RZ ;  /* 0x000100001c1c7824 */ /* 0x000fc400078e00ff */
[----:B------:R-:W-:Y:S01]  /*0a60*/  FADD R43, R16, -R43 ;  /* 0x8000002b102b7221 */ /* 0x000fe20000000000 */
[----:B------:R-:W-:Y:S01]  /*0a70*/  SHF.L.U32 R27, R27, 0x10, RZ ;  /* 0x000000101b1b7819 */ /* 0x000fe200000006ff */
[----:B------:R-:W-:Y:S01]  /*0a80*/  FADD R29, R29, -R28 ;  /* 0x8000001c1d1d7221 */ /* 0x000fe20000000000 */
[----:B------:R-:W-:Y:S01]  /*0a90*/  SHF.L.U32 R26, R26, 0x10, RZ ;  /* 0x000000101a1a7819 */ /* 0x000fe200000006ff */
[----:B------:R-:W-:Y:S01]  /*0aa0*/  FFMA R42, R43, R43, R42 ;  /* 0x0000002b2b2a7223 */ /* 0x000fe2000000002a */
[----:B------:R-:W-:Y:S01]  /*0ab0*/  SHF.L.U32 R24, R24, 0x10, RZ ;  /* 0x0000001018187819 */ /* 0x000fe200000006ff */
[----:B------:R-:W-:Y:S02]  /*0ac0*/  IMAD.U32 R25, R25, 0x10000, RZ ;  /* 0x0001000019197824 */ /* 0x000fe400078e00ff */
[----:B------:R-:W-:Y:S01]  /*0ad0*/  FFMA R42, R29, R29, R42 ;  /* 0x0000001d1d2a7223 */ /* 0x000fe2000000002a */
[----:B------:R-:W-:Y:S01]  /*0ae0*/  FADD R27, R27, -R26 ;  /* 0x8000001a1b1b7221 */ /* 0x000fe20000000000 */
[----:B------:R-:W-:Y:S01]  /*0af0*/  SHF.L.U32 R23, R23, 0x10, RZ ;  /* 0x0000001017177819 */ /* 0x000fe200000006ff */
[----:B------:R-:W-:Y:S01]  /*0b00*/  FADD R25, R25, -R24 ;  /* 0x8000001819197221 */ /* 0x000fe20000000000 */
[----:B------:R-:W-:-:S02]  /*0b10*/  IMAD.U32 R22, R22, 0x10000, RZ ;  /* 0x0001000016167824 */ /* 0x000fc400078e00ff */
[----:B------:R-:W-:Y:S01]  /*0b20*/  FFMA R42, R27, R27, R42 ;  /* 0x0000001b1b2a7223 */ /* 0x000fe2000000002a */
[----:B------:R-:W-:Y:S02]  /*0b30*/  SHF.L.U32 R21, R21, 0x10, RZ ;  /* 0x0000001015157819 */ /* 0x000fe400000006ff */
[----:B------:R-:W-:Y:S01]  /*0b40*/  SHF.L.U32 R20, R20, 0x10, RZ ;  /* 0x0000001014147819 */ /* 0x000fe200000006ff */
[----:B------:R-:W-:Y:S01]  /*0b50*/  FFMA R42, R25, R25, R42 ;  /* 0x00000019192a7223 */ /* 0x000fe2000000002a */
[----:B------:R-:W-:-:S03]  /*0b60*/  FADD R23, R23, -R22 ;  /* 0x8000001617177221 */ /* 0x000fc60000000000 */
[----:B------:R-:W-:Y:S01]  /*0b70*/  FADD R21, R21, -R20 ;  /* 0x8000001415157221 */ /* 0x000fe20000000000 */
[----:B------:R-:W-:-:S04]  /*0b80*/  FFMA R42, R23, R23, R42 ;  /* 0x00000017172a7223 */ /* 0x000fc8000000002a */
[----:B------:R-:W-:Y:S01]  /*0b90*/  FFMA R42, R21, R21, R42 ;  /* 0x00000015152a7223 */ /* 0x000fe2000000002a */
[----:B------:R-:W-:-:S04]  /*0ba0*/  IADD3 R39, PT, PT, R39, 0x10, RZ ;  /* 0x0000001027277810 */ /* 0x000fc80007ffe0ff */
[----:B------:R-:W-:Y:S02]  /*0bb0*/  ISETP.NE.AND P0, PT, R39, RZ, PT ;  /* 0x000000ff2700720c */ /* 0x000fe40003f05270 */
[----:B0-----:R-:W-:Y:S02]  /*0bc0*/  IADD3 R14, P2, PT, R14, 0x20, RZ ;  /* 0x000000200e0e7810 */ /* 0x001fe40007f5e0ff */
[----:B-1----:R-:W-:Y:S02]  /*0bd0*/  IADD3 R12, P3, PT, R12, 0x20, RZ ;  /* 0x000000200c0c7810 */ /* 0x002fe40007f7e0ff */
[----:B------:R-:W-:Y:S02]  /*0be0*/  IADD3.X R15, PT, PT, RZ, R15, RZ, P2, !PT ;  /* 0x0000000fff0f7210 */ /* 0x000fe400017fe4ff */
[----:B------:R-:W-:Y:S02]  /*0bf0*/  IADD3.X R13, PT, PT, RZ, R13, RZ, P3, !PT ;  /* 0x0000000dff0d7210 */ /* 0x000fe40001ffe4ff */
[----:B--2---:R-:W-:Y:S01]  /*0c00*/  SHF.L.U32 R17, R17, 0x10, RZ ;  /* 0x0000001011117819 */ /* 0x004fe200000006ff */
[----:B---3--:R-:W-:Y:S01]  /*0c10*/  IMAD.U32 R18, R18, 0x10000, RZ ;  /* 0x0001000012127824 */ /* 0x008fe200078e00ff */
[----:B----4-:R-:W-:-:S03]  /*0c20*/  SHF.L.U32 R31, R31, 0x10, RZ ;  /* 0x000000101f1f7819 */ /* 0x010fc600000006ff */
[----:B------:R-:W-:Y:S01]  /*0c30*/  FADD R17, R18, -R17 ;  /* 0x8000001112117221 */ /* 0x000fe20000000000 */
[----:B-----5:R-:W-:-:S03]  /*0c40*/  IMAD.U32 R10, R10, 0x10000, RZ ;  /* 0x000100000a0a7824 */ /* 0x020fc600078e00ff */
[----:B------:R-:W-:Y:S01]  /*0c50*/  FFMA R42, R17, R17, R42 ;  /* 0x00000011112a7223 */ /* 0x000fe2000000002a */
[----:B------:R-:W-:Y:S01]  /*0c60*/  SHF.L.U32 R34, R34, 0x10, RZ ;  /* 0x0000001022227819 */ /* 0x000fe200000006ff */
[----:B------:R-:W-:Y:S01]  /*0c70*/  FADD R31, R31, -R10 ;  /* 0x8000000a1f1f7221 */ /* 0x000fe20000000000 */
[----:B------:R-:W-:-:S03]  /*0c80*/  SHF.L.U32 R35, R35, 0x10, RZ ;  /* 0x0000001023237819 */ /* 0x000fc600000006ff */
[----:B------:R-:W-:Y:S01]  /*0c90*/  FFMA R42, R31, R31, R42 ;  /* 0x0000001f1f2a7223 */ /* 0x000fe2000000002a */
[----:B------:R-:W-:Y:S01]  /*0ca0*/  SHF.L.U32 R33, R33, 0x10, RZ ;  /* 0x0000001021217819 */ /* 0x000fe200000006ff */
[----:B------:R-:W-:Y:S01]  /*0cb0*/  FADD R35, R34, -R35 ;  /* 0x8000002322237221 */ /* 0x000fe20000000000 */
[----:B------:R-:W-:-:S03]  /*0cc0*/  IMAD.U32 R32, R32, 0x10000, RZ ;  /* 0x0001000020207824 */ /* 0x000fc600078e00ff */
        /* <DEDUP_REMOVED lines=9> */
[----:B------:R-:W-:-:S04]  /*0d60*/  FADD R41, R40, -R41 ;  /* 0x8000002928297221 */ /* 0x000fc80000000000 */
[----:B------:R-:W-:Y:S01]  /*0d70*/  FFMA R10, R41, R41, R42 ;  /* 0x00000029290a7223 */ /* 0x000fe2000000002a */
[----:B------:R-:W-:Y:S06]  /*0d80*/  @P0 BRA `(.L_x_12) ;  /* 0xfffffff800640947 */ /* 0x000fec000383ffff */
.L_x_11:
[----:B------:R-:W-:Y:S05]  /*0d90*/  @!P1 BRA `(.L_x_10) ;  /* 0x0000008c00a49947 */ /* 0x000fea0003800000 */
[----:B------:R-:W-:Y:S02]  /*0da0*/  ISETP.GE.U32.AND P0, PT, R38, 0x8, PT ;  /* 0x000000082600780c */ /* 0x000fe40003f06070 */
[----:B------:R-:W-:-:S04]  /*0db0*/  LOP3.LUT R31, R0, 0x7, RZ, 0xc0, !PT ;  /* 0x00000007001f7812 */ /* 0x000fc800078ec0ff */
[----:B------:R-:W-:-:S07]  /*0dc0*/  ISETP.NE.AND P1, PT, R31, RZ, PT ;  /* 0x000000ff1f00720c */ /* 0x000fce0003f25270 */
[----:B------:R-:W-:Y:S06]  /*0dd0*/  @!P0 BRA `(.L_x_13) ;  /* 0x0000000000cc8947 */ /* 0x000fec0003800000 */
[----:B------:R-:W-:-:S04]  /*0de0*/  IMAD.WIDE.U32 R12, R3, 0x2, R6 ;  /* 0x00000002030c7825 */ /* 0x000fc800078e0006 */
[C---:B------:R-:W-:Y:S01]  /*0df0*/  IMAD.WIDE.U32 R14, R3.reuse, 0x2, R4 ;  /* 0x00000002030e7825 */ /* 0x040fe200078e0004 */
        /* <DEDUP_REMOVED lines=15> */
[----:B------:R0:W5:Y:S01]  /*0ef0*/  LDG.E.U16 R24, desc[UR8][R12.64+0xe] ;  /* 0x00000e080c187981 */ /* 0x000162000c1e1500 */
[----:B------:R-:W-:-:S02]  /*0f00*/  IADD3 R3, PT, PT, R3, 0x8, RZ ;  /* 0x0000000803037810 */ /* 0x000fc40007ffe0ff */
        /* <DEDUP_REMOVED lines=20> */
[----:B0-----:R-:W-:-:S03]  /*1050*/  SHF.L.U32 R13, R20, 0x10, RZ ;  /* 0x00000010140d7819 */ /* 0x001fc600000006ff */
        /* <DEDUP_REMOVED lines=10> */
[----:B------:R-:W-:-:S07]  /*1100*/  FFMA R10, R23, R23, R10 ;  /* 0x00000017170a7223 */ /* 0x000fce000000000a */
.L_x_13:
        /* <DEDUP_REMOVED lines=14> */
[----:B------:R-:W5:Y:S01]  /*11f0*/  LDG.E.U16 R20, desc[UR8][R6.64+0x6] ;  /* 0x0000060806147981 */ /* 0x000f62000c1e1500 */
[----:B------:R-:W-:-:S02]  /*1200*/  IADD3 R3, PT, PT, R3, 0x4, RZ ;  /* 0x0000000403037810 */ /* 0x000fc40007ffe0ff */
[----:B--2---:R-:W-:Y:S01]  /*1210*/  SHF.L.U32 R12, R12, 0x10, RZ ;  /* 0x000000100c0c7819 */ /* 0x004fe200000006ff */
[----:B---3--:R-:W-:Y:S01]  /*1220*/  IMAD.U32 R13, R13, 0x10000, RZ ;  /* 0x000100000d0d7824 */ /* 0x008fe200078e00ff */
[----:B----4-:R-:W-:-:S03]  /*1230*/  SHF.L.U32 R14, R14, 0x10, RZ ;  /* 0x000000100e0e7819 */ /* 0x010fc600000006ff */
[----:B------:R-:W-:Y:S01]  /*1240*/  FADD R13, R12, -R13 ;  /* 0x8000000d0c0d7221 */ /* 0x000fe20000000000 */
[----:B-----5:R-:W-:-:S03]  /*1250*/  SHF.L.U32 R15, R15, 0x10, RZ ;  /* 0x000000100f0f7819 */ /* 0x020fc600000006ff */
        /* <DEDUP_REMOVED lines=11> */
.L_x_14:
[----:B------:R-:W-:Y:S05]  /*1310*/  @!P1 BRA `(.L_x_10) ;  /* 0x0000008800449947 */ /* 0x000fea0003800000 */
[----:B------:R-:W-:-:S04]  /*1320*/  IMAD.WIDE.U32 R8, R3, 0x2, R8 ;  /* 0x0000000203087825 */ /* 0x000fc800078e0008 */
[----:B------:R-:W-:-:S04]  /*1330*/  IMAD.WIDE.U32 R4, R11, 0x2, R8 ;  /* 0x000000020b047825 */ /* 0x000fc800078e0008 */
[----:B------:R-:W-:Y:S01]  /*1340*/  IMAD.WIDE.U32 R8, R19, 0x2, R8 ;  /* 0x0000000213087825 */ /* 0x000fe200078e0008 */
[----:B------:R-:W2:Y:S04]  /*1350*/  LDG.E.U16 R3, desc[UR8][R4.64] ;  /* 0x0000000804037981 */ /* 0x000ea8000c1e1500 */
[----:B------:R-:W3:Y:S01]  /*1360*/  LDG.E.U16 R6, desc[UR8][R8.64] ;  /* 0x0000000808067981 */ /* 0x000ee2000c1e1500 */
[----:B------:R-:W-:Y:S02]  /*1370*/  IADD3 R0, PT, PT, -R0, 0x1, RZ ;  /* 0x0000000100007810 */ /* 0x000fe40007ffe1ff */
[----:B------:R-:W-:Y:S02]  /*1380*/  IADD3 R11, P1, PT, R8, 0x2, RZ ;  /* 0x00000002080b7810 */ /* 0x000fe40007f3e0ff */
[----:B------:R-:W-:-:S02]  /*1390*/  ISETP.NE.AND P0, PT, R0, RZ, PT ;  /* 0x000000ff0000720c */ /* 0x000fc40003f05270 */
[----:B------:R-:W-:Y:S02]  /*13a0*/  IADD3 R7, P2, PT, R4, 0x2, RZ ;  /* 0x0000000204077810 */ /* 0x000fe40007f5e0ff */
[----:B------:R-:W-:Y:S02]  /*13b0*/  IADD3.X R12, PT, PT, RZ, R9, RZ, P1, !PT ;  /* 0x00000009ff0c7210 */ /* 0x000fe40000ffe4ff */
[----:B--2---:R-:W-:Y:S01]  /*13c0*/  SHF.L.U32 R3, R3, 0x10, RZ ;  /* 0x0000001003037819 */ /* 0x004fe200000006ff */
[----:B---3--:R-:W-:-:S04]  /*13d0*/  IMAD.U32 R6, R6, 0x10000, RZ ;  /* 0x0001000006067824 */ /* 0x008fc800078e00ff */
[----:B------:R-:W-:Y:S01]  /*13e0*/  FADD R3, R3, -R6 ;  /* 0x8000000603037221 */ /* 0x000fe20000000000 */
[----:B------:R-:W-:-:S03]  /*13f0*/  IADD3.X R6, PT, PT, RZ, R5, RZ, P2, !PT ;  /* 0x00000005ff067210 */ /* 0x000fc600017fe4ff */
[----:B------:R-:W-:Y:S01]  /*1400*/  FFMA R10, R3, R3, R10 ;  /* 0x00000003030a7223 */ /* 0x000fe2000000000a */
[----:B------:R-:W-:Y:S06]  /*1410*/  @!P0 BRA `(.L_x_10) ;  /* 0x0000008800048947 */ /* 0x000fec0003800000 */
[----:B------:R-:W-:Y:S01]  /*1420*/  IMAD.MOV.U32 R4, RZ, RZ, R7 ;  /* 0x000000ffff047224 */ /* 0x000fe200078e0007 */
[----:B------:R-:W-:-:S07]  /*1430*/  MOV R5, R6 ;  /* 0x0000000600057202 */ /* 0x000fce0000000f00 */
.L_x_15:
[----:B------:R-:W-:Y:S01]  /*1440*/  MOV R6, R11 ;  /* 0x0000000b00067202 */ /* 0x000fe20000000f00 */
[----:B------:R-:W-:Y:S01]  /*1450*/  IMAD.MOV.U32 R7, RZ, RZ, R12 ;  /* 0x000000ffff077224 */ /* 0x000fe200078e000c */
[----:B------:R0:W2:Y:S04]  /*1460*/  LDG.E.U16 R3, desc[UR8][R4.64] ;  /* 0x0000000804037981 */ /* 0x0000a8000c1e1500 */
[----:B------:R-:W3:Y:S01]  /*1470*/  LDG.E.U16 R6, desc[UR8][R6.64] ;  /* 0x0000000806067981 */ /* 0x000ee2000c1e1500 */
[----:B------:R-:W-:Y:S01]  /*1480*/  VIADD R0, R0, 0x1 ;  /* 0x0000000100007836 */ /* 0x000fe20000000000 */
[----:B------:R-:W-:-:S04]  /*1490*/  IADD3 R11, P1, PT, R11, 0x2, RZ ;  /* 0x000000020b0b7810 */ /* 0x000fc80007f3e0ff */
[----:B------:R-:W-:Y:S02]  /*14a0*/  ISETP.NE.AND P0, PT, R0, RZ, PT ;  /* 0x000000ff0000720c */ /* 0x000fe40003f05270 */
[----:B0-----:R-:W-:Y:S02]  /*14b0*/  IADD3 R4, P2, PT, R4, 0x2, RZ ;  /* 0x0000000204047810 */ /* 0x001fe40007f5e0ff */
[----:B------:R-:W-:Y:S02]  /*14c0*/  IADD3.X R12, PT, PT, RZ, R12, RZ, P1, !PT ;  /* 0x0000000cff0c7210 */ /* 0x000fe40000ffe4ff */
[----:B------:R-:W-:Y:S02]  /*14d0*/  IADD3.X R5, PT, PT, RZ, R5, RZ, P2, !PT ;  /* 0x00000005ff057210 */ /* 0x000fe400017fe4ff */
[----:B--2---:R-:W-:Y:S02]  /*14e0*/  SHF.L.U32 R3, R3, 0x10, RZ ;  /* 0x0000001003037819 */ /* 0x004fe400000006ff */
[----:B---3--:R-:W-:-:S05]  /*14f0*/  SHF.L.U32 R8, R6, 0x10, RZ ;  /* 0x0000001006087819 */ /* 0x008fca00000006ff */
[----:B------:R-:W-:-:S04]  /*1500*/  FADD R3, R3, -R8 ;  /* 0x8000000803037221 */ /* 0x000fc80000000000 */
[----:B------:R-:W-:Y:S01]  /*1510*/  FFMA R10, R3, R3, R10 ;  /* 0x00000003030a7223 */ /* 0x000fe2000000000a */
[----:B------:R-:W-:Y:S06]  /*1520*/  @P0 BRA `(.L_x_15) ;  /* 0xfffffffc00c40947 */ /* 0x000fec000383ffff */
[----:B------:R-:W-:Y:S05]  /*1530*/  BRA `(.L_x_10) ;  /* 0x0000008400bc7947 */ /* 0x000fea0003800000 */
.L_x_9:
[----:B------:R-:W-:Y:S01]  /*1540*/  ISETP.NE.AND P0, PT, R0, RZ, PT ;  /* 0x000000ff0000720c */ /* 0x000fe20003f05270 */
[----:B------:R-:W-:-:S12]  /*1550*/  IMAD.MOV.U32 R30, RZ, RZ, RZ ;  /* 0x000000ffff1e7224 */ /* 0x000fd800078e00ff */
[----:B------:R-:W-:Y:S05]  /*1560*/  @!P0 BRA `(.L_x_16) ;  /* 0x0000000c00a88947 */ /* 0x000fea0003800000 */
[C---:B------:R-:W-:Y:S01]  /*1570*/  IADD3 R3, PT, PT, R0.reuse, -0x1, RZ ;  /* 0xffffffff00037810 */ /* 0x040fe20007ffe0ff */
[----:B------:R-:W-:Y:S01]  /*1580*/  HFMA2 R30, -RZ, RZ, 0, 0 ;  /* 0x00000000ff1e7431 */ /* 0x000fe200000001ff */
[----:B------:R-:W-:Y:S02]  /*1590*/  LOP3.LUT R38, R0, 0xf, RZ, 0xc0, !PT ;  /* 0x0000000f00267812 */ /* 0x000fe400078ec0ff */
[----:B------:R-:W-:Y:S01]  /*15a0*/  ISETP.GE.U32.AND P0, PT, R3, 0xf, PT ;  /* 0x0000000f0300780c */ /* 0x000fe20003f06070 */
[----:B------:R-:W-:Y:S01]  /*15b0*/  IMAD.MOV.U32 R3, RZ, RZ, RZ ;  /* 0x000000ffff037224 */ /* 0x000fe200078e00ff */
        /* <DEDUP_REMOVED lines=8> */
[----:B------:R-:W-:-:S04]  /*1640*/  MOV R12, UR4 ;  /* 0x00000004000c7c02 */ /* 0x000fc80008000f00 */
[----:B------:R-:W-:-:S03]  /*1650*/  MOV R13, UR5 ;  /* 0x00000005000d7c02 */ /* 0x000fc60008000f00 */
[----:B------:R-:W-:-:S04]  /*1660*/  IMAD.WIDE.U32 R22, R22, 0x2, R12 ;  /* 0x0000000216167825 */ /* 0x000fc800078e000c */
[----:B------:R-:W-:Y:S01]  /*1670*/  IMAD.WIDE.U32 R14, R11, 0x2, R12 ;  /* 0x000000020b0e7825 */ /* 0x000fe200078e000c */
[----:B------:R-:W-:-:S03]  /*1680*/  MOV R13, R23 ;  /* 0x00000017000d7202 */ /* 0x000fc60000000f00 */
[----:B------:R-:W-:-:S07]  /*1690*/  IMAD.MOV.U32 R12, RZ, RZ, R22 ;  /* 0x000000ffff0c7224 */ /* 0x000fce00078e0016 */
.L_x_18:
        /* <DEDUP_REMOVED lines=22> */
[----:B------:R-:W2:Y:S01]  /*1800*/  LDG.E.U16 R18, desc[UR8][R14.64+0x4] ;  /* 0x000004080e127981 */ /* 0x000ea2000c1e1500 */
[----:B----4-:R-:W-:Y:S02]  /*1810*/  SHF.L.U32 R40, R40, 0x10, RZ ;  /* 0x0000001028287819 */ /* 0x010fe400000006ff */
[----:B------:R-:W-:Y:S02]  /*1820*/  FADD R31, R16, -R31 ;  /* 0x8000001f101f7221 */ /* 0x000fe40000000000 */
[----:B------:R-:W3:Y:S01]  /*1830*/  LDG.E.U16 R16, desc[UR8][R12.64+0x4] ;  /* 0x000004080c107981 */ /* 0x000ee2000c1e1500 */
[----:B-----5:R-:W-:Y:S02]  /*1840*/  IMAD.U32 R37, R36, 0x10000, RZ ;  /* 0x0001000024257824 */ /* 0x020fe400078e00ff */
[----:B------:R-:W-:-:S02]  /*1850*/  FFMA R36, R31, R31, R30 ;  /* 0x0000001f1f247223 */ /* 0x000fc4000000001e */
[----:B------:R-:W4:Y:S01]  /*1860*/  LDG.E.U16 R31, desc[UR8][R14.64+0x6] ;  /* 0x000006080e1f7981 */ /* 0x000f22000c1e1500 */
[----:B------:R-:W-:-:S03]  /*1870*/  FADD R37, R37, -R40 ;  /* 0x8000002825257221 */ /* 0x000fc60000000000 */
[----:B------:R-:W5:Y:S01]  /*1880*/  LDG.E.U16 R30, desc[UR8][R12.64+0x6] ;  /* 0x000006080c1e7981 */ /* 0x000f62000c1e1500 */
[----:B------:R-:W-:Y:S01]  /*1890*/  FFMA R36, R37, R37, R36 ;  /* 0x0000002525247223 */ /* 0x000fe20000000024 */
[----:B------:R-:W-:Y:S01]  /*18a0*/  SHF.L.U32 R37, R34, 0x10, RZ ;  /* 0x0000001022257819 */ /* 0x000fe200000006ff */
[----:B------:R-:W-:Y:S01]  /*18b0*/  IMAD.U32 R40, R35, 0x10000, RZ ;  /* 0x0001000023287824 */ /* 0x000fe200078e00ff */
[----:B------:R-:W5:Y:S03]  /*18c0*/  LDG.E.U16 R34, desc[UR8][R14.64+0x8] ;  /* 0x000008080e227981 */ /* 0x000f66000c1e1500 */
[----:B------:R-:W-:Y:S01]  /*18d0*/  FADD R37, R37, -R40 ;  /* 0x8000002825257221 */ /* 0x000fe20000000000 */
[----:B------:R-:W5:Y:S01]  /*18e0*/  LDG.E.U16 R35, desc[UR8][R12.64+0x8] ;  /* 0x000008080c237981 */ /* 0x000f62000c1e1500 */
[----:B------:R-:W-:Y:S02]  /*18f0*/  SHF.L.U32 R40, R33, 0x10, RZ ;  /* 0x0000001021287819 */ /* 0x000fe400000006ff */
[----:B------:R-:W-:Y:S01]  /*1900*/  SHF.L.U32 R41, R32, 0x10, RZ ;  /* 0x0000001020297819 */ /* 0x000fe200000006ff */
[----:B------:R-:W5:Y:S01]  /*1910*/  LDG.E.U16 R33, desc[UR8][R12.64+0xa] ;  /* 0x00000a080c217981 */ /* 0x000f62000c1e1500 */
[----:B------:R-:W-:-:S03]  /*1920*/  FFMA R42, R37, R37, R36 ;  /* 0x00000025252a7223 */ /* 0x000fc60000000024 */
[----:B------:R-:W5:Y:S01]  /*1930*/  LDG.E.U16 R32, desc[UR8][R14.64+0xa] ;  /* 0x00000a080e207981 */ /* 0x000f62000c1e1500 */
[----:B------:R-:W-:-:S03]  /*1940*/  FADD R41, R40, -R41 ;  /* 0x8000002928297221 */ /* 0x000fc60000000000 */
        /* <DEDUP_REMOVED lines=22> */
[----:B------:R-:W-:Y:S01]  /*1ab0*/  SHF.L.U32 R20, R20, 0x10, RZ ;  /* 0x0000001014147819 */ /* 0x000fe200000006ff */
[----:B------:R-:W-:Y:S02]  /*1ac0*/  FADD R21, R22, -R21 ;  /* 0x8000001516157221 */ /* 0x000fe40000000000 */
[----:B------:R-:W-:Y:S01]  /*1ad0*/  FFMA R42, R23, R23, R42 ;  /* 0x00000017172a7223 */ /* 0x000fe2000000002a */
[----:B------:R-:W-:-:S03]  /*1ae0*/  SHF.L.U32 R19, R19, 0x10, RZ ;  /* 0x0000001013137819 */ /* 0x000fc600000006ff */
[----:B------:R-:W-:Y:S02]  /*1af0*/  FFMA R42, R21, R21, R42 ;  /* 0x00000015152a7223 */ /* 0x000fe4000000002a */
[----:B------:R-:W-:-:S04]  /*1b00*/  FADD R19, R20, -R19 ;  /* 0x8000001314137221 */ /* 0x000fc80000000000 */
[----:B------:R-:W-:Y:S01]  /*1b10*/  FFMA R42, R19, R19, R42 ;  /* 0x00000013132a7223 */ /* 0x000fe2000000002a */
[----:B------:R-:W-:-:S04]  /*1b20*/  IADD3 R39, PT, PT, R39, 0x10, RZ ;  /* 0x0000001027277810 */ /* 0x000fc80007ffe0ff */
[----:B------:R-:W-:Y:S02]  /*1b30*/  ISETP.NE.AND P0, PT, R39, RZ, PT ;  /* 0x000000ff2700720c */ /* 0x000fe40003f05270 */
[----:B0-----:R-:W-:Y:S02]  /*1b40*/  IADD3 R14, P1, PT, R14, 0x20, RZ ;  /* 0x000000200e0e7810 */ /* 0x001fe40007f3e0ff */
[----:B-1----:R-:W-:Y:S02]  /*1b50*/  IADD3 R12, P2, PT, R12, 0x20, RZ ;  /* 0x000000200c0c7810 */ /* 0x002fe40007f5e0ff */
[----:B------:R-:W-:Y:S02]  /*1b60*/  IADD3.X R15, PT, PT, RZ, R15, RZ, P1, !PT ;  /* 0x0000000fff0f7210 */ /* 0x000fe40000ffe4ff */
[----:B------:R-:W-:Y:S01]  /*1b70*/  IADD3.X R13, PT, PT, RZ, R13, RZ, P2, !PT ;  /* 0x0000000dff0d7210 */ /* 0x000fe200017fe4ff */
[----:B--2---:R-:W-:Y:S01]  /*1b80*/  IMAD.U32 R18, R18, 0x10000, RZ ;  /* 0x0001000012127824 */ /* 0x004fe200078e00ff */
[----:B---3--:R-:W-:-:S02]  /*1b90*/  SHF.L.U32 R21, R16, 0x10, RZ ;  /* 0x0000001010157819 */ /* 0x008fc400000006ff */
        /* <DEDUP_REMOVED lines=23> */
.L_x_17:
        /* <DEDUP_REMOVED lines=40> */
[----:B0-----:R-:W-:-:S03]  /*1f90*/  IMAD.U32 R13, R16, 0x10000, RZ ;  /* 0x00010000100d7824 */ /* 0x001fc600078e00ff */
        /* <DEDUP_REMOVED lines=15> */
.L_x_19:
        /* <DEDUP_REMOVED lines=21> */
[----:B------:R-:W-:Y:S02]  /*21e0*/  FFMA R13, R13, R13, R30 ;  /* 0x0000000d0d0d7223 */ /* 0x000fe4000000001e */
[----:B------:R-:W-:Y:S01]  /*21f0*/  FADD R14, R14, -R15 ;  /* 0x8000000f0e0e7221 */ /* 0x000fe20000000000 */
[----:B------:R-:W-:Y:S01]  /*2200*/  SHF.L.U32 R15, R18, 0x10, RZ ;  /* 0x00000010120f7819 */ /* 0x000fe200000006ff */
[----:B------:R-:W-:Y:S02]  /*2210*/  IMAD.U32 R16, R16, 0x10000, RZ ;  /* 0x0001000010107824 */ /* 0x000fe400078e00ff */
[----:B------:R-:W-:Y:S01]  /*2220*/  FFMA R13, R14, R14, R13 ;  /* 0x0000000e0e0d7223 */ /* 0x000fe2000000000d */
[----:B------:R-:W-:Y:S01]  /*2230*/  SHF.L.U32 R19, R19, 0x10, RZ ;  /* 0x0000001013137819 */ /* 0x000fe200000006ff */
[----:B------:R-:W-:Y:S01]  /*2240*/  FADD R16, R16, -R15 ;  /* 0x8000000f10107221 */ /* 0x000fe20000000000 */
[----:B------:R-:W-:-:S03]  /*2250*/  IMAD.U32 R20, R20, 0x10000, RZ ;  /* 0x0001000014147824 */ /* 0x000fc600078e00ff */
[----:B------:R-:W-:Y:S01]  /*2260*/  FFMA R13, R16, R16, R13 ;  /* 0x00000010100d7223 */ /* 0x000fe2000000000d */
[----:B------:R-:W-:-:S04]  /*2270*/  FADD R20, R19, -R20 ;  /* 0x8000001413147221 */ /* 0x000fc80000000000 */
[----:B------:R-:W-:-:S07]  /*2280*/  FFMA R30, R20, R20, R13 ;  /* 0x00000014141e7223 */ /* 0x000fce000000000d */
.L_x_20:
[----:B------:R-:W-:Y:S05]  /*2290*/  @!P1 BRA `(.L_x_16) ;  /* 0x00000000005c9947 */ /* 0x000fea0003800000 */
[----:B------:R-:W-:-:S04]  /*22a0*/  IMAD.WIDE.U32 R8, R3, 0x2, R8 ;  /* 0x0000000203087825 */ /* 0x000fc800078e0008 */
[----:B------:R-:W-:Y:S02]  /*22b0*/  IMAD.MOV R0, RZ, RZ, -R0 ;  /* 0x000000ffff007224 */ /* 0x000fe400078e0a00 */
[----:B------:R-:W-:-:S04]  /*22c0*/  IMAD.WIDE.U32 R4, R17, 0x2, R8 ;  /* 0x0000000211047825 */ /* 0x000fc800078e0008 */
[----:B------:R-:W-:Y:S01]  /*22d0*/  IMAD.WIDE.U32 R8, R11, 0x2, R8 ;  /* 0x000000020b087825 */ /* 0x000fe200078e0008 */
[----:B------:R-:W-:-:S03]  /*22e0*/  MOV R10, R4 ;  /* 0x00000004000a7202 */ /* 0x000fc60000000f00 */
[----:B------:R-:W-:Y:S01]  /*22f0*/  IMAD.MOV.U32 R11, RZ, RZ, R5 ;  /* 0x000000ffff0b7224 */ /* 0x000fe200078e0005 */
[----:B------:R-:W-:Y:S02]  /*2300*/  MOV R4, R8 ;  /* 0x0000000800047202 */ /* 0x000fe40000000f00 */
[----:B------:R-:W-:-:S07]  /*2310*/  MOV R5, R9 ;  /* 0x0000000900057202 */ /* 0x000fce0000000f00 */
.L_x_21:
[----:B------:R-:W-:Y:S01]  /*2320*/  MOV R6, R10 ;  /* 0x0000000a00067202 */ /* 0x000fe20000000f00 */
[----:B------:R0:W2:Y:S01]  /*2330*/  LDG.E.U16 R3, desc[UR8][R4.64] ;  /* 0x0000000804037981 */ /* 0x0000a2000c1e1500 */
[----:B------:R-:W-:-:S05]  /*2340*/  MOV R7, R11 ;  /* 0x0000000b00077202 */ /* 0x000fca0000000f00 */
[----:B------:R-:W3:Y:S01]  /*2350*/  LDG.E.U16 R6, desc[UR8][R6.64] ;  /* 0x0000000806067981 */ /* 0x000ee2000c1e1500 */
[----:B------:R-:W-:-:S04]  /*2360*/  IADD3 R0, PT, PT, R0, 0x1, RZ ;  /* 0x0000000100007810 */ /* 0x000fc80007ffe0ff */
[----:B------:R-:W-:Y:S02]  /*2370*/  ISETP.NE.AND P0, PT, R0, RZ, PT ;  /* 0x000000ff0000720c */ /* 0x000fe40003f05270 */
[----:B------:R-:W-:Y:S02]  /*2380*/  IADD3 R10, P1, PT, R10, 0x2, RZ ;  /* 0x000000020a0a7810 */ /* 0x000fe40007f3e0ff */
[----:B0-----:R-:W-:-:S03]  /*2390*/  IADD3 R4, P2, PT, R4, 0x2, RZ ;  /* 0x0000000204047810 */ /* 0x001fc60007f5e0ff */
[----:B------:R-:W-:Y:S01]  /*23a0*/  IMAD.X R11, RZ, RZ, R11, P1 ;  /* 0x000000ffff0b7224 */ /* 0x000fe200008e060b */
[----:B------:R-:W-:Y:S01]  /*23b0*/  IADD3.X R5, PT, PT, RZ, R5, RZ, P2, !PT ;  /* 0x00000005ff057210 */ /* 0x000fe200017fe4ff */
[----:B--2---:R-:W-:Y:S01]  /*23c0*/  IMAD.U32 R3, R3, 0x10000, RZ ;  /* 0x0001000003037824 */ /* 0x004fe200078e00ff */
[----:B---3--:R-:W-:-:S05]  /*23d0*/  SHF.L.U32 R8, R6, 0x10, RZ ;  /* 0x0000001006087819 */ /* 0x008fca00000006ff */
[----:B------:R-:W-:-:S04]  /*23e0*/  FADD R3, R3, -R8 ;  /* 0x8000000803037221 */ /* 0x000fc80000000000 */
[----:B------:R-:W-:Y:S01]  /*23f0*/  FFMA R30, R3, R3, R30 ;  /* 0x00000003031e7223 */ /* 0x000fe2000000001e */
[----:B------:R-:W-:Y:S06]  /*2400*/  @P0 BRA `(.L_x_21) ;  /* 0xfffffffc00c40947 */ /* 0x000fec000383ffff */
.L_x_16:
[----:B------:R-:W-:Y:S01]  /*2410*/  IADD3 R0, PT, PT, R30, -0xd000000, RZ ;  /* 0xf30000001e007810 */ /* 0x000fe20007ffe0ff */
[----:B------:R0:W1:Y:S01]  /*2420*/  MUFU.RSQ R5, R30 ;  /* 0x0000001e00057308 */ /* 0x0000620000001400 */
[----:B------:R-:W-:Y:S02]  /*2430*/  BSSY.RECONVERGENT B0, `(.L_x_22) ;  /* 0x000000c000007945 */ /* 0x000fe40003800200 */
[----:B------:R-:W-:-:S13]  /*2440*/  ISETP.GT.U32.AND P0, PT, R0, 0x727fffff, PT ;  /* 0x727fffff0000780c */ /* 0x000fda0003f04070 */
[----:B0-----:R-:W-:Y:S05]  /*2450*/  @!P0 BRA `(.L_x_23) ;  /* 0x0000000000148947 */ /* 0x001fea0003800000 */
[----:B------:R-:W-:Y:S01]  /*2460*/  IMAD.MOV.U32 R0, RZ, RZ, R30 ;  /* 0x000000ffff007224 */ /* 0x000fe200078e001e */
[----:B------:R-:W-:-:S07]  /*2470*/  MOV R9, 0x2490 ;  /* 0x0000249000097802 */ /* 0x000fce0000000f00 */
[----:B-1----:R-:W-:Y:S05]  /*2480*/  CALL.REL.NOINC `($__internal_1_$__cuda_sm20_sqrt_rn_f32_slowpath) ;  /* 0x0000007800cc7944 */ /* 0x002fea0003c00000 */
[----:B------:R-:W-:Y:S01]  /*2490*/  MOV R10, R0 ;  /* 0x00000000000a7202 */ /* 0x000fe20000000f00 */
[----:B------:R-:W-:Y:S06]  /*24a0*/  BRA `(.L_x_24) ;  /* 0x0000000000107947 */ /* 0x000fec0003800000 */
.L_x_23:
[C---:B-1----:R-:W-:Y:S01]  /*24b0*/  FMUL.FTZ R3, R5.reuse, R30 ;  /* 0x0000001e05037220 */ /* 0x042fe20000410000 */
[----:B------:R-:W-:-:S03]  /*24c0*/  FMUL.FTZ R0, R5, 0.5 ;  /* 0x3f00000005007820 */ /* 0x000fc60000410000 */
[----:B------:R-:W-:-:S04]  /*24d0*/  FFMA R10, -R3, R3, R30 ;  /* 0x00000003030a7223 */ /* 0x000fc8000000011e */
[----:B------:R-:W-:-:S07]  /*24e0*/  FFMA R10, R10, R0, R3 ;  /* 0x000000000a0a7223 */ /* 0x000fce0000000003 */
.L_x_24:
[----:B------:R-:W-:Y:S05]  /*24f0*/  BSYNC.RECONVERGENT B0 ;  /* 0x0000000000007941 */ /* 0x000fea0003800200 */
.L_x_22:
[----:B------:R-:W-:Y:S05]  /*2500*/  BRA `(.L_x_10) ;  /* 0x0000007400c87947 */ /* 0x000fea0003800000 */
.L_x_8:
[----:B------:R-:W-:-:S13]  /*2510*/  ISETP.NE.AND P0, PT, R26, 0x2, PT ;  /* 0x000000021a00780c */ /* 0x000fda0003f05270 */
[----:B------:R-:W-:Y:S05]  /*2520*/  @!P0 BRA `(.L_x_25) ;  /* 0x0000001000248947 */ /* 0x000fea0003800000 */
[----:B------:R-:W-:-:S04]  /*2530*/  ISETP.NE.AND P0, PT, R0, RZ, PT ;  /* 0x000000ff0000720c */ /* 0x000fc80003f05270 */
[----:B------:R-:W-:-:S13]  /*2540*/  ISETP.NE.OR P0, PT, R26, 0x3, !P0 ;  /* 0x000000031a00780c */ /* 0x000fda0004705670 */
[----:B------:R-:W-:Y:S05]  /*2550*/  @P0 BRA `(.L_x_10) ;  /* 0x0000007400b40947 */ /* 0x000fea0003800000 */
[C---:B------:R-:W-:Y:S01]  /*2560*/  IADD3 R3, PT, PT, R0.reuse, -0x1, RZ ;  /* 0xffffffff00037810 */ /* 0x040fe20007ffe0ff */
[----:B------:R-:W-:Y:S01]  /*2570*/  IMAD.MOV.U32 R10, RZ, RZ, RZ ;  /* 0x000000ffff0a7224 */ /* 0x000fe200078e00ff */
[----:B------:R-:W-:Y:S02]  /*2580*/  LOP3.LUT R39, R0, 0xf, RZ, 0xc0, !PT ;  /* 0x0000000f00277812 */ /* 0x000fe400078ec0ff */
[----:B------:R-:W-:Y:S01]  /*2590*/  ISETP.GE.U32.AND P1, PT, R3, 0xf, PT ;  /* 0x0000000f0300780c */ /* 0x000fe20003f26070 */
[----:B------:R-:W-:Y:S01]  /*25a0*/  HFMA2 R3, -RZ, RZ, 0, 0 ;  /* 0x00000000ff037431 */ /* 0x000fe200000001ff */
[----:B------:R-:W-:-:S11]  /*25b0*/  ISETP.NE.AND P0, PT, R39, RZ, PT ;  /* 0x000000ff2700720c */ /* 0x000fd60003f05270 */
[----:B------:R-:W-:Y:S05]  /*25c0*/  @!P1 BRA `(.L_x_26) ;  /* 0x0000000800049947 */ /* 0x000fea0003800000 */
[----:B------:R-:W0:Y:S01]  /*25d0*/  LDCU.64 UR4, c[0x0][0x380] ;  /* 0x00007000ff0477ac */ /* 0x000e220008000a00 */
[----:B------:R-:W-:Y:S02]  /*25e0*/  LOP3.LUT R3, R0, 0xfffffff0, RZ, 0xc0, !PT ;  /* 0xfffffff000037812 */ /* 0x000fe400078ec0ff */
[----:B------:R-:W-:Y:S02]  /*25f0*/  MOV R10, RZ ;  /* 0x000000ff000a7202 */ /* 0x000fe40000000f00 */
[----:B------:R-:W-:Y:S01]  /*2600*/  IADD3 R40, PT, PT, -R3, RZ, RZ ;  /* 0x000000ff03287210 */ /* 0x000fe20007ffe1ff */
[----:B0-----:R-:W-:-:S04]  /*2610*/  UIADD3 UR4, UP0, UPT, UR4, 0x10, URZ ;  /* 0x0000001004047890 */ /* 0x001fc8000ff1e0ff */
[----:B------:R-:W-:Y:S02]  /*2620*/  UIADD3.X UR5, UPT, UPT, URZ, UR5, URZ, UP0, !UPT ;  /* 0x00000005ff057290 */ /* 0x000fe400087fe4ff */
[----:B------:R-:W-:-:S04]  /*2630*/  MOV R12, UR4 ;  /* 0x00000004000c7c02 */ /* 0x000fc80008000f00 */
[----:B------:R-:W-:Y:S02]  /*2640*/  IMAD.U32 R13, RZ, RZ, UR5 ;  /* 0x00000005ff0d7e24 */ /* 0x000fe4000f8e00ff */
[----:B------:R-:W-:-:S04]  /*2650*/  IMAD.WIDE.U32 R14, R11, 0x2, R12 ;  /* 0x000000020b0e7825 */ /* 0x000fc800078e000c */
[----:B------:R-:W-:-:S07]  /*2660*/  IMAD.WIDE.U32 R12, R23, 0x2, R12 ;  /* 0x00000002170c7825 */ /* 0x000fce00078e000c */
.L_x_27:
        /* <DEDUP_REMOVED lines=19> */
[----:B--2---:R-:W-:-:S03]  /*27a0*/  SHF.L.U32 R29, R17, 0x10, RZ ;  /* 0x00000010111d7819 */ /* 0x004fc600000006ff */
[----:B------:R-:W2:Y:S01]  /*27b0*/  LDG.E.U16 R17, desc[UR8][R14.64+0x2] ;  /* 0x000002080e117981 */ /* 0x000ea2000c1e1500 */
[----:B---3--:R-:W-:-:S04]  /*27c0*/  IMAD.U32 R16, R16, 0x10000, RZ ;  /* 0x0001000010107824 */ /* 0x008fc800078e00ff */
[----:B------:R-:W-:Y:S01]  /*27d0*/  FADD R29, R16, -R29 ;  /* 0x8000001d101d7221 */ /* 0x000fe20000000000 */
[----:B----4-:R-:W-:Y:S01]  /*27e0*/  SHF.L.U32 R37, R18, 0x10, RZ ;  /* 0x0000001012257819 */ /* 0x010fe200000006ff */
[----:B------:R-:W3:Y:S04]  /*27f0*/  LDG.E.U16 R16, desc[UR8][R14.64+0x4] ;  /* 0x000004080e107981 */ /* 0x000ee8000c1e1500 */
[----:B------:R-:W4:Y:S01]  /*2800*/  LDG.E.U16 R18, desc[UR8][R12.64+0x4] ;  /* 0x000004080c127981 */ /* 0x000f22000c1e1500 */
[----:B------:R-:W-:Y:S01]  /*2810*/  FSETP.GT.AND P1, PT, |R29|, R10, PT ;  /* 0x0000000a1d00720b */ /* 0x000fe20003f24200 */
[----:B-----5:R-:W-:-:S03]  /*2820*/  IMAD.U32 R38, R36, 0x10000, RZ ;  /* 0x0001000024267824 */ /* 0x020fc600078e00ff */
[----:B------:R-:W-:Y:S02]  /*2830*/  FSEL R36, |R29|, R10, P1 ;  /* 0x0000000a1d247208 */ /* 0x000fe40000800200 */
[----:B------:R-:W5:Y:S01]  /*2840*/  LDG.E.U16 R10, desc[UR8][R14.64+0x6] ;  /* 0x000006080e0a7981 */ /* 0x000f62000c1e1500 */
[----:B------:R-:W-:-:S03]  /*2850*/  SHF.L.U32 R35, R35, 0x10, RZ ;  /* 0x0000001023237819 */ /* 0x000fc600000006ff */
[----:B------:R-:W5:Y:S01]  /*2860*/  LDG.E.U16 R29, desc[UR8][R12.64+0x6] ;  /* 0x000006080c1d7981 */ /* 0x000f62000c1e1500 */
[----:B------:R-:W-:Y:S01]  /*2870*/  SHF.L.U32 R34, R34, 0x10, RZ ;  /* 0x0000001022227819 */ /* 0x000fe200000006ff */
[----:B------:R-:W-:Y:S02]  /*2880*/  FADD R37, R37, -R38 ;  /* 0x8000002625257221 */ /* 0x000fe40000000000 */
[----:B------:R-:W5:Y:S02]  /*2890*/  LDG.E.U16 R38, desc[UR8][R12.64+0xa] ;  /* 0x00000a080c267981 */ /* 0x000f64000c1e1500 */
[----:B------:R-:W-:Y:S02]  /*28a0*/  FADD R41, R35, -R34 ;  /* 0x8000002223297221 */ /* 0x000fe40000000000 */
[----:B------:R-:W5:Y:S01]  /*28b0*/  LDG.E.U16 R35, desc[UR8][R12.64+0x8] ;  /* 0x000008080c237981 */ /* 0x000f62000c1e1500 */
[----:B------:R-:W-:-:S03]  /*28c0*/  FSETP.GT.AND P1, PT, |R37|, R36, PT ;  /* 0x000000242500720b */ /* 0x000fc60003f24200 */
[----:B------:R-:W5:Y:S01]  /*28d0*/  LDG.E.U16 R34, desc[UR8][R14.64+0x8] ;  /* 0x000008080e227981 */ /* 0x000f62000c1e1500 */
[----:B------:R-:W-:-:S03]  /*28e0*/  FSEL R36, |R37|, R36, P1 ;  /* 0x0000002425247208 */ /* 0x000fc60000800200 */
[----:B------:R-:W5:Y:S01]  /*28f0*/  LDG.E.U16 R37, desc[UR8][R14.64+0xa] ;  /* 0x00000a080e257981 */ /* 0x000f62000c1e1500 */
[-C--:B------:R-:W-:Y:S02]  /*2900*/  FSETP.GT.AND P1, PT, |R41|, R36.reuse, PT ;  /* 0x000000242900720b */ /* 0x080fe40003f24200 */
[----:B------:R-:W-:Y:S02]  /*2910*/  SHF.L.U32 R42, R31, 0x10, RZ ;  /* 0x000000101f2a7819 */ /* 0x000fe400000006ff */
[----:B------:R-:W-:Y:S01]  /*2920*/  FSEL R36, |R41|, R36, P1 ;  /* 0x0000002429247208 */ /* 0x000fe20000800200 */
[----:B------:R-:W-:Y:S01]  /*2930*/  IMAD.U32 R41, R30, 0x10000, RZ ;  /* 0x000100001e297824 */ /* 0x000fe200078e00ff */
[----:B------:R-:W5:Y:S01]  /*2940*/  LDG.E.U16 R31, desc[UR8][R12.64+0xc] ;  /* 0x00000c080c1f7981 */ /* 0x000f62000c1e1500 */
[----:B------:R-:W-:Y:S01]  /*2950*/  SHF.L.U32 R32, R32, 0x10, RZ ;  /* 0x0000001020207819 */ /* 0x000fe200000006ff */
[----:B------:R-:W-:Y:S02]  /*2960*/  IMAD.U32 R33, R33, 0x10000, RZ ;  /* 0x0001000021217824 */ /* 0x000fe400078e00ff */
[----:B------:R-:W5:Y:S01]  /*2970*/  LDG.E.U16 R30, desc[UR8][R14.64+0xc] ;  /* 0x00000c080e1e7981 */ /* 0x000f62000c1e1500 */
[----:B------:R-:W-:Y:S01]  /*2980*/  FADD R43, R41, -R42 ;  /* 0x8000002a292b7221 */ /* 0x000fe20000000000 */
[----:B------:R-:W-:-:S02]  /*2990*/  FADD R41, R32, -R33 ;  /* 0x8000002120297221 */ /* 0x000fc40000000000 */
[----:B------:R-:W5:Y:S04]  /*29a0*/  LDG.E.U16 R33, desc[UR8][R12.64+0xe] ;  /* 0x00000e080c217981 */ /* 0x000f68000c1e1500 */
[----:B------:R0:W5:Y:S01]  /*29b0*/  LDG.E.U16 R32, desc[UR8][R14.64+0xe] ;  /* 0x00000e080e207981 */ /* 0x000162000c1e1500 */
[CC--:B------:R-:W-:Y:S02]  /*29c0*/  FSETP.GT.AND P1, PT, |R43|.reuse, R36.reuse, PT ;  /* 0x000000242b00720b */ /* 0x0c0fe40003f24200 */
[----:B------:R-:W-:Y:S02]  /*29d0*/  SHF.L.U32 R26, R26, 0x10, RZ ;  /* 0x000000101a1a7819 */ /* 0x000fe400000006ff */
[----:B------:R-:W-:Y:S02]  /*29e0*/  FSEL R36, |R43|, R36, P1 ;  /* 0x000000242b247208 */ /* 0x000fe40000800200 */
[----:B------:R-:W-:-:S02]  /*29f0*/  SHF.L.U32 R43, R28, 0x10, RZ ;  /* 0x000000101c2b7819 */ /* 0x000fc400000006ff */
[----:B------:R-:W-:-:S03]  /*2a00*/  FSETP.GT.AND P1, PT, |R41|, R36, PT ;  /* 0x000000242900720b */ /* 0x000fc60003f24200 */
[----:B------:R-:W-:Y:S01]  /*2a10*/  FADD R43, R26, -R43 ;  /* 0x8000002b1a2b7221 */ /* 0x000fe20000000000 */
[----:B------:R-:W-:Y:S01]  /*2a20*/  FSEL R36, |R41|, R36, P1 ;  /* 0x0000002429247208 */ /* 0x000fe20000800200 */
[----:B------:R-:W-:Y:S01]  /*2a30*/  IMAD.U32 R24, R24, 0x10000, RZ ;  /* 0x0001000018187824 */ /* 0x000fe200078e00ff */
[----:B------:R-:W-:Y:S02]  /*2a40*/  SHF.L.U32 R27, R27, 0x10, RZ ;  /* 0x000000101b1b7819 */ /* 0x000fe400000006ff */
[----:B------:R-:W-:-:S03]  /*2a50*/  FSETP.GT.AND P1, PT, |R43|, R36, PT ;  /* 0x000000242b00720b */ /* 0x000fc60003f24200 */
[----:B------:R-:W-:Y:S01]  /*2a60*/  FADD R27, R24, -R27 ;  /* 0x8000001b181b7221 */ /* 0x000fe20000000000 */
[----:B------:R-:W-:Y:S01]  /*2a70*/  FSEL R36, |R43|, R36, P1 ;  /* 0x000000242b247208 */ /* 0x000fe20000800200 */
[----:B------:R-:W-:Y:S01]  /*2a80*/  IMAD.U32 R25, R25, 0x10000, RZ ;  /* 0x0001000019197824 */ /* 0x000fe200078e00ff */
[----:B------:R-:W-:Y:S02]  /*2a90*/  SHF.L.U32 R22, R22, 0x10, RZ ;  /* 0x0000001016167819 */ /* 0x000fe400000006ff */
[----:B------:R-:W-:-:S03]  /*2aa0*/  FSETP.GT.AND P1, PT, |R27|, R36, PT ;  /* 0x000000241b00720b */ /* 0x000fc60003f24200 */
[----:B------:R-:W-:Y:S01]  /*2ab0*/  FADD R22, R22, -R25 ;  /* 0x8000001916167221 */ /* 0x000fe20000000000 */
[----:B------:R-:W-:Y:S02]  /*2ac0*/  FSEL R27, |R27|, R36, P1 ;  /* 0x000000241b1b7208 */ /* 0x000fe40000800200 */
[----:B------:R-:W-:Y:S02]  /*2ad0*/  SHF.L.U32 R19, R19, 0x10, RZ ;  /* 0x0000001013137819 */ /* 0x000fe400000006ff */
[----:B------:R-:W-:Y:S02]  /*2ae0*/  SHF.L.U32 R24, R23, 0x10, RZ ;  /* 0x0000001017187819 */ /* 0x000fe400000006ff */
[----:B------:R-:W-:-:S03]  /*2af0*/  FSETP.GT.AND P1, PT, |R22|, R27, PT ;  /* 0x0000001b1600720b */ /* 0x000fc60003f24200 */
[----:B------:R-:W-:Y:S01]  /*2b00*/  FADD R19, R19, -R24 ;  /* 0x8000001813137221 */ /* 0x000fe20000000000 */
[----:B------:R-:W-:Y:S02]  /*2b10*/  FSEL R22, |R22|, R27, P1 ;  /* 0x0000001b16167208 */ /* 0x000fe40000800200 */
[----:B------:R-:W-:Y:S02]  /*2b20*/  SHF.L.U32 R20, R20, 0x10, RZ ;  /* 0x0000001014147819 */ /* 0x000fe400000006ff */
[----:B------:R-:W-:-:S04]  /*2b30*/  FSETP.GT.AND P1, PT, |R19|, R22, PT ;  /* 0x000000161300720b */ /* 0x000fc80003f24200 */
[----:B------:R-:W-:Y:S02]  /*2b40*/  FSEL R19, |R19|, R22, P1 ;  /* 0x0000001613137208 */ /* 0x000fe40000800200 */
[----:B------:R-:W-:-:S04]  /*2b50*/  IADD3 R40, PT, PT, R40, 0x10, RZ ;  /* 0x0000001028287810 */ /* 0x000fc80007ffe0ff */
[----:B------:R-:W-:Y:S02]  /*2b60*/  ISETP.NE.AND P2, PT, R40, RZ, PT ;  /* 0x000000ff2800720c */ /* 0x000fe40003f45270 */
[----:B0-----:R-:W-:Y:S02]  /*2b70*/  IADD3 R14, P3, PT, R14, 0x20, RZ ;  /* 0x000000200e0e7810 */ /* 0x001fe40007f7e0ff */
[----:B------:R-:W-:-:S03]  /*2b80*/  IADD3 R12, P4, PT, R12, 0x20, RZ ;  /* 0x000000200c0c7810 */ /* 0x000fc60007f9e0ff */
[----:B------:R-:W-:Y:S01]  /*2b90*/  IMAD.X R15, RZ, RZ, R15, P3 ;  /* 0x000000ffff0f7224 */ /* 0x000fe200018e060f */
[----:B------:R-:W-:Y:S01]  /*2ba0*/  IADD3.X R13, PT, PT, RZ, R13, RZ, P4, !PT ;  /* 0x0000000dff0d7210 */ /* 0x000fe200027fe4ff */
[----:B--2---:R-:W-:-:S04]  /*2bb0*/  IMAD.U32 R17, R17, 0x10000, RZ ;  /* 0x0001000011117824 */ /* 0x004fc800078e00ff */
[----:B------:R-:W-:Y:S01]  /*2bc0*/  FADD R20, R17, -R20 ;  /* 0x8000001411147221 */ /* 0x000fe20000000000 */
[----:B---3--:R-:W-:-:S04]  /*2bd0*/  SHF.L.U32 R16, R16, 0x10, RZ ;  /* 0x0000001010107819 */ /* 0x008fc800000006ff */
[----:B------:R-:W-:Y:S01]  /*2be0*/  FSETP.GT.AND P1, PT, |R20|, R19, PT ;  /* 0x000000131400720b */ /* 0x000fe20003f24200 */
[----:B----4-:R-:W-:-:S03]  /*2bf0*/  IMAD.U32 R17, R18, 0x10000, RZ ;  /* 0x0001000012117824 */ /* 0x010fc600078e00ff */
[----:B------:R-:W-:Y:S01]  /*2c00*/  FSEL R19, |R20|, R19, P1 ;  /* 0x0000001314137208 */ /* 0x000fe20000800200 */
[----:B------:R-:W-:Y:S01]  /*2c10*/  FADD R16, R16, -R17 ;  /* 0x8000001110107221 */ /* 0x000fe20000000000 */
[----:B-----5:R-:W-:-:S04]  /*2c20*/  SHF.L.U32 R10, R10, 0x10, RZ ;  /* 0x000000100a0a7819 */ /* 0x020fc800000006ff */
[CC--:B------:R-:W-:Y:S02]  /*2c30*/  FSETP.GT.AND P1, PT, |R16|.reuse, R19.reuse, PT ;  /* 0x000000131000720b */ /* 0x0c0fe40003f24200 */
[----:B------:R-:W-:Y:S02]  /*2c40*/  SHF.L.U32 R29, R29, 0x10, RZ ;  /* 0x000000101d1d7819 */ /* 0x000fe400000006ff */
[----:B------:R-:W-:-:S03]  /*2c50*/  FSEL R16, |R16|, R19, P1 ;  /* 0x0000001310107208 */ /* 0x000fc60000800200 */
[----:B------:R-:W-:Y:S01]  /*2c60*/  FADD R29, R10, -R29 ;  /* 0x8000001d0a1d7221 */ /* 0x000fe20000000000 */
[----:B------:R-:W-:-:S04]  /*2c70*/  SHF.L.U32 R35, R35, 0x10, RZ ;  /* 0x0000001023237819 */ /* 0x000fc800000006ff */
[----:B------:R-:W-:Y:S01]  /*2c80*/  FSETP.GT.AND P1, PT, |R29|, R16, PT ;  /* 0x000000101d00720b */ /* 0x000fe20003f24200 */
[----:B------:R-:W-:-:S03]  /*2c90*/  IMAD.U32 R34, R34, 0x10000, RZ ;  /* 0x0001000022227824 */ /* 0x000fc600078e00ff */
[----:B------:R-:W-:Y:S01]  /*2ca0*/  FSEL R16, |R29|, R16, P1 ;  /* 0x000000101d107208 */ /* 0x000fe20000800200 */
[----:B------:R-:W-:Y:S01]  /*2cb0*/  FADD R35, R34, -R35 ;  /* 0x8000002322237221 */ /* 0x000fe20000000000 */
[----:B------:R-:W-:Y:S01]  /*2cc0*/  SHF.L.U32 R37, R37, 0x10, RZ ;  /* 0x0000001025257819 */ /* 0x000fe200000006ff */
[----:B------:R-:W-:-:S03]  /*2cd0*/  IMAD.U32 R38, R38, 0x10000, RZ ;  /* 0x0001000026267824 */ /* 0x000fc600078e00ff */
[-C--:B------:R-:W-:Y:S01]  /*2ce0*/  FSETP.GT.AND P1, PT, |R35|, R16.reuse, PT ;  /* 0x000000102300720b */ /* 0x080fe20003f24200 */
[----:B------:R-:W-:Y:S01]  /*2cf0*/  FADD R37, R37, -R38 ;  /* 0x8000002625257221 */ /* 0x000fe20000000000 */
[----:B------:R-:W-:Y:S02]  /*2d00*/  SHF.L.U32 R31, R31, 0x10, RZ ;  /* 0x000000101f1f7819 */ /* 0x000fe400000006ff */
[----:B------:R-:W-:Y:S02]  /*2d10*/  FSEL R16, |R35|, R16, P1 ;  /* 0x0000001023107208 */ /* 0x000fe40000800200 */
[----:B------:R-:W-:Y:S02]  /*2d20*/  SHF.L.U32 R30, R30, 0x10, RZ ;  /* 0x000000101e1e7819 */ /* 0x000fe400000006ff */
[----:B------:R-:W-:-:S03]  /*2d30*/  FSETP.GT.AND P1, PT, |R37|, R16, PT ;  /* 0x000000102500720b */ /* 0x000fc60003f24200 */
[----:B------:R-:W-:Y:S01]  /*2d40*/  FADD R31, R30, -R31 ;  /* 0x8000001f1e1f7221 */ /* 0x000fe20000000000 */
[----:B------:R-:W-:Y:S02]  /*2d50*/  FSEL R16, |R37|, R16, P1 ;  /* 0x0000001025107208 */ /* 0x000fe40000800200 */
[----:B------:R-:W-:Y:S01]  /*2d60*/  SHF.L.U32 R33, R33, 0x10, RZ ;  /* 0x0000001021217819 */ /* 0x000fe200000006ff */
[----:B------:R-:W-:Y:S01]  /*2d70*/  IMAD.U32 R32, R32, 0x10000, RZ ;  /* 0x0001000020207824 */ /* 0x000fe200078e00ff */
[----:B------:R-:W-:-:S03]  /*2d80*/  FSETP.GT.AND P1, PT, |R31|, R16, PT ;  /* 0x000000101f00720b */ /* 0x000fc60003f24200 */
[----:B------:R-:W-:Y:S01]  /*2d90*/  FADD R33, R32, -R33 ;  /* 0x8000002120217221 */ /* 0x000fe20000000000 */
[----:B------:R-:W-:-:S04]  /*2da0*/  FSEL R10, |R31|, R16, P1 ;  /* 0x000000101f0a7208 */ /* 0x000fc80000800200 */
[----:B------:R-:W-:-:S04]  /*2db0*/  FSETP.GT.AND P1, PT, |R33|, R10, PT ;  /* 0x0000000a2100720b */ /* 0x000fc80003f24200 */
[----:B------:R-:W-:Y:S01]  /*2dc0*/  FSEL R10, |R33|, R10, P1 ;  /* 0x0000000a210a7208 */ /* 0x000fe20000800200 */
[----:B------:R-:W-:Y:S08]  /*2dd0*/  @P2 BRA `(.L_x_27) ;  /* 0xfffffff800242947 */ /* 0x000ff0000383ffff */
.L_x_26:
        /* <DEDUP_REMOVED lines=23> */
[----:B------:R-:W-:Y:S01]  /*2f50*/  VIADD R3, R3, 0x8 ;  /* 0x0000000803037836 */ /* 0x000fe20000000000 */
[----:B--2---:R-:W-:Y:S01]  /*2f60*/  SHF.L.U32 R25, R25, 0x10, RZ ;  /* 0x0000001019197819 */ /* 0x004fe200000006ff */
[----:B---3--:R-:W-:-:S04]  /*2f70*/  IMAD.U32 R26, R26, 0x10000, RZ ;  /* 0x000100001a1a7824 */ /* 0x008fc800078e00ff */
[----:B------:R-:W-:Y:S01]  /*2f80*/  FADD R25, R25, -R26 ;  /* 0x8000001a19197221 */ /* 0x000fe20000000000 */
[----:B----4-:R-:W-:Y:S02]  /*2f90*/  SHF.L.U32 R27, R27, 0x10, RZ ;  /* 0x000000101b1b7819 */ /* 0x010fe400000006ff */
[----:B-----5:R-:W-:Y:S02]  /*2fa0*/  SHF.L.U32 R28, R28, 0x10, RZ ;  /* 0x000000101c1c7819 */ /* 0x020fe400000006ff */
[----:B------:R-:W-:-:S03]  /*2fb0*/  FSETP.GT.AND P1, PT, |R25|, R10, PT ;  /* 0x0000000a1900720b */ /* 0x000fc60003f24200 */
[----:B------:R-:W-:Y:S01]  /*2fc0*/  FADD R27, R27, -R28 ;  /* 0x8000001c1b1b7221 */ /* 0x000fe20000000000 */
[----:B------:R-:W-:Y:S02]  /*2fd0*/  FSEL R10, |R25|, R10, P1 ;  /* 0x0000000a190a7208 */ /* 0x000fe40000800200 */
[----:B------:R-:W-:Y:S01]  /*2fe0*/  SHF.L.U32 R30, R30, 0x10, RZ ;  /* 0x000000101e1e7819 */ /* 0x000fe200000006ff */
[----:B------:R-:W-:Y:S01]  /*2ff0*/  IMAD.U32 R29, R29, 0x10000, RZ ;  /* 0x000100001d1d7824 */ /* 0x000fe200078e00ff */
        /* <DEDUP_REMOVED lines=8> */
[----:B------:R-:W-:Y:S02]  /*3080*/  SHF.L.U32 R16, R16, 0x10, RZ ;  /* 0x0000001010107819 */ /* 0x000fe400000006ff */
        /* <DEDUP_REMOVED lines=9> */
[----:B0-----:R-:W-:Y:S01]  /*3120*/  IMAD.U32 R13, R22, 0x10000, RZ ;  /* 0x00010000160d7824 */ /* 0x001fe200078e00ff */
        /* <DEDUP_REMOVED lines=8> */
[----:B------:R-:W-:-:S04]  /*31b0*/  FSEL R10, |R13|, R10, P1 ;  /* 0x0000000a0d0a7208 */ /* 0x000fc80000800200 */
[----:B------:R-:W-:-:S04]  /*31c0*/  FSETP.GT.AND P1, PT, |R23|, R10, PT ;  /* 0x0000000a1700720b */ /* 0x000fc80003f24200 */
[----:B------:R-:W-:-:S09]  /*31d0*/  FSEL R10, |R23|, R10, P1 ;  /* 0x0000000a170a7208 */ /* 0x000fd20000800200 */
.L_x_28:
        /* <DEDUP_REMOVED lines=15> */
[----:B------:R-:W-:Y:S01]  /*32d0*/  VIADD R3, R3, 0x4 ;  /* 0x0000000403037836 */ /* 0x000fe20000000000 */
[----:B--2---:R-:W-:-:S02]  /*32e0*/  SHF.L.U32 R12, R12, 0x10, RZ ;  /* 0x000000100c0c7819 */ /* 0x004fc400000006ff */
[----:B---3--:R-:W-:-:S05]  /*32f0*/  SHF.L.U32 R13, R13, 0x10, RZ ;  /* 0x000000100d0d7819 */ /* 0x008fca00000006ff */
[----:B------:R-:W-:Y:S01]  /*3300*/  FADD R13, R12, -R13 ;  /* 0x8000000d0c0d7221 */ /* 0x000fe20000000000 */
[----:B----4-:R-:W-:Y:S01]  /*3310*/  SHF.L.U32 R15, R15, 0x10, RZ ;  /* 0x000000100f0f7819 */ /* 0x010fe200000006ff */
[----:B-----5:R-:W-:-:S03]  /*3320*/  IMAD.U32 R14, R14, 0x10000, RZ ;  /* 0x000100000e0e7824 */ /* 0x020fc600078e00ff */
[----:B------:R-:W-:Y:S01]  /*3330*/  FSETP.GT.AND P0, PT, |R13|, R10, PT ;  /* 0x0000000a0d00720b */ /* 0x000fe20003f04200 */
[----:B------:R-:W-:-:S03]  /*3340*/  FADD R15, R14, -R15 ;  /* 0x8000000f0e0f7221 */ /* 0x000fc60000000000 */
        /* <DEDUP_REMOVED lines=13> */
.L_x_29:
[----:B------:R-:W-:Y:S05]  /*3420*/  @!P1 BRA `(.L_x_10) ;  /* 0x0000006800009947 */ /* 0x000fea0003800000 */
[----:B------:R-:W-:Y:S01]  /*3430*/  IMAD.WIDE.U32 R8, R3, 0x2, R8 ;  /* 0x0000000203087825 */ /* 0x000fe200078e0008 */
[----:B------:R-:W-:-:S03]  /*3440*/  IADD3 R0, PT, PT, -R0, RZ, RZ ;  /* 0x000000ff00007210 */ /* 0x000fc60007ffe1ff */
[----:B------:R-:W-:-:S04]  /*3450*/  IMAD.WIDE.U32 R4, R21, 0x2, R8 ;  /* 0x0000000215047825 */ /* 0x000fc800078e0008 */
[----:B------:R-:W-:Y:S01]  /*3460*/  IMAD.WIDE.U32 R8, R11, 0x2, R8 ;  /* 0x000000020b087825 */ /* 0x000fe200078e0008 */
[----:B------:R-:W-:Y:S02]  /*3470*/  MOV R11, R4 ;  /* 0x00000004000b7202 */ /* 0x000fe40000000f00 */
[----:B------:R-:W-:Y:S01]  /*3480*/  MOV R12, R5 ;  /* 0x00000005000c7202 */ /* 0x000fe20000000f00 */
[----:B------:R-:W-:Y:S01]  /*3490*/  IMAD.MOV.U32 R4, RZ, RZ, R8 ;  /* 0x000000ffff047224 */ /* 0x000fe200078e0008 */
[----:B------:R-:W-:-:S07]  /*34a0*/  MOV R5, R9 ;  /* 0x0000000900057202 */ /* 0x000fce0000000f00 */
.L_x_30:
[----:B------:R-:W-:Y:S01]  /*34b0*/  IMAD.MOV.U32 R6, RZ, RZ, R11 ;  /* 0x000000ffff067224 */ /* 0x000fe200078e000b */
[----:B------:R-:W-:Y:S01]  /*34c0*/  MOV R7, R12 ;  /* 0x0000000c00077202 */ /* 0x000fe20000000f00 */
[----:B------:R0:W2:Y:S04]  /*34d0*/  LDG.E.U16 R3, desc[UR8][R4.64] ;  /* 0x0000000804037981 */ /* 0x0000a8000c1e1500 */
[----:B------:R-:W3:Y:S01]  /*34e0*/  LDG.E.U16 R6, desc[UR8][R6.64] ;  /* 0x0000000806067981 */ /* 0x000ee2000c1e1500 */
[----:B------:R-:W-:Y:S02]  /*34f0*/  IADD3 R0, PT, PT, R0, 0x1, RZ ;  /* 0x0000000100007810 */ /* 0x000fe40007ffe0ff */
[----:B------:R-:W-:Y:S02]  /*3500*/  IADD3 R11, P2, PT, R11, 0x2, RZ ;  /* 0x000000020b0b7810 */ /* 0x000fe40007f5e0ff */
[----:B------:R-:W-:-:S02]  /*3510*/  ISETP.NE.AND P1, PT, R0, RZ, PT ;  /* 0x000000ff0000720c */ /* 0x000fc40003f25270 */
[----:B0-----:R-:W-:Y:S02]  /*3520*/  IADD3 R4, P3, PT, R4, 0x2, RZ ;  /* 0x0000000204047810 */ /* 0x001fe40007f7e0ff */
[----:B------:R-:W-:-:S03]  /*3530*/  IADD3.X R12, PT, PT, RZ, R12, RZ, P2, !PT ;  /* 0x0000000cff0c7210 */ /* 0x000fc600017fe4ff */
[----:B------:R-:W-:Y:S01]  /*3540*/  IMAD.X R5, RZ, RZ, R5, P3 ;  /* 0x000000ffff057224 */ /* 0x000fe200018e0605 */
[----:B--2---:R-:W-:Y:S01]  /*3550*/  SHF.L.U32 R3, R3, 0x10, RZ ;  /* 0x0000001003037819 */ /* 0x004fe200000006ff */
[----:B---3--:R-:W-:-:S04]  /*3560*/  IMAD.U32 R8, R6, 0x10000, RZ ;  /* 0x0001000006087824 */ /* 0x008fc800078e00ff */
[----:B------:R-:W-:-:S05]  /*3570*/  FADD R3, R3, -R8 ;  /* 0x8000000803037221 */ /* 0x000fca0000000000 */
[----:B------:R-:W-:-:S04]  /*3580*/  FSETP.GT.AND P0, PT, |R3|, R10, PT ;  /* 0x0000000a0300720b */ /* 0x000fc80003f04200 */
[----:B------:R-:W-:Y:S01]  /*3590*/  FSEL R10, |R3|, R10, P0 ;  /* 0x0000000a030a7208 */ /* 0x000fe20000000200 */
[----:B------:R-:W-:Y:S08]  /*35a0*/  @P1 BRA `(.L_x_30) ;  /* 0xfffffffc00c01947 */ /* 0x000ff0000383ffff */
[----:B------:R-:W-:Y:S05]  /*35b0*/  BRA `(.L_x_10) ;  /* 0x00000064009c7947 */ /* 0x000fea0003800000 */
.L_x_25:
[----:B------:R-:W-:-:S13]  /*35c0*/  ISETP.NE.AND P0, PT, R0, RZ, PT ;  /* 0x000000ff0000720c */ /* 0x000fda0003f05270 */
        /* <DEDUP_REMOVED lines=20> */
.L_x_32:
        /* <DEDUP_REMOVED lines=27> */
[----:B------:R-:W-:-:S02]  /*38c0*/  FADD R36, |R31|, R10 ;  /* 0x0000000a1f247221 */ /* 0x000fc40000000200 */
[----:B------:R-:W4:Y:S01]  /*38d0*/  LDG.E.U16 R10, desc[UR8][R14.64+0x6] ;  /* 0x000006080e0a7981 */ /* 0x000f22000c1e1500 */
[----:B------:R-:W-:-:S03]  /*38e0*/  FADD R37, R37, -R40 ;  /* 0x8000002825257221 */ /* 0x000fc60000000000 */
[----:B------:R-:W5:Y:S01]  /*38f0*/  LDG.E.U16 R31, desc[UR8][R12.64+0x6] ;  /* 0x000006080c1f7981 */ /* 0x000f62000c1e1500 */
[----:B------:R-:W-:Y:S01]  /*3900*/  FADD R36, R36, |R37| ;  /* 0x4000002524247221 */ /* 0x000fe20000000000 */
        /* <DEDUP_REMOVED lines=8> */
[----:B------:R-:W-:-:S03]  /*3990*/  FADD R42, R36, |R37| ;  /* 0x40000025242a7221 */ /* 0x000fc60000000000 */
[----:B------:R-:W5:Y:S01]  /*39a0*/  LDG.E.U16 R32, desc[UR8][R14.64+0xa] ;  /* 0x00000a080e207981 */ /* 0x000f62000c1e1500 */
[----:B------:R-:W-:-:S03]  /*39b0*/  FADD R41, R40, -R41 ;  /* 0x8000002928297221 */ /* 0x000fc60000000000 */
[----:B------:R-:W5:Y:S01]  /*39c0*/  LDG.E.U16 R36, desc[UR8][R14.64+0xc] ;  /* 0x00000c080e247981 */ /* 0x000f62000c1e1500 */
[----:B------:R-:W-:-:S03]  /*39d0*/  FADD R42, R42, |R41| ;  /* 0x400000292a2a7221 */ /* 0x000fc60000000000 */
        /* <DEDUP_REMOVED lines=11> */
[----:B------:R-:W-:Y:S01]  /*3a90*/  FADD R42, R42, |R43| ;  /* 0x4000002b2a2a7221 */ /* 0x000fe20000000000 */
[----:B------:R-:W-:Y:S01]  /*3aa0*/  SHF.L.U32 R25, R25, 0x10, RZ ;  /* 0x0000001019197819 */ /* 0x000fe200000006ff */
[----:B------:R-:W-:Y:S02]  /*3ab0*/  IMAD.U32 R24, R24, 0x10000, RZ ;  /* 0x0001000018187824 */ /* 0x000fe400078e00ff */
[----:B------:R-:W-:Y:S01]  /*3ac0*/  FADD R29, R42, |R29| ;  /* 0x4000001d2a1d7221 */ /* 0x000fe20000000000 */
[----:B------:R-:W-:Y:S01]  /*3ad0*/  FADD R26, R26, -R27 ;  /* 0x8000001b1a1a7221 */ /* 0x000fe20000000000 */
[----:B------:R-:W-:Y:S01]  /*3ae0*/  SHF.L.U32 R22, R22, 0x10, RZ ;  /* 0x0000001016167819 */ /* 0x000fe200000006ff */
[----:B------:R-:W-:Y:S01]  /*3af0*/  FADD R25, R24, -R25 ;  /* 0x8000001918197221 */ /* 0x000fe20000000000 */
[----:B------:R-:W-:-:S02]  /*3b00*/  IMAD.U32 R23, R23, 0x10000, RZ ;  /* 0x0001000017177824 */ /* 0x000fc400078e00ff */
[----:B------:R-:W-:Y:S01]  /*3b10*/  FADD R26, R29, |R26| ;  /* 0x4000001a1d1a7221 */ /* 0x000fe20000000000 */
[----:B------:R-:W-:Y:S01]  /*3b20*/  SHF.L.U32 R20, R20, 0x10, RZ ;  /* 0x0000001014147819 */ /* 0x000fe200000006ff */
[----:B------:R-:W-:Y:S02]  /*3b30*/  FADD R22, R22, -R23 ;  /* 0x8000001716167221 */ /* 0x000fe40000000000 */
[----:B------:R-:W-:Y:S01]  /*3b40*/  FADD R25, R26, |R25| ;  /* 0x400000191a197221 */ /* 0x000fe20000000000 */
[----:B------:R-:W-:-:S03]  /*3b50*/  SHF.L.U32 R21, R21, 0x10, RZ ;  /* 0x0000001015157819 */ /* 0x000fc600000006ff */
[----:B------:R-:W-:Y:S02]  /*3b60*/  FADD R22, R25, |R22| ;  /* 0x4000001619167221 */ /* 0x000fe40000000000 */
[----:B------:R-:W-:-:S04]  /*3b70*/  FADD R21, R20, -R21 ;  /* 0x8000001514157221 */ /* 0x000fc80000000000 */
[----:B------:R-:W-:Y:S01]  /*3b80*/  FADD R21, R22, |R21| ;  /* 0x4000001516157221 */ /* 0x000fe20000000000 */
        /* <DEDUP_REMOVED lines=11> */
[----:B------:R-:W-:Y:S01]  /*3c40*/  FADD R16, R21, |R16| ;  /* 0x4000001015107221 */ /* 0x000fe20000000000 */
[----:B------:R-:W-:Y:S01]  /*3c50*/  SHF.L.U32 R34, R34, 0x10, RZ ;  /* 0x0000001022227819 */ /* 0x000fe200000006ff */
[----:B------:R-:W-:Y:S01]  /*3c60*/  FADD R31, R10, -R31 ;  /* 0x8000001f0a1f7221 */ /* 0x000fe20000000000 */
[----:B------:R-:W-:-:S03]  /*3c70*/  SHF.L.U32 R35, R35, 0x10, RZ ;  /* 0x0000001023237819 */ /* 0x000fc600000006ff */
[----:B------:R-:W-:Y:S01]  /*3c80*/  FADD R16, R16, |R31| ;  /* 0x4000001f10107221 */ /* 0x000fe20000000000 */
[----:B------:R-:W-:Y:S01]  /*3c90*/  SHF.L.U32 R33, R33, 0x10, RZ ;  /* 0x0000001021217819 */ /* 0x000fe200000006ff */
[----:B------:R-:W-:Y:S01]  /*3ca0*/  FADD R35, R34, -R35 ;  /* 0x8000002322237221 */ /* 0x000fe20000000000 */
[----:B------:R-:W-:-:S03]  /*3cb0*/  IMAD.U32 R32, R32, 0x10000, RZ ;  /* 0x0001000020207824 */ /* 0x000fc600078e00ff */
        /* <DEDUP_REMOVED lines=9> */
[----:B------:R-:W-:-:S04]  /*3d50*/  FADD R41, R40, -R41 ;  /* 0x8000002928297221 */ /* 0x000fc80000000000 */
[----:B------:R-:W-:Y:S01]  /*3d60*/  FADD R10, R16, |R41| ;  /* 0x40000029100a7221 */ /* 0x000fe20000000000 */
[----:B------:R-:W-:Y:S06]  /*3d70*/  @P0 BRA `(.L_x_32) ;  /* 0xfffffff800640947 */ /* 0x000fec000383ffff */
.L_x_31:
        /* <DEDUP_REMOVED lines=55> */
[----:B------:R-:W-:-:S07]  /*40f0*/  FADD R10, R16, |R23| ;  /* 0x40000017100a7221 */ /* 0x000fce0000000000 */
.L_x_33:
        /* <DEDUP_REMOVED lines=32> */
.L_x_34:
        /* <DEDUP_REMOVED lines=15> */
[----:B------:R-:W-:Y:S01]  /*43f0*/  FADD R10, R10, |R3| ;  /* 0x400000030a0a7221 */ /* 0x000fe20000000000 */
[----:B------:R-:W-:Y:S06]  /*4400*/  @!P2 BRA `(.L_x_10) ;  /* 0x000000580008a947 */ /* 0x000fec0003800000 */
[----:B------:R-:W-:Y:S01]  /*4410*/  MOV R4, R0 ;  /* 0x0000000000047202 */ /* 0x000fe20000000f00 */
[----:B------:R-:W-:Y:S01]  /*4420*/  IMAD.MOV.U32 R9, RZ, RZ, R7 ;  /* 0x000000ffff097224 */ /* 0x000fe200078e0007 */
[----:B------:R-:W-:Y:S01]  /*4430*/  MOV R12, R8 ;  /* 0x00000008000c7202 */ /* 0x000fe20000000f00 */
[----:B------:R-:W-:Y:S01]  /*4440*/  IMAD.MOV.U32 R5, RZ, RZ, R6 ;  /* 0x000000ffff057224 */ /* 0x000fe200078e0006 */
[----:B------:R-:W-:-:S07]  /*4450*/  MOV R0, R11 ;  /* 0x0000000b00007202 */ /* 0x000fce0000000f00 */
.L_x_35:
        /* <DEDUP_REMOVED lines=13> */
[----:B------:R-:W-:Y:S01]  /*4530*/  FADD R10, |R3|, R10 ;  /* 0x0000000a030a7221 */ /* 0x000fe20000000200 */
[----:B------:R-:W-:Y:S06]  /*4540*/  @P0 BRA `(.L_x_35) ;  /* 0xfffffffc00c40947 */ /* 0x000fec000383ffff */
[----:B------:R-:W-:Y:S05]  /*4550*/  BRA `(.L_x_10) ;  /* 0x0000005400b47947 */ /* 0x000fea0003800000 */
.L_x_7:
[----:B------:R-:W-:-:S13]  /*4560*/  ISETP.GT.AND P0, PT, R26, 0x5, PT ;  /* 0x000000051a00780c */ /* 0x000fda0003f04270 */
[----:B------:R-:W-:Y:S05]  /*4570*/  @P0 BRA `(.L_x_36) ;  /* 0x0000001800700947 */ /* 0x000fea0003800000 */
[----:B------:R-:W-:-:S13]  /*4580*/  ISETP.NE.AND P0, PT, R26, 0x4, PT ;  /* 0x000000041a00780c */ /* 0x000fda0003f05270 */
[----:B------:R-:W-:Y:S05]  /*4590*/  @!P0 BRA `(.L_x_37) ;  /* 0x0000000c00008947 */ /* 0x000fea0003800000 */
[----:B------:R-:W-:-:S13]  /*45a0*/  ISETP.NE.AND P0, PT, R26, 0x5, PT ;  /* 0x000000051a00780c */ /* 0x000fda0003f05270 */
[----:B------:R-:W-:Y:S05]  /*45b0*/  @P0 BRA `(.L_x_10) ;  /* 0x00000054009c0947 */ /* 0x000fea0003800000 */
[----:B------:R-:W-:Y:S01]  /*45c0*/  ISETP.NE.AND P0, PT, R0, RZ, PT ;  /* 0x000000ff0000720c */ /* 0x000fe20003f05270 */
[----:B------:R-:W-:Y:S02]  /*45d0*/  HFMA2 R12, -RZ, RZ, 0, 0 ;  /* 0x00000000ff0c7431 */ /* 0x000fe400000001ff */
[----:B------:R-:W-:-:S10]  /*45e0*/  IMAD.MOV.U32 R3, RZ, RZ, RZ ;  /* 0x000000ffff037224 */ /* 0x000fd400078e00ff */
[----:B------:R-:W-:Y:S05]  /*45f0*/  @!P0 BRA `(.L_x_38) ;  /* 0x00000008005c8947 */ /* 0x000fea0003800000 */
[C---:B------:R-:W-:Y:S01]  /*4600*/  IADD3 R3, PT, PT, R0.reuse, -0x1, RZ ;  /* 0xffffffff00037810 */ /* 0x040fe20007ffe0ff */
[----:B------:R-:W-:Y:S01]  /*4610*/  IMAD.MOV.U32 R19, RZ, RZ, RZ ;  /* 0x000000ffff137224 */ /* 0x000fe200078e00ff */
[----:B------:R-:W-:Y:S02]  /*4620*/  LOP3.LUT R30, R0, 0x7, RZ, 0xc0, !PT ;  /* 0x00000007001e7812 */ /* 0x000fe400078ec0ff */
[----:B------:R-:W-:Y:S01]  /*4630*/  ISETP.GE.U32.AND P0, PT, R3, 0x7, PT ;  /* 0x000000070300780c */ /* 0x000fe20003f06070 */
[----:B------:R-:W-:Y:S01]  /*4640*/  IMAD.MOV.U32 R3, RZ, RZ, RZ ;  /* 0x000000ffff037224 */ /* 0x000fe200078e00ff */
[----:B------:R-:W-:Y:S02]  /*4650*/  ISETP.NE.AND P2, PT, R30, RZ, PT ;  /* 0x000000ff1e00720c */ /* 0x000fe40003f45270 */
[----:B------:R-:W-:Y:S02]  /*4660*/  MOV R17, RZ ;  /* 0x000000ff00117202 */ /* 0x000fe40000000f00 */
[----:B------:R-:W-:-:S07]  /*4670*/  MOV R12, RZ ;  /* 0x000000ff000c7202 */ /* 0x000fce0000000f00 */
        /* <DEDUP_REMOVED lines=8> */
[----:B------:R-:W-:-:S03]  /*4700*/  MOV R9, UR5 ;  /* 0x0000000500097c02 */ /* 0x000fc60008000f00 */
[----:B------:R-:W-:-:S04]  /*4710*/  IMAD.WIDE.U32 R14, R11, 0x2, R8 ;  /* 0x000000020b0e7825 */ /* 0x000fc800078e0008 */
[----:B------:R-:W-:-:S04]  /*4720*/  IMAD.WIDE.U32 R8, R13, 0x2, R8 ;  /* 0x000000020d087825 */ /* 0x000fc800078e0008 */
[----:B------:R-:W-:-:S07]  /*4730*/  IMAD.MOV.U32 R18, RZ, RZ, R8 ;  /* 0x000000ffff127224 */ /* 0x000fce00078e0008 */
.L_x_40:
[----:B------:R-:W-:Y:S01]  /*4740*/  IMAD.MOV.U32 R8, RZ, RZ, R18 ;  /* 0x000000ffff087224 */ /* 0x000fe200078e0012 */
        /* <DEDUP_REMOVED lines=14> */
[----:B------:R0:W5:Y:S04]  /*4830*/  LDG.E.U16 R22, desc[UR8][R14.64+0x6] ;  /* 0x000006080e167981 */ /* 0x000168000c1e1500 */
[----:B------:R-:W5:Y:S01]  /*4840*/  LDG.E.U16 R23, desc[UR8][R8.64+0x6] ;  /* 0x0000060808177981 */ /* 0x000f62000c1e1500 */
[----:B------:R-:W-:-:S02]  /*4850*/  IADD3 R33, PT, PT, R33, 0x8, RZ ;  /* 0x0000000821217810 */ /* 0x000fc40007ffe0ff */
[----:B0-----:R-:W-:-:S05]  /*4860*/  IADD3 R14, P0, PT, R14, 0x10, RZ ;  /* 0x000000100e0e7810 */ /* 0x001fca0007f1e0ff */
[----:B------:R-:W-:Y:S01]  /*4870*/  IMAD.X R15, RZ, RZ, R15, P0 ;  /* 0x000000ffff0f7224 */ /* 0x000fe200000e060f */
[----:B------:R-:W-:Y:S02]  /*4880*/  ISETP.NE.AND P0, PT, R33, RZ, PT ;  /* 0x000000ff2100720c */ /* 0x000fe40003f05270 */
[----:B--2---:R-:W-:Y:S02]  /*4890*/  SHF.L.U32 R27, R26, 0x10, RZ ;  /* 0x000000101a1b7819 */ /* 0x004fe400000006ff */
[----:B---3--:R-:W-:-:S03]  /*48a0*/  SHF.L.U32 R28, R28, 0x10, RZ ;  /* 0x000000101c1c7819 */ /* 0x008fc600000006ff */
[----:B------:R-:W-:Y:S01]  /*48b0*/  FFMA R12, R27, R27, R12 ;  /* 0x0000001b1b0c7223 */ /* 0x000fe2000000000c */
[----:B----4-:R-:W-:Y:S01]  /*48c0*/  SHF.L.U32 R26, R31, 0x10, RZ ;  /* 0x000000101f1a7819 */ /* 0x010fe200000006ff */
[-C--:B------:R-:W-:Y:S01]  /*48d0*/  FFMA R3, R27, R28.reuse, R3 ;  /* 0x0000001c1b037223 */ /* 0x080fe20000000003 */
[----:B------:R-:W-:Y:S01]  /*48e0*/  FFMA R19, R28, R28, R19 ;  /* 0x0000001c1c137223 */ /* 0x000fe20000000013 */
[----:B-----5:R-:W-:-:S03]  /*48f0*/  IMAD.U32 R29, R29, 0x10000, RZ ;  /* 0x000100001d1d7824 */ /* 0x020fc600078e00ff */
[-C--:B------:R-:W-:Y:S01]  /*4900*/  FFMA R19, R26, R26.reuse, R19 ;  /* 0x0000001a1a137223 */ /* 0x080fe20000000013 */
[----:B------:R-:W-:Y:S01]  /*4910*/  SHF.L.U32 R27, R32, 0x10, RZ ;  /* 0x00000010201b7819 */ /* 0x000fe200000006ff */
[C---:B------:R-:W-:Y:S01]  /*4920*/  FFMA R12, R29.reuse, R29, R12 ;  /* 0x0000001d1d0c7223 */ /* 0x040fe2000000000c */
[----:B------:R-:W-:Y:S01]  /*4930*/  FFMA R3, R29, R26, R3 ;  /* 0x0000001a1d037223 */ /* 0x000fe20000000003 */
[----:B------:R-:W-:Y:S02]  /*4940*/  IMAD.U32 R34, R34, 0x10000, RZ ;  /* 0x0001000022227824 */ /* 0x000fe400078e00ff */
[C---:B------:R-:W-:Y:S01]  /*4950*/  FFMA R12, R27.reuse, R27, R12 ;  /* 0x0000001b1b0c7223 */ /* 0x040fe2000000000c */
[----:B------:R-:W-:Y:S01]  /*4960*/  SHF.L.U32 R29, R24, 0x10, RZ ;  /* 0x00000010181d7819 */ /* 0x000fe200000006ff */
[-C--:B------:R-:W-:Y:S01]  /*4970*/  FFMA R3, R27, R34.reuse, R3 ;  /* 0x000000221b037223 */ /* 0x080fe20000000003 */
[----:B------:R-:W-:Y:S01]  /*4980*/  FFMA R19, R34, R34, R19 ;  /* 0x0000002222137223 */ /* 0x000fe20000000013 */
[----:B------:R-:W-:-:S02]  /*4990*/  SHF.L.U32 R24, R25, 0x10, RZ ;  /* 0x0000001019187819 */ /* 0x000fc400000006ff */
[----:B------:R-:W-:Y:S01]  /*49a0*/  FFMA R12, R29, R29, R12 ;  /* 0x0000001d1d0c7223 */ /* 0x000fe2000000000c */
[----:B------:R-:W-:Y:S02]  /*49b0*/  SHF.L.U32 R11, R11, 0x10, RZ ;  /* 0x000000100b0b7819 */ /* 0x000fe400000006ff */
[-C--:B------:R-:W-:Y:S01]  /*49c0*/  FFMA R3, R29, R24.reuse, R3 ;  /* 0x000000181d037223 */ /* 0x080fe20000000003 */
[----:B------:R-:W-:Y:S01]  /*49d0*/  FFMA R19, R24, R24, R19 ;  /* 0x0000001818137223 */ /* 0x000fe20000000013 */
[----:B------:R-:W-:Y:S01]  /*49e0*/  SHF.L.U32 R26, R13, 0x10, RZ ;  /* 0x000000100d1a7819 */ /* 0x000fe200000006ff */
[----:B------:R-:W-:Y:S01]  /*49f0*/  FFMA R12, R11, R11, R12 ;  /* 0x0000000b0b0c7223 */ /* 0x000fe2000000000c */
[----:B------:R-:W-:-:S03]  /*4a00*/  SHF.L.U32 R18, R18, 0x10, RZ ;  /* 0x0000001012127819 */ /* 0x000fc600000006ff */
[-C--:B------:R-:W-:Y:S01]  /*4a10*/  FFMA R3, R11, R26.reuse, R3 ;  /* 0x0000001a0b037223 */ /* 0x080fe20000000003 */
[----:B------:R-:W-:Y:S01]  /*4a20*/  FFMA R19, R26, R26, R19 ;  /* 0x0000001a1a137223 */ /* 0x000fe20000000013 */
[----:B------:R-:W-:-:S03]  /*4a30*/  IMAD.U32 R13, R16, 0x10000, RZ ;  /* 0x00010000100d7824 */ /* 0x000fc600078e00ff */
[-C--:B------:R-:W-:Y:S01]  /*4a40*/  FFMA R19, R18, R18.reuse, R19 ;  /* 0x0000001212137223 */ /* 0x080fe20000000013 */
[----:B------:R-:W-:Y:S01]  /*4a50*/  SHF.L.U32 R16, R21, 0x10, RZ ;  /* 0x0000001015107819 */ /* 0x000fe200000006ff */
[C---:B------:R-:W-:Y:S01]  /*4a60*/  FFMA R12, R13.reuse, R13, R12 ;  /* 0x0000000d0d0c7223 */ /* 0x040fe2000000000c */
[----:B------:R-:W-:Y:S01]  /*4a70*/  FFMA R3, R13, R18, R3 ;  /* 0x000000120d037223 */ /* 0x000fe20000000003 */
[----:B------:R-:W-:Y:S01]  /*4a80*/  IMAD.U32 R11, R20, 0x10000, RZ ;  /* 0x00010000140b7824 */ /* 0x000fe200078e00ff */
[----:B------:R-:W-:Y:S01]  /*4a90*/  IADD3 R18, P1, PT, R8, 0x10, RZ ;  /* 0x0000001008127810 */ /* 0x000fe20007f3e0ff */
[-C--:B------:R-:W-:Y:S01]  /*4aa0*/  FFMA R19, R16, R16.reuse, R19 ;  /* 0x0000001010137223 */ /* 0x080fe20000000013 */
[----:B------:R-:W-:Y:S01]  /*4ab0*/  SHF.L.U32 R13, R22, 0x10, RZ ;  /* 0x00000010160d7819 */ /* 0x000fe200000006ff */
[C---:B------:R-:W-:Y:S01]  /*4ac0*/  FFMA R12, R11.reuse, R11, R12 ;  /* 0x0000000b0b0c7223 */ /* 0x040fe2000000000c */
[----:B------:R-:W-:Y:S01]  /*4ad0*/  FFMA R3, R11, R16, R3 ;  /* 0x000000100b037223 */ /* 0x000fe20000000003 */
[----:B------:R-:W-:Y:S01]  /*4ae0*/  IMAD.U32 R8, R23, 0x10000, RZ ;  /* 0x0001000017087824 */ /* 0x000fe200078e00ff */
[----:B------:R-:W-:Y:S01]  /*4af0*/  IADD3.X R9, PT, PT, RZ, R9, RZ, P1, !PT ;  /* 0x00000009ff097210 */ /* 0x000fe20000ffe4ff */
[----:B------:R-:W-:-:S02]  /*4b00*/  FFMA R12, R13, R13, R12 ;  /* 0x0000000d0d0c7223 */ /* 0x000fc4000000000c */
[-C--:B------:R-:W-:Y:S01]  /*4b10*/  FFMA R3, R13, R8.reuse, R3 ;  /* 0x000000080d037223 */ /* 0x080fe20000000003 */
[----:B------:R-:W-:Y:S01]  /*4b20*/  FFMA R19, R8, R8, R19 ;  /* 0x0000000808137223 */ /* 0x000fe20000000013 */
[----:B------:R-:W-:Y:S06]  /*4b30*/  @P0 BRA `(.L_x_40) ;  /* 0xfffffffc00000947 */ /* 0x000fec000383ffff */
.L_x_39:
        /* <DEDUP_REMOVED lines=17> */
[----:B---3--:R-:W-:-:S04]  /*4c50*/  IMAD.U32 R16, R13, 0x10000, RZ ;  /* 0x000100000d107824 */ /* 0x008fc800078e00ff */
[C---:B------:R-:W-:Y:S01]  /*4c60*/  FFMA R12, R11.reuse, R11, R12 ;  /* 0x0000000b0b0c7223 */ /* 0x040fe2000000000c */
[----:B----4-:R-:W-:Y:S01]  /*4c70*/  SHF.L.U32 R13, R18, 0x10, RZ ;  /* 0x00000010120d7819 */ /* 0x010fe200000006ff */
[-C--:B------:R-:W-:Y:S01]  /*4c80*/  FFMA R3, R11, R16.reuse, R3 ;  /* 0x000000100b037223 */ /* 0x080fe20000000003 */
[----:B------:R-:W-:Y:S01]  /*4c90*/  FFMA R16, R16, R16, R19 ;  /* 0x0000001010107223 */ /* 0x000fe20000000013 */
[----:B-----5:R-:W-:Y:S02]  /*4ca0*/  SHF.L.U32 R20, R20, 0x10, RZ ;  /* 0x0000001014147819 */ /* 0x020fe400000006ff */
[C---:B------:R-:W-:Y:S01]  /*4cb0*/  FFMA R12, R13.reuse, R13, R12 ;  /* 0x0000000d0d0c7223 */ /* 0x040fe2000000000c */
[----:B------:R-:W-:Y:S02]  /*4cc0*/  SHF.L.U32 R22, R22, 0x10, RZ ;  /* 0x0000001016167819 */ /* 0x000fe400000006ff */
[-C--:B------:R-:W-:Y:S01]  /*4cd0*/  FFMA R3, R13, R20.reuse, R3 ;  /* 0x000000140d037223 */ /* 0x080fe20000000003 */
[----:B------:R-:W-:Y:S01]  /*4ce0*/  FFMA R16, R20, R20, R16 ;  /* 0x0000001414107223 */ /* 0x000fe20000000010 */
[----:B------:R-:W-:-:S03]  /*4cf0*/  IMAD.U32 R21, R21, 0x10000, RZ ;  /* 0x0001000015157824 */ /* 0x000fc600078e00ff */
[-C--:B------:R-:W-:Y:S01]  /*4d00*/  FFMA R16, R22, R22.reuse, R16 ;  /* 0x0000001616107223 */ /* 0x080fe20000000010 */
[----:B------:R-:W-:Y:S01]  /*4d10*/  SHF.L.U32 R23, R23, 0x10, RZ ;  /* 0x0000001017177819 */ /* 0x000fe200000006ff */
[C---:B------:R-:W-:Y:S01]  /*4d20*/  FFMA R12, R21.reuse, R21, R12 ;  /* 0x00000015150c7223 */ /* 0x040fe2000000000c */
[----:B------:R-:W-:Y:S01]  /*4d30*/  FFMA R3, R21, R22, R3 ;  /* 0x0000001615037223 */ /* 0x000fe20000000003 */
[----:B------:R-:W-:Y:S02]  /*4d40*/  IMAD.U32 R24, R24, 0x10000, RZ ;  /* 0x0001000018187824 */ /* 0x000fe400078e00ff */
[C---:B------:R-:W-:Y:S02]  /*4d50*/  FFMA R12, R23.reuse, R23, R12 ;  /* 0x00000017170c7223 */ /* 0x040fe4000000000c */
[-C--:B------:R-:W-:Y:S01]  /*4d60*/  FFMA R3, R23, R24.reuse, R3 ;  /* 0x0000001817037223 */ /* 0x080fe20000000003 */
[----:B------:R-:W-:-:S07]  /*4d70*/  FFMA R19, R24, R24, R16 ;  /* 0x0000001818137223 */ /* 0x000fce0000000010 */
.L_x_42:
[----:B------:R-:W-:Y:S05]  /*4d80*/  @!P1 BRA `(.L_x_41) ;  /* 0x0000000000749947 */ /* 0x000fea0003800000 */
[----:B------:R-:W-:Y:S02]  /*4d90*/  ISETP.NE.AND P0, PT, R25, 0x1, PT ;  /* 0x000000011900780c */ /* 0x000fe40003f05270 */
[----:B------:R-:W-:-:S04]  /*4da0*/  LOP3.LUT R0, R0, 0x1, RZ, 0xc0, !PT ;  /* 0x0000000100007812 */ /* 0x000fc800078ec0ff */
[----:B------:R-:W-:-:S07]  /*4db0*/  ISETP.NE.U32.AND P1, PT, R0, 0x1, PT ;  /* 0x000000010000780c */ /* 0x000fce0003f25070 */
[----:B------:R-:W-:-:S04]  /*4dc0*/  @P0 IMAD.WIDE.U32 R14, R17, 0x2, R6 ;  /* 0x00000002110e0825 */ /* 0x000fc800078e0006 */
[C-C-:B------:R-:W-:Y:S01]  /*4dd0*/  @P0 IMAD.WIDE.U32 R8, R17.reuse, 0x2, R4.reuse ;  /* 0x0000000211080825 */ /* 0x140fe200078e0004 */
[----:B------:R-:W-:Y:S01]  /*4de0*/  @P0 IADD3 R17, PT, PT, R17, 0x2, RZ ;  /* 0x0000000211110810 */ /* 0x000fe20007ffe0ff */
[----:B------:R-:W2:Y:S04]  /*4df0*/  @P0 LDG.E.U16 R11, desc[UR8][R14.64] ;  /* 0x000000080e0b0981 */ /* 0x000ea8000c1e1500 */
[----:B------:R-:W3:Y:S01]  /*4e00*/  @P0 LDG.E.U16 R0, desc[UR8][R8.64] ;  /* 0x0000000808000981 */ /* 0x000ee2000c1e1500 */
[----:B------:R-:W-:-:S03]  /*4e10*/  @!P1 IMAD.WIDE.U32 R4, R17, 0x2, R4 ;  /* 0x0000000211049825 */ /* 0x000fc600078e0004 */
[----:B------:R-:W4:Y:S01]  /*4e20*/  @P0 LDG.E.U16 R13, desc[UR8][R8.64+0x2] ;  /* 0x00000208080d0981 */ /* 0x000f22000c1e1500 */
[----:B------:R-:W-:-:S03]  /*4e30*/  @!P1 IMAD.WIDE.U32 R6, R17, 0x2, R6 ;  /* 0x0000000211069825 */ /* 0x000fc600078e0006 */
[----:B------:R-:W5:Y:S04]  /*4e40*/  @P0 LDG.E.U16 R18, desc[UR8][R14.64+0x2] ;  /* 0x000002080e120981 */ /* 0x000f68000c1e1500 */
[----:B------:R-:W5:Y:S04]  /*4e50*/  @!P1 LDG.E.U16 R4, desc[UR8][R4.64] ;  /* 0x0000000804049981 */ /* 0x000f68000c1e1500 */
[----:B------:R-:W5:Y:S01]  /*4e60*/  @!P1 LDG.E.U16 R6, desc[UR8][R6.64] ;  /* 0x0000000806069981 */ /* 0x000f62000c1e1500 */
[----:B--2---:R-:W-:Y:S01]  /*4e70*/  @P0 SHF.L.U32 R16, R11, 0x10, RZ ;  /* 0x000000100b100819 */ /* 0x004fe200000006ff */
[----:B---3--:R-:W-:Y:S01]  /*4e80*/  @P0 IMAD.U32 R0, R0, 0x10000, RZ ;  /* 0x0001000000000824 */ /* 0x008fe200078e00ff */
[----:B----4-:R-:W-:-:S03]  /*4e90*/  @P0 SHF.L.U32 R17, R13, 0x10, RZ ;  /* 0x000000100d110819 */ /* 0x010fc600000006ff */
[C---:B------:R-:W-:Y:S01]  /*4ea0*/  @P0 FFMA R8, R0.reuse, R16, R3 ;  /* 0x0000001000080223 */ /* 0x040fe20000000003 */
[----:B------:R-:W-:Y:S01]  /*4eb0*/  @P0 FFMA R13, R0, R0, R12 ;  /* 0x00000000000d0223 */ /* 0x000fe2000000000c */
[----:B------:R-:W-:Y:S01]  /*4ec0*/  @P0 FFMA R16, R16, R16, R19 ;  /* 0x0000001010100223 */ /* 0x000fe20000000013 */
[----:B-----5:R-:W-:Y:S02]  /*4ed0*/  @P0 IMAD.U32 R11, R18, 0x10000, RZ ;  /* 0x00010000120b0824 */ /* 0x020fe400078e00ff */
[C---:B------:R-:W-:Y:S01]  /*4ee0*/  @P0 FFMA R12, R17.reuse, R17, R13 ;  /* 0x00000011110c0223 */ /* 0x040fe2000000000d */
[----:B------:R-:W-:Y:S01]  /*4ef0*/  @!P1 SHF.L.U32 R9, R4, 0x10, RZ ;  /* 0x0000001004099819 */ /* 0x000fe200000006ff */
[-C--:B------:R-:W-:Y:S01]  /*4f00*/  @P0 FFMA R3, R17, R11.reuse, R8 ;  /* 0x0000000b11030223 */ /* 0x080fe20000000008 */
[----:B------:R-:W-:Y:S01]  /*4f10*/  @P0 FFMA R19, R11, R11, R16 ;  /* 0x0000000b0b130223 */ /* 0x000fe20000000010 */
[----:B------:R-:W-:Y:S02]  /*4f20*/  @!P1 SHF.L.U32 R0, R6, 0x10, RZ ;  /* 0x0000001006009819 */ /* 0x000fe400000006ff */
[----:B------:R-:W-:-:S03]  /*4f30*/  @!P1 FFMA R12, R9, R9, R12 ;  /* 0x00000009090c9223 */ /* 0x000fc6000000000c */
[-C--:B------:R-:W-:Y:S01]  /*4f40*/  @!P1 FFMA R3, R9, R0.reuse, R3 ;  /* 0x0000000009039223 */ /* 0x080fe20000000003 */
[----:B------:R-:W-:-:S07]  /*4f50*/  @!P1 FFMA R19, R0, R0, R19 ;  /* 0x0000000000139223 */ /* 0x000fce0000000013 */
.L_x_41:
[----:B------:R-:W-:-:S07]  /*4f60*/  FMUL R12, R12, R19 ;  /* 0x000000130c0c7220 */ /* 0x000fce0000400000 */
.L_x_38:
[----:B------:R-:W-:Y:S01]  /*4f70*/  VIADD R0, R12, 0xf3000000 ;  /* 0xf30000000c007836 */ /* 0x000fe20000000000 */
[----:B------:R0:W1:Y:S01]  /*4f80*/  MUFU.RSQ R7, R12 ;  /* 0x0000000c00077308 */ /* 0x0000620000001400 */
[----:B------:R-:W-:Y:S03]  /*4f90*/  BSSY.RECONVERGENT B0, `(.L_x_43) ;  /* 0x000000c000007945 */ /* 0x000fe60003800200 */
[----:B------:R-:W-:-:S13]  /*4fa0*/  ISETP.GT.U32.AND P0, PT, R0, 0x727fffff, PT ;  /* 0x727fffff0000780c */ /* 0x000fda0003f04070 */
[----:B01----:R-:W-:Y:S05]  /*4fb0*/  @!P0 BRA `(.L_x_44) ;  /* 0x0000000000148947 */ /* 0x003fea0003800000 */
[----:B------:R-:W-:Y:S02]  /*4fc0*/  MOV R0, R12 ;  /* 0x0000000c00007202 */ /* 0x000fe40000000f00 */
[----:B------:R-:W-:-:S07]  /*4fd0*/  MOV R9, 0x4ff0 ;  /* 0x00004ff000097802 */ /* 0x000fce0000000f00 */
[----:B------:R-:W-:Y:S05]  /*4fe0*/  CALL.REL.NOINC `($__internal_1_$__cuda_sm20_sqrt_rn_f32_slowpath) ;  /* 0x0000004c00f47944 */ /* 0x000fea0003c00000 */
[----:B------:R-:W-:Y:S01]  /*4ff0*/  MOV R4, R0 ;  /* 0x0000000000047202 */ /* 0x000fe20000000f00 */
[----:B------:R-:W-:Y:S06]  /*5000*/  BRA `(.L_x_45) ;  /* 0x0000000000107947 */ /* 0x000fec0003800000 */
.L_x_44:
[C---:B------:R-:W-:Y:S01]  /*5010*/  FMUL.FTZ R5, R7.reuse, R12 ;  /* 0x0000000c07057220 */ /* 0x040fe20000410000 */
[----:B------:R-:W-:-:S03]  /*5020*/  FMUL.FTZ R0, R7, 0.5 ;  /* 0x3f00000007007820 */ /* 0x000fc60000410000 */
[----:B------:R-:W-:-:S04]  /*5030*/  FFMA R4, -R5, R5, R12 ;  /* 0x0000000505047223 */ /* 0x000fc8000000010c */
[----:B------:R-:W-:-:S07]  /*5040*/  FFMA R4, R4, R0, R5 ;  /* 0x0000000004047223 */ /* 0x000fce0000000005 */
.L_x_45:
[----:B------:R-:W-:Y:S05]  /*5050*/  BSYNC.RECONVERGENT B0 ;  /* 0x0000000000007941 */ /* 0x000fea0003800200 */
.L_x_43:
[----:B------:R-:W-:Y:S01]  /*5060*/  FSETP.NEU.AND P0, PT, R4, RZ, PT ;  /* 0x000000ff0400720b */ /* 0x000fe20003f0d000 */
[----:B------:R-:W-:-:S12]  /*5070*/  BSSY.RECONVERGENT B0, `(.L_x_46) ;  /* 0x0000011000007945 */ /* 0x000fd80003800200 */
[----:B------:R-:W-:Y:S05]  /*5080*/  @!P0 BRA `(.L_x_47) ;  /* 0x00000000003c8947 */ /* 0x000fea0003800000 */
[----:B------:R-:W0:Y:S01]  /*5090*/  MUFU.RCP R5, R4 ;  /* 0x0000000400057308 */ /* 0x000e220000001000 */
[----:B------:R-:W-:Y:S07]  /*50a0*/  BSSY.RECONVERGENT B1, `(.L_x_48) ;  /* 0x000000c000017945 */ /* 0x000fee0003800200 */
[----:B------:R-:W1:Y:S01]  /*50b0*/  FCHK P0, R3, R4 ;  /* 0x0000000403007302 */ /* 0x000e620000000000 */
[----:B0-----:R-:W-:-:S04]  /*50c0*/  FFMA R0, R5, -R4, 1 ;  /* 0x3f80000005007423 */ /* 0x001fc80000000804 */
[----:B------:R-:W-:-:S04]  /*50d0*/  FFMA R0, R5, R0, R5 ;  /* 0x0000000005007223 */ /* 0x000fc80000000005 */
[----:B------:R-:W-:-:S04]  /*50e0*/  FFMA R6, R0, R3, RZ ;  /* 0x0000000300067223 */ /* 0x000fc800000000ff */
[----:B------:R-:W-:-:S04]  /*50f0*/  FFMA R5, R6, -R4, R3 ;  /* 0x8000000406057223 */ /* 0x000fc80000000003 */
[----:B------:R-:W-:Y:S01]  /*5100*/  FFMA R0, R0, R5, R6 ;  /* 0x0000000500007223 */ /* 0x000fe20000000006 */
[----:B-1----:R-:W-:Y:S06]  /*5110*/  @!P0 BRA `(.L_x_49) ;  /* 0x0000000000108947 */ /* 0x002fec0003800000 */
[----:B------:R-:W-:Y:S01]  /*5120*/  IMAD.MOV.U32 R0, RZ, RZ, R3 ;  /* 0x000000ffff007224 */ /* 0x000fe200078e0003 */
[----:B------:R-:W-:Y:S02]  /*5130*/  MOV R3, R4 ;  /* 0x0000000400037202 */ /* 0x000fe40000000f00 */
[----:B------:R-:W-:-:S07]  /*5140*/  MOV R12, 0x5160 ;  /* 0x00005160000c7802 */ /* 0x000fce0000000f00 */
[----:B------:R-:W-:Y:S05]  /*5150*/  CALL.REL.NOINC `($__internal_2_$__cuda_sm3x_div_rn_noftz_f32_slowpath) ;  /* 0x0000004c00f47944 */ /* 0x000fea0003c00000 */
.L_x_49:
[----:B------:R-:W-:Y:S05]  /*5160*/  BSYNC.RECONVERGENT B1 ;  /* 0x0000000000017941 */ /* 0x000fea0003800200 */
.L_x_48:
[----:B------:R-:W-:-:S07]  /*5170*/  FADD R10, -R0, 1 ;  /* 0x3f800000000a7421 */ /* 0x000fce0000000100 */
.L_x_47:
[----:B------:R-:W-:Y:S05]  /*5180*/  BSYNC.RECONVERGENT B0 ;  /* 0x0000000000007941 */ /* 0x000fea0003800200 */
.L_x_46:
[----:B------:R-:W-:Y:S05]  /*5190*/  BRA `(.L_x_10) ;  /* 0x0000004800a47947 */ /* 0x000fea0003800000 */
.L_x_37:
[----:B------:R-:W-:Y:S01]  /*51a0*/  ISETP.NE.AND P0, PT, R0, RZ, PT ;  /* 0x000000ff0000720c */ /* 0x000fe20003f05270 */
[----:B------:R-:W-:-:S12]  /*51b0*/  HFMA2 R4, -RZ, RZ, 0, 0 ;  /* 0x00000000ff047431 */ /* 0x000fd800000001ff */
[----:B------:R-:W-:Y:S05]  /*51c0*/  @!P0 BRA `(.L_x_50) ;  /* 0x0000000400b88947 */ /* 0x000fea0003800000 */
[----:B------:R-:W0:Y:S01]  /*51d0*/  LDC R10, c[0x0][0x39c] ;  /* 0x0000e700ff0a7b82 */ /* 0x000e220000000800 */
[----:B------:R-:W-:-:S04]  /*51e0*/  IMAD.WIDE.U32 R6, R27, 0x2, R8 ;  /* 0x000000021b067825 */ /* 0x000fc800078e0008 */
[----:B------:R-:W-:-:S03]  /*51f0*/  IMAD.WIDE.U32 R8, R11, 0x2, R8 ;  /* 0x000000020b087825 */ /* 0x000fc600078e0008 */
[----:B------:R-:W1:Y:S01]  /*5200*/  LDC R3, c[0x0][0x39c] ;  /* 0x0000e700ff037b82 */ /* 0x000e620000000800 */
[----:B------:R-:W-:Y:S02]  /*5210*/  IMAD.MOV R0, RZ, RZ, -R0 ;  /* 0x000000ffff007224 */ /* 0x000fe400078e0a00 */
[----:B0-----:R-:W-:Y:S01]  /*5220*/  FMUL R4, R10, 0.5 ;  /* 0x3f0000000a047820 */ /* 0x001fe20000400000 */
[----:B------:R-:W0:Y:S08]  /*5230*/  FRND.FLOOR R5, R10 ;  /* 0x0000000a00057307 */ /* 0x000e300000205000 */
[----:B------:R-:W2:Y:S01]  /*5240*/  FRND.TRUNC R4, R4 ;  /* 0x0000000400047307 */ /* 0x000ea2000020d000 */
[----:B0-----:R-:W-:Y:S01]  /*5250*/  FSETP.NEU.AND P1, PT, R5, R10, PT ;  /* 0x0000000a0500720b */ /* 0x001fe20003f2d000 */
[----:B--2---:R-:W-:Y:S01]  /*5260*/  FADD R5, R4, R4 ;  /* 0x0000000404057221 */ /* 0x004fe20000000000 */
[----:B------:R-:W-:-:S03]  /*5270*/  MOV R4, RZ ;  /* 0x000000ff00047202 */ /* 0x000fc60000000f00 */
[----:B-1----:R-:W-:-:S08]  /*5280*/  FADD R5, -R5, R10 ;  /* 0x0000000a05057221 */ /* 0x002fd00000000100 */
.L_x_53:
[----:B------:R-:W2:Y:S04]  /*5290*/  LDG.E.U16 R10, desc[UR8][R8.64] ;  /* 0x00000008080a7981 */ /* 0x000ea8000c1e1500 */
[----:B------:R-:W3:Y:S01]  /*52a0*/  LDG.E.U16 R11, desc[UR8][R6.64] ;  /* 0x00000008060b7981 */ /* 0x000ee2000c1e1500 */
[----:B------:R-:W-:Y:S01]  /*52b0*/  IMAD.MOV.U32 R17, RZ, RZ, 0x3a2c32e4 ;  /* 0x3a2c32e4ff117424 */ /* 0x000fe200078e00ff */
[----:B------:R-:W-:Y:S01]  /*52c0*/  IADD3 R0, PT, PT, R0, 0x1, RZ ;  /* 0x0000000100007810 */ /* 0x000fe20007ffe0ff */
[----:B------:R-:W-:Y:S03]  /*52d0*/  BSSY.RECONVERGENT B0, `(.L_x_51) ;  /* 0x0000057000007945 */ /* 0x000fe60003800200 */
[----:B------:R-:W-:-:S02]  /*52e0*/  ISETP.NE.AND P2, PT, R0, RZ, PT ;  /* 0x000000ff0000720c */ /* 0x000fc40003f45270 */
[----:B--2---:R-:W-:Y:S01]  /*52f0*/  SHF.L.U32 R10, R10, 0x10, RZ ;  /* 0x000000100a0a7819 */ /* 0x004fe200000006ff */
[----:B---3--:R-:W-:-:S04]  /*5300*/  IMAD.U32 R11, R11, 0x10000, RZ ;  /* 0x000100000b0b7824 */ /* 0x008fc800078e00ff */
[----:B------:R-:W-:-:S04]  /*5310*/  FADD R10, R10, -R11 ;  /* 0x8000000b0a0a7221 */ /* 0x000fc80000000000 */
[C---:B------:R-:W-:Y:S01]  /*5320*/  FMUL R11, |R10|.reuse, 16777216 ;  /* 0x4b8000000a0b7820 */ /* 0x040fe20000400200 */
[----:B------:R-:W-:-:S04]  /*5330*/  FSETP.GEU.AND P0, PT, |R10|, 1.175494350822287508e-38, PT ;  /* 0x008000000a00780b */ /* 0x000fc80003f0e200 */
[----:B------:R-:W-:-:S04]  /*5340*/  FSEL R11, R11, |R10|, !P0 ;  /* 0x4000000a0b0b7208 */ /* 0x000fc80004000000 */
[----:B------:R-:W-:-:S04]  /*5350*/  IADD3 R12, PT, PT, R11, -0x3f3504f3, RZ ;  /* 0xc0cafb0d0b0c7810 */ /* 0x000fc80007ffe0ff */
[----:B------:R-:W-:-:S04]  /*5360*/  LOP3.LUT R12, R12, 0xff800000, RZ, 0xc0, !PT ;  /* 0xff8000000c0c7812 */ /* 0x000fc800078ec0ff */
[-C--:B------:R-:W-:Y:S02]  /*5370*/  IADD3 R11, PT, PT, R11, -R12.reuse, RZ ;  /* 0x8000000c0b0b7210 */ /* 0x080fe40007ffe0ff */
[----:B------:R-:W-:-:S03]  /*5380*/  I2FP.F32.S32 R12, R12 ;  /* 0x0000000c000c7245 */ /* 0x000fc60000201400 */
[C---:B------:R-:W-:Y:S01]  /*5390*/  FADD R14, R11.reuse, 1 ;  /* 0x3f8000000b0e7421 */ /* 0x040fe20000000000 */
[----:B------:R-:W-:Y:S01]  /*53a0*/  FADD R13, R11, -1 ;  /* 0xbf8000000b0d7421 */ /* 0x000fe20000000000 */
[----:B------:R-:W-:-:S03]  /*53b0*/  FSEL R11, RZ, -24, P0 ;  /* 0xc1c00000ff0b7808 */ /* 0x000fc60000000000 */
[----:B------:R-:W-:Y:S01]  /*53c0*/  FADD R15, R13, R13 ;  /* 0x0000000d0d0f7221 */ /* 0x000fe20000000000 */
[----:B------:R-:W0:Y:S01]  /*53d0*/  MUFU.RCP R14, R14 ;  /* 0x0000000e000e7308 */ /* 0x000e220000001000 */
[----:B------:R-:W-:Y:S02]  /*53e0*/  FFMA R11, R12, 1.1920928955078125e-07, R11 ;  /* 0x340000000c0b7823 */ /* 0x000fe4000000000b */
[----:B0-----:R-:W-:-:S04]  /*53f0*/  FMUL R16, R14, R15 ;  /* 0x0000000f0e107220 */ /* 0x001fc80000400000 */
[----:B------:R-:W-:Y:S01]  /*5400*/  FADD R15, R13, -R16 ;  /* 0x800000100d0f7221 */ /* 0x000fe20000000000 */
[CC--:B------:R-:W-:Y:S01]  /*5410*/  FMUL R12, R16.reuse, R16.reuse ;  /* 0x00000010100c7220 */ /* 0x0c0fe20000400000 */
[----:B------:R-:W-:Y:S02]  /*5420*/  FFMA R20, R16, 1.4426950216293334961, R11 ;  /* 0x3fb8aa3b10147823 */ /* 0x000fe4000000000b */
[----:B------:R-:W-:Y:S01]  /*5430*/  FADD R18, R15, R15 ;  /* 0x0000000f0f127221 */ /* 0x000fe20000000000 */
[C---:B------:R-:W-:Y:S01]  /*5440*/  FFMA R15, R12.reuse, R17, 0.0032181653659790754318 ;  /* 0x3b52e7db0c0f7423 */ /* 0x040fe20000000011 */
[----:B------:R-:W-:Y:S02]  /*5450*/  FADD R11, R11, -R20 ;  /* 0x800000140b0b7221 */ /* 0x000fe40000000000 */
[----:B------:R-:W-:Y:S01]  /*5460*/  FFMA R13, R13, -R16, R18 ;  /* 0x800000100d0d7223 */ /* 0x000fe20000000012 */
[----:B------:R-:W-:Y:S01]  /*5470*/  FFMA R15, R12, R15, 0.018033718690276145935 ;  /* 0x3c93bb730c0f7423 */ /* 0x000fe2000000000f */
[----:B------:R-:W-:-:S02]  /*5480*/  FFMA R18, R16, 1.4426950216293334961, R11 ;  /* 0x3fb8aa3b10127823 */ /* 0x000fc4000000000b */
[----:B------:R-:W-:Y:S01]  /*5490*/  FMUL R13, R14, R13 ;  /* 0x0000000d0e0d7220 */ /* 0x000fe20000400000 */
[----:B------:R-:W-:-:S03]  /*54a0*/  FFMA R15, R12, R15, 0.12022458761930465698 ;  /* 0x3df6384f0c0f7423 */ /* 0x000fc6000000000f */
[----:B------:R-:W-:Y:S01]  /*54b0*/  FFMA R11, R13, 1.4426950216293334961, R18 ;  /* 0x3fb8aa3b0d0b7823 */ /* 0x000fe20000000012 */
[----:B------:R-:W-:-:S03]  /*54c0*/  FMUL R15, R12, R15 ;  /* 0x0000000f0c0f7220 */ /* 0x000fc60000400000 */
[----:B------:R-:W-:Y:S01]  /*54d0*/  FFMA R12, R16, 1.9251366722983220825e-08, R11 ;  /* 0x32a55e34100c7823 */ /* 0x000fe2000000000b */
[----:B------:R-:W-:-:S04]  /*54e0*/  FMUL R11, R15, 3 ;  /* 0x404000000f0b7820 */ /* 0x000fc80000400000 */
[----:B------:R-:W-:-:S04]  /*54f0*/  FFMA R12, R13, R11, R12 ;  /* 0x0000000b0d0c7223 */ /* 0x000fc8000000000c */
[----:B------:R-:W-:-:S04]  /*5500*/  FFMA R15, R16, R15, R12 ;  /* 0x0000000f100f7223 */ /* 0x000fc8000000000c */
[----:B------:R-:W-:-:S04]  /*5510*/  FADD R12, R20, R15 ;  /* 0x0000000f140c7221 */ /* 0x000fc80000000000 */
[----:B------:R-:W-:Y:S01]  /*5520*/  FMUL R11, R12, R3 ;  /* 0x000000030c0b7220 */ /* 0x000fe20000400000 */
[----:B------:R-:W-:-:S03]  /*5530*/  FADD R20, -R20, R12 ;  /* 0x0000000c14147221 */ /* 0x000fc60000000100 */
[----:B------:R-:W0:Y:S01]  /*5540*/  FRND R14, R11 ;  /* 0x0000000b000e7307 */ /* 0x000e220000201000 */
[----:B------:R-:W-:Y:S01]  /*5550*/  FADD R20, R15, -R20 ;  /* 0x800000140f147221 */ /* 0x000fe20000000000 */
[-C--:B------:R-:W-:Y:S01]  /*5560*/  FFMA R13, R12, R3.reuse, -R11 ;  /* 0x000000030c0d7223 */ /* 0x080fe2000000080b */
[----:B------:R-:W-:Y:S02]  /*5570*/  MOV R15, 0x391fcb8e ;  /* 0x391fcb8e000f7802 */ /* 0x000fe40000000f00 */
[C---:B------:R-:W-:Y:S01]  /*5580*/  FSETP.GT.AND P3, PT, |R11|.reuse, 152, PT ;  /* 0x431800000b00780b */ /* 0x040fe20003f64200 */
[----:B------:R-:W-:Y:S01]  /*5590*/  FFMA R13, R20, R3, R13 ;  /* 0x00000003140d7223 */ /* 0x000fe2000000000d */
[C---:B------:R-:W-:Y:S01]  /*55a0*/  FSETP.GEU.AND P4, PT, R11.reuse, RZ, PT ;  /* 0x000000ff0b00720b */ /* 0x040fe20003f8e000 */
[----:B0-----:R-:W-:Y:S01]  /*55b0*/  FADD R12, R11, -R14 ;  /* 0x8000000e0b0c7221 */ /* 0x001fe20000000000 */
[----:B------:R-:W-:-:S03]  /*55c0*/  FSETP.GT.AND P0, PT, R14, RZ, PT ;  /* 0x000000ff0e00720b */ /* 0x000fc60003f04000 */
[----:B------:R-:W-:Y:S01]  /*55d0*/  FADD R12, R13, R12 ;  /* 0x0000000c0d0c7221 */ /* 0x000fe20000000000 */
[----:B------:R-:W-:Y:S02]  /*55e0*/  SEL R14, RZ, 0x83000000, P0 ;  /* 0x83000000ff0e7807 */ /* 0x000fe40000000000 */
[----:B------:R-:W-:Y:S01]  /*55f0*/  FSETP.NEU.AND P0, PT, |R10|, 1, PT ;  /* 0x3f8000000a00780b */ /* 0x000fe20003f0d200 */
[----:B------:R-:W-:Y:S01]  /*5600*/  FFMA R13, R12, R15, 0.0013391353422775864601 ;  /* 0x3aaf85ed0c0d7423 */ /* 0x000fe2000000000f */
[----:B------:R-:W-:Y:S01]  /*5610*/  IADD3 R16, PT, PT, R14, 0x7f000000, RZ ;  /* 0x7f0000000e107810 */ /* 0x000fe20007ffe0ff */
[----:B------:R0:W1:Y:S01]  /*5620*/  F2I.NTZ R15, R11 ;  /* 0x0000000b000f7305 */ /* 0x0000620000203100 */
[----:B------:R-:W-:Y:S01]  /*5630*/  FSETP.EQ.OR P0, PT, R3, RZ, !P0 ;  /* 0x000000ff0300720b */ /* 0x000fe20004702400 */
[----:B------:R-:W-:-:S04]  /*5640*/  FFMA R13, R12, R13, 0.0096188392490148544312 ;  /* 0x3c1d98560c0d7423 */ /* 0x000fc8000000000d */
[----:B------:R-:W-:Y:S01]  /*5650*/  FFMA R13, R12, R13, 0.055503588169813156128 ;  /* 0x3d6357bb0c0d7423 */ /* 0x000fe2000000000d */
[----:B0-----:R-:W-:-:S03]  /*5660*/  HFMA2 R11, -RZ, RZ, 1.875, 0 ;  /* 0x3f800000ff0b7431 */ /* 0x001fc600000001ff */
[----:B------:R-:W-:-:S04]  /*5670*/  FFMA R13, R12, R13, 0.24022644758224487305 ;  /* 0x3e75fdec0c0d7423 */ /* 0x000fc8000000000d */
[----:B------:R-:W-:Y:S01]  /*5680*/  FFMA R13, R12, R13, 0.69314718246459960938 ;  /* 0x3f3172180c0d7423 */ /* 0x000fe2000000000d */
[----:B-1----:R-:W-:-:S03]  /*5690*/  IMAD R14, R15, 0x800000, -R14 ;  /* 0x008000000f0e7824 */ /* 0x002fc600078e0a0e */
[----:B------:R-:W-:-:S04]  /*56a0*/  FFMA R13, R12, R13, 1 ;  /* 0x3f8000000c0d7423 */ /* 0x000fc8000000000d */
[----:B------:R-:W-:-:S04]  /*56b0*/  FMUL R13, R13, R16 ;  /* 0x000000100d0d7220 */ /* 0x000fc80000400000 */
[----:B------:R-:W-:Y:S01]  /*56c0*/  FMUL R13, R13, R14 ;  /* 0x0000000e0d0d7220 */ /* 0x000fe20000400000 */
[----:B------:R-:W-:Y:S01]  /*56d0*/  @P3 FSEL R13, RZ, +INF , !P4 ;  /* 0x7f800000ff0d3808 */ /* 0x000fe20006000000 */
[----:B------:R-:W-:Y:S06]  /*56e0*/  @P0 BRA `(.L_x_52) ;  /* 0x0000000000540947 */ /* 0x000fec0003800000 */
[----:B------:R-:W-:-:S04]  /*56f0*/  FSETP.NAN.AND P0, PT, |R3|, |R3|, PT ;  /* 0x400000030300720b */ /* 0x000fc80003f08200 */
[----:B------:R-:W-:-:S13]  /*5700*/  FSETP.NUM.AND P0, PT, |R10|, |R10|, !P0 ;  /* 0x4000000a0a00720b */ /* 0x000fda0004707200 */
[----:B------:R-:W-:Y:S01]  /*5710*/  @!P0 FADD R11, |R10|, R3 ;  /* 0x000000030a0b8221 */ /* 0x000fe20000000200 */
[----:B------:R-:W-:Y:S06]  /*5720*/  @!P0 BRA `(.L_x_52) ;  /* 0x0000000000448947 */ /* 0x000fec0003800000 */
[----:B------:R-:W-:-:S04]  /*5730*/  FSETP.NEU.AND P0, PT, |R10|, +INF , PT ;  /* 0x7f8000000a00780b */ /* 0x000fc80003f0d200 */
[----:B------:R-:W-:-:S04]  /*5740*/  FSETP.NEU.AND P0, PT, |R10|, RZ, P0 ;  /* 0x000000ff0a00720b */ /* 0x000fc8000070d200 */
[----:B------:R-:W-:Y:S02]  /*5750*/  FSETP.GEU.OR P3, PT, R3, RZ, P0 ;  /* 0x000000ff0300720b */ /* 0x000fe4000076e400 */
[----:B------:R-:W-:-:S07]  /*5760*/  FSETP.NEU.AND P4, PT, |R5|, 1, !P0 ;  /* 0x3f8000000500780b */ /* 0x000fce000478d200 */
[----:B------:R-:W-:-:S05]  /*5770*/  @!P0 FADD R12, |R10|, |R10| ;  /* 0x4000000a0a0c8221 */ /* 0x000fca0000000200 */
[----:B------:R-:W-:-:S04]  /*5780*/  @!P3 LOP3.LUT R12, R12, 0x7f800000, RZ, 0x3c, !PT ;  /* 0x7f8000000c0cb812 */ /* 0x000fc800078e3cff */
[----:B------:R-:W-:-:S05]  /*5790*/  @P4 LOP3.LUT R12, R12, 0x7fffffff, RZ, 0xc0, !PT ;  /* 0x7fffffff0c0c4812 */ /* 0x000fca00078ec0ff */
[----:B------:R-:W-:Y:S01]  /*57a0*/  @!P0 IMAD.MOV.U32 R11, RZ, RZ, R12 ;  /* 0x000000ffff0b8224 */ /* 0x000fe200078e000c */
[----:B------:R-:W-:Y:S06]  /*57b0*/  @!P0 BRA `(.L_x_52) ;  /* 0x0000000000208947 */ /* 0x000fec0003800000 */
[----:B------:R-:W-:Y:S02]  /*57c0*/  FSETP.NEU.AND P0, PT, |R3|, +INF , PT ;  /* 0x7f8000000300780b */ /* 0x000fe40003f0d200 */
[----:B------:R-:W-:-:S13]  /*57d0*/  FSETP.EQ.AND P3, PT, |R10|, -1, PT ;  /* 0xbf8000000a00780b */ /* 0x000fda0003f62200 */
[----:B------:R-:W-:Y:S05]  /*57e0*/  @!P0 BRA P3, `(.L_x_52) ;  /* 0x0000000000148947 */ /* 0x000fea0001800000 */
[----:B------:R-:W-:Y:S02]  /*57f0*/  FSETP.GEU.AND P0, PT, |R10|, RZ, PT ;  /* 0x000000ff0a00720b */ /* 0x000fe40003f0e200 */
[----:B------:R-:W-:-:S11]  /*5800*/  MOV R11, R13 ;  /* 0x0000000d000b7202 */ /* 0x000fd60000000f00 */
[----:B------:R-:W-:-:S04]  /*5810*/  @!P0 FSETP.NEU.AND P3, PT, |R5|, 1, PT ;  /* 0x3f8000000500880b */ /* 0x000fc80003f6d200 */
[----:B------:R-:W-:-:S04]  /*5820*/  @!P0 FSEL R10, R13, -R13, P3 ;  /* 0x8000000d0d0a8208 */ /* 0x000fc80001800000 */
[----:B------:R-:W-:-:S07]  /*5830*/  @!P0 FSEL R11, R10, +QNAN , !P1 ;  /* 0x7fffffff0a0b8808 */ /* 0x000fce0004800000 */
.L_x_52:
[----:B------:R-:W-:Y:S05]  /*5840*/  BSYNC.RECONVERGENT B0 ;  /* 0x0000000000007941 */ /* 0x000fea0003800200 */
.L_x_51:
[----:B------:R-:W-:Y:S01]  /*5850*/  IADD3 R8, P3, PT, R8, 0x2, RZ ;  /* 0x0000000208087810 */ /* 0x000fe20007f7e0ff */
[----:B------:R-:W-:Y:S01]  /*5860*/  FADD R4, R11, R4 ;  /* 0x000000040b047221 */ /* 0x000fe20000000000 */
[----:B------:R-:W-:-:S03]  /*5870*/  IADD3 R6, P0, PT, R6, 0x2, RZ ;  /* 0x0000000206067810 */ /* 0x000fc60007f1e0ff */
[----:B------:R-:W-:Y:S01]  /*5880*/  IMAD.X R9, RZ, RZ, R9, P3 ;  /* 0x000000ffff097224 */ /* 0x000fe200018e0609 */
[----:B------:R-:W-:Y:S01]  /*5890*/  IADD3.X R7, PT, PT, RZ, R7, RZ, P0, !PT ;  /* 0x00000007ff077210 */ /* 0x000fe200007fe4ff */
[----:B------:R-:W-:Y:S08]  /*58a0*/  @P2 BRA `(.L_x_53) ;  /* 0xfffffff800782947 */ /* 0x000ff0000383ffff */
.L_x_50:
[----:B------:R-:W0:Y:S02]  /*58b0*/  LDC R6, c[0x0][0x39c] ;  /* 0x0000e700ff067b82 */ /* 0x000e240000000800 */
[----:B0-----:R-:W-:-:S04]  /*58c0*/  IADD3 R0, PT, PT, R6, 0x1800000, RZ ;  /* 0x0180000006007810 */ /* 0x001fc80007ffe0ff */
[----:B------:R-:W-:-:S04]  /*58d0*/  LOP3.LUT R0, R0, 0x7f800000, RZ, 0xc0, !PT ;  /* 0x7f80000000007812 */ /* 0x000fc800078ec0ff */
[----:B------:R-:W-:-:S13]  /*58e0*/  ISETP.GT.U32.AND P0, PT, R0, 0x1ffffff, PT ;  /* 0x01ffffff0000780c */ /* 0x000fda0003f04070 */
[----:B------:R-:W-:Y:S05]  /*58f0*/  @P0 BRA `(.L_x_54) ;  /* 0x00000000000c0947 */ /* 0x000fea0003800000 */
[----:B------:R-:W-:-:S07]  /*5900*/  MOV R10, 0x5920 ;  /* 0x00005920000a7802 */ /* 0x000fce0000000f00 */
[----:B------:R-:W-:Y:S05]  /*5910*/  CALL.REL.NOINC `($__internal_0_$__cuda_sm20_rcp_rn_f32_slowpath) ;  /* 0x0000004000d87944 */ /* 0x000fea0003c00000 */
[----:B------:R-:W-:Y:S05]  /*5920*/  BRA `(.L_x_55) ;  /* 0x0000000000107947 */ /* 0x000fea0003800000 */
.L_x_54:
[----:B------:R-:W0:Y:S02]  /*5930*/  MUFU.RCP R3, R6 ;  /* 0x0000000600037308 */ /* 0x000e240000001000 */
[----:B0-----:R-:W-:-:S04]  /*5940*/  FFMA R0, R3, R6, -1 ;  /* 0xbf80000003007423 */ /* 0x001fc80000000006 */
[----:B------:R-:W-:-:S04]  /*5950*/  FADD.FTZ R0, -R0, -RZ ;  /* 0x800000ff00007221 */ /* 0x000fc80000010100 */
[----:B------:R-:W-:-:S07]  /*5960*/  FFMA R3, R3, R0, R3 ;  /* 0x0000000003037223 */ /* 0x000fce0000000003 */
.L_x_55:
[C---:B------:R-:W-:Y:S01]  /*5970*/  FMUL R5, |R4|.reuse, 16777216 ;  /* 0x4b80000004057820 */ /* 0x040fe20000400200 */
[----:B------:R-:W-:Y:S01]  /*5980*/  FSETP.GEU.AND P0, PT, |R4|, 1.175494350822287508e-38, PT ;  /* 0x008000000400780b */ /* 0x000fe20003f0e200 */
[----:B------:R-:W-:Y:S01]  /*5990*/  HFMA2 R10, -RZ, RZ, 0.771484375, 0.21533203125 ;  /* 0x3a2c32e4ff0a7431 */ /* 0x000fe200000001ff */
[----:B------:R-:W-:Y:S02]  /*59a0*/  BSSY.RECONVERGENT B0, `(.L_x_56) ;  /* 0x0000058000007945 */ /* 0x000fe40003800200 */
[----:B------:R-:W-:-:S04]  /*59b0*/  FSEL R5, R5, |R4|, !P0 ;  /* 0x4000000405057208 */ /* 0x000fc80004000000 */
[----:B------:R-:W-:-:S04]  /*59c0*/  IADD3 R0, PT, PT, R5, -0x3f3504f3, RZ ;  /* 0xc0cafb0d05007810 */ /* 0x000fc80007ffe0ff */
[----:B------:R-:W-:Y:S02]  /*59d0*/  LOP3.LUT R6, R0, 0xff800000, RZ, 0xc0, !PT ;  /* 0xff80000000067812 */ /* 0x000fe400078ec0ff */
[----:B------:R-:W-:-:S03]  /*59e0*/  FSEL R0, RZ, -24, P0 ;  /* 0xc1c00000ff007808 */ /* 0x000fc60000000000 */
[----:B------:R-:W-:-:S04]  /*59f0*/  IMAD.IADD R5, R5, 0x1, -R6 ;  /* 0x0000000105057824 */ /* 0x000fc800078e0a06 */
[C---:B------:R-:W-:Y:S01]  /*5a00*/  FADD R8, R5.reuse, 1 ;  /* 0x3f80000005087421 */ /* 0x040fe20000000000 */
[----:B------:R-:W-:Y:S01]  /*5a10*/  FADD R7, R5, -1 ;  /* 0xbf80000005077421 */ /* 0x000fe20000000000 */
[----:B------:R-:W-:-:S03]  /*5a20*/  I2FP.F32.S32 R5, R6 ;  /* 0x0000000600057245 */ /* 0x000fc60000201400 */
        /* <DEDUP_REMOVED lines=8> */
[----:B------:R-:W-:Y:S01]  /*5ab0*/  FFMA R10, R5, R10, 0.0032181653659790754318 ;  /* 0x3b52e7db050a7423 */ /* 0x000fe2000000000a */
[----:B------:R-:W-:Y:S02]  /*5ac0*/  FADD R0, R0, -R11 ;  /* 0x8000000b00007221 */ /* 0x000fe40000000000 */
[----:B------:R-:W-:Y:S01]  /*5ad0*/  FFMA R7, R7, -R9, R6 ;  /* 0x8000000907077223 */ /* 0x000fe20000000006 */
[----:B------:R-:W-:Y:S01]  /*5ae0*/  FFMA R10, R5, R10, 0.018033718690276145935 ;  /* 0x3c93bb73050a7423 */ /* 0x000fe2000000000a */
[----:B------:R-:W-:-:S02]  /*5af0*/  FFMA R0, R9, 1.4426950216293334961, R0 ;  /* 0x3fb8aa3b09007823 */ /* 0x000fc40000000000 */
[----:B------:R-:W-:Y:S01]  /*5b00*/  FMUL R7, R8, R7 ;  /* 0x0000000708077220 */ /* 0x000fe20000400000 */
[----:B------:R-:W-:Y:S01]  /*5b10*/  FFMA R10, R5, R10, 0.12022458761930465698 ;  /* 0x3df6384f050a7423 */ /* 0x000fe2000000000a */
[----:B------:R-:W-:Y:S02]  /*5b20*/  MOV R8, 0x391fcb8e ;  /* 0x391fcb8e00087802 */ /* 0x000fe40000000f00 */
        /* <DEDUP_REMOVED lines=12> */
[C---:B------:R-:W-:Y:S02]  /*5bf0*/  FSETP.GT.AND P1, PT, |R5|.reuse, 152, PT ;  /* 0x431800000500780b */ /* 0x040fe40003f24200 */
[C---:B------:R-:W-:Y:S01]  /*5c00*/  FSETP.GEU.AND P2, PT, R5.reuse, RZ, PT ;  /* 0x000000ff0500720b */ /* 0x040fe20003f4e000 */
[----:B------:R-:W-:Y:S01]  /*5c10*/  FFMA R7, R10, R3, R7 ;  /* 0x000000030a077223 */ /* 0x000fe20000000007 */
[----:B------:R-:W-:Y:S01]  /*5c20*/  HFMA2 R10, -RZ, RZ, 1.875, 0 ;  /* 0x3f800000ff0a7431 */ /* 0x000fe200000001ff */
[----:B------:R-:W1:Y:S01]  /*5c30*/  F2I.NTZ R9, R5 ;  /* 0x0000000500097305 */ /* 0x000e620000203100 */
[----:B0-----:R-:W-:Y:S01]  /*5c40*/  FADD R0, R5, -R6 ;  /* 0x8000000605007221 */ /* 0x001fe20000000000 */
[----:B------:R-:W-:-:S03]  /*5c50*/  FSETP.GT.AND P0, PT, R6, RZ, PT ;  /* 0x000000ff0600720b */ /* 0x000fc60003f04000 */
[----:B------:R-:W-:Y:S01]  /*5c60*/  FADD R7, R7, R0 ;  /* 0x0000000007077221 */ /* 0x000fe20000000000 */
[----:B------:R-:W-:Y:S02]  /*5c70*/  SEL R6, RZ, 0x83000000, P0 ;  /* 0x83000000ff067807 */ /* 0x000fe40000000000 */
[----:B------:R-:W-:Y:S01]  /*5c80*/  FSETP.NEU.AND P0, PT, R4, 1, PT ;  /* 0x3f8000000400780b */ /* 0x000fe20003f0d000 */
[----:B------:R-:W-:-:S03]  /*5c90*/  FFMA R0, R7, R8, 0.0013391353422775864601 ;  /* 0x3aaf85ed07007423 */ /* 0x000fc60000000008 */
[----:B------:R-:W-:Y:S01]  /*5ca0*/  FSETP.EQ.OR P0, PT, R3, RZ, !P0 ;  /* 0x000000ff0300720b */ /* 0x000fe20004702400 */
[----:B------:R-:W-:-:S04]  /*5cb0*/  FFMA R0, R7, R0, 0.0096188392490148544312 ;  /* 0x3c1d985607007423 */ /* 0x000fc80000000000 */
[----:B------:R-:W-:-:S04]  /*5cc0*/  FFMA R0, R7, R0, 0.055503588169813156128 ;  /* 0x3d6357bb07007423 */ /* 0x000fc80000000000 */
[----:B------:R-:W-:Y:S01]  /*5cd0*/  FFMA R8, R7, R0, 0.24022644758224487305 ;  /* 0x3e75fdec07087423 */ /* 0x000fe20000000000 */
[----:B------:R-:W-:-:S03]  /*5ce0*/  FMUL R0, R3, 0.5 ;  /* 0x3f00000003007820 */ /* 0x000fc60000400000 */
[----:B------:R-:W-:-:S03]  /*5cf0*/  FFMA R8, R7, R8, 0.69314718246459960938 ;  /* 0x3f31721807087423 */ /* 0x000fc60000000008 */
[----:B------:R-:W0:Y:S01]  /*5d00*/  FRND.TRUNC R0, R0 ;  /* 0x0000000000007307 */ /* 0x000e22000020d000 */
[----:B------:R-:W-:Y:S01]  /*5d10*/  FFMA R8, R7, R8, 1 ;  /* 0x3f80000007087423 */ /* 0x000fe20000000008 */
[----:B------:R-:W-:Y:S01]  /*5d20*/  VIADD R7, R6, 0x7f000000 ;  /* 0x7f00000006077836 */ /* 0x000fe20000000000 */
[----:B-1----:R-:W-:-:S03]  /*5d30*/  LEA R6, R9, -R6, 0x17 ;  /* 0x8000000609067211 */ /* 0x002fc600078eb8ff */
[----:B------:R-:W-:-:S04]  /*5d40*/  FMUL R7, R8, R7 ;  /* 0x0000000708077220 */ /* 0x000fc80000400000 */
[----:B------:R-:W-:Y:S01]  /*5d50*/  FMUL R6, R7, R6 ;  /* 0x0000000607067220 */ /* 0x000fe20000400000 */
[----:B------:R-:W-:Y:S01]  /*5d60*/  @P1 FSEL R6, RZ, +INF , !P2 ;  /* 0x7f800000ff061808 */ /* 0x000fe20005000000 */
[----:B0-----:R-:W-:Y:S01]  /*5d70*/  FADD R0, R0, R0 ;  /* 0x0000000000007221 */ /* 0x001fe20000000000 */
[----:B------:R-:W-:Y:S06]  /*5d80*/  @P0 BRA `(.L_x_57) ;  /* 0x0000000000640947 */ /* 0x000fec0003800000 */
[----:B------:R-:W-:-:S04]  /*5d90*/  FSETP.NAN.AND P0, PT, |R3|, |R3|, PT ;  /* 0x400000030300720b */ /* 0x000fc80003f08200 */
[----:B------:R-:W-:-:S13]  /*5da0*/  FSETP.NUM.AND P0, PT, |R4|, |R4|, !P0 ;  /* 0x400000040400720b */ /* 0x000fda0004707200 */
[----:B------:R-:W-:Y:S01]  /*5db0*/  @!P0 FADD R10, R3, R4 ;  /* 0x00000004030a8221 */ /* 0x000fe20000000000 */
[----:B------:R-:W-:Y:S06]  /*5dc0*/  @!P0 BRA `(.L_x_57) ;  /* 0x0000000000548947 */ /* 0x000fec0003800000 */
[----:B------:R-:W-:Y:S01]  /*5dd0*/  FSETP.NEU.AND P0, PT, |R4|, +INF , PT ;  /* 0x7f8000000400780b */ /* 0x000fe20003f0d200 */
[----:B------:R-:W-:-:S03]  /*5de0*/  FADD R5, -R0, R3 ;  /* 0x0000000300057221 */ /* 0x000fc60000000100 */
[----:B------:R-:W-:-:S04]  /*5df0*/  FSETP.NEU.AND P0, PT, R4, RZ, P0 ;  /* 0x000000ff0400720b */ /* 0x000fc8000070d000 */
[----:B------:R-:W-:Y:S02]  /*5e00*/  FSETP.GEU.OR P1, PT, R3, RZ, P0 ;  /* 0x000000ff0300720b */ /* 0x000fe4000072e400 */
[----:B------:R-:W-:-:S07]  /*5e10*/  FSETP.NEU.AND P2, PT, |R5|, 1, !P0 ;  /* 0x3f8000000500780b */ /* 0x000fce000474d200 */
[----:B------:R-:W-:-:S05]  /*5e20*/  @!P0 FADD R0, R4, R4 ;  /* 0x0000000404008221 */ /* 0x000fca0000000000 */
[----:B------:R-:W-:-:S04]  /*5e30*/  @!P1 LOP3.LUT R0, R0, 0x7f800000, RZ, 0x3c, !PT ;  /* 0x7f80000000009812 */ /* 0x000fc800078e3cff */
[----:B------:R-:W-:-:S05]  /*5e40*/  @P2 LOP3.LUT R0, R0, 0x7fffffff, RZ, 0xc0, !PT ;  /* 0x7fffffff00002812 */ /* 0x000fca00078ec0ff */
[----:B------:R-:W-:Y:S01]  /*5e50*/  @!P0 IMAD.MOV.U32 R10, RZ, RZ, R0 ;  /* 0x000000ffff0a8224 */ /* 0x000fe200078e0000 */
[----:B------:R-:W-:Y:S06]  /*5e60*/  @!P0 BRA `(.L_x_57) ;  /* 0x00000000002c8947 */ /* 0x000fec0003800000 */
[----:B------:R-:W-:Y:S02]  /*5e70*/  FSETP.NEU.AND P0, PT, |R3|, +INF , PT ;  /* 0x7f8000000300780b */ /* 0x000fe40003f0d200 */
[----:B------:R-:W-:-:S13]  /*5e80*/  FSETP.EQ.AND P1, PT, R4, -1, PT ;  /* 0xbf8000000400780b */ /* 0x000fda0003f22000 */
[----:B------:R-:W-:Y:S05]  /*5e90*/  @!P0 BRA P1, `(.L_x_57) ;  /* 0x0000000000208947 */ /* 0x000fea0000800000 */
[----:B------:R-:W-:Y:S02]  /*5ea0*/  FSETP.GEU.AND P0, PT, R4, RZ, PT ;  /* 0x000000ff0400720b */ /* 0x000fe40003f0e000 */
[----:B------:R-:W-:-:S11]  /*5eb0*/  MOV R10, R6 ;  /* 0x00000006000a7202 */ /* 0x000fd60000000f00 */
[----:B------:R-:W-:Y:S05]  /*5ec0*/  @P0 BRA `(.L_x_57) ;  /* 0x0000000000140947 */ /* 0x000fea0003800000 */
[----:B------:R-:W0:Y:S01]  /*5ed0*/  FRND.FLOOR R0, R3 ;  /* 0x0000000300007307 */ /* 0x000e220000205000 */
[----:B------:R-:W-:-:S04]  /*5ee0*/  FSETP.NEU.AND P1, PT, |R5|, 1, PT ;  /* 0x3f8000000500780b */ /* 0x000fc80003f2d200 */
[----:B------:R-:W-:Y:S02]  /*5ef0*/  FSEL R10, R6, -R6, P1 ;  /* 0x80000006060a7208 */ /* 0x000fe40000800000 */
[----:B0-----:R-:W-:-:S04]  /*5f00*/  FSETP.NEU.AND P0, PT, R3, R0, PT ;  /* 0x000000000300720b */ /* 0x001fc80003f0d000 */
[----:B------:R-:W-:-:S09]  /*5f10*/  FSEL R10, R10, +QNAN , !P0 ;  /* 0x7fffffff0a0a7808 */ /* 0x000fd20004000000 */
.L_x_57:
[----:B------:R-:W-:Y:S05]  /*5f20*/  BSYNC.RECONVERGENT B0 ;  /* 0x0000000000007941 */ /* 0x000fea0003800200 */
.L_x_56:
[----:B------:R-:W-:Y:S05]  /*5f30*/  BRA `(.L_x_10) ;  /* 0x0000003c003c7947 */ /* 0x000fea0003800000 */
.L_x_36:
[----:B------:R-:W-:Y:S01]  /*5f40*/  ISETP.NE.AND P0, PT, R26, 0x6, PT ;  /* 0x000000061a00780c */ /* 0x000fe20003f05270 */
[----:B------:R-:W-:-:S12]  /*5f50*/  BSSY.RECONVERGENT B0, `(.L_x_10) ;  /* 0x00003cd000007945 */ /* 0x000fd80003800200 */
[----:B------:R-:W-:Y:S05]  /*5f60*/  @!P0 BRA `(.L_x_58) ;  /* 0x0000001c00788947 */ /* 0x000fea0003800000 */
        /* <DEDUP_REMOVED lines=11> */
[----:B------:R-:W-:Y:S02]  /*6020*/  ISETP.GE.U32.AND P1, PT, R3, 0x7, PT ;  /* 0x000000070300780c */ /* 0x000fe40003f26070 */
        /* <DEDUP_REMOVED lines=14> */
.L_x_63:
        /* <DEDUP_REMOVED lines=15> */
[----:B------:R1:W5:Y:S01]  /*6200*/  LDG.E.U16 R14, desc[UR8][R8.64+0x6] ;  /* 0x00000608080e7981 */ /* 0x000362000c1e1500 */
[----:B------:R-:W-:-:S02]  /*6210*/  IADD3 R32, PT, PT, R32, 0x8, RZ ;  /* 0x0000000820207810 */ /* 0x000fc40007ffe0ff */
[----:B0-----:R-:W-:Y:S02]  /*6220*/  IADD3 R12, P4, PT, R12, 0x10, RZ ;  /* 0x000000100c0c7810 */ /* 0x001fe40007f9e0ff */
[----:B-1----:R-:W-:Y:S02]  /*6230*/  IADD3 R8, P5, PT, R8, 0x10, RZ ;  /* 0x0000001008087810 */ /* 0x002fe40007fbe0ff */
[----:B------:R-:W-:-:S03]  /*6240*/  IADD3.X R13, PT, PT, RZ, R13, RZ, P4, !PT ;  /* 0x0000000dff0d7210 */ /* 0x000fc600027fe4ff */
[----:B------:R-:W-:Y:S02]  /*6250*/  IMAD.X R9, RZ, RZ, R9, P5 ;  /* 0x000000ffff097224 */ /* 0x000fe400028e0609 */
[----:B--2---:R-:W-:Y:S01]  /*6260*/  IMAD.U32 R24, R24, 0x10000, RZ ;  /* 0x0001000018187824 */ /* 0x004fe200078e00ff */
[----:B---3--:R-:W-:-:S04]  /*6270*/  SHF.L.U32 R25, R25, 0x10, RZ ;  /* 0x0000001019197819 */ /* 0x008fc800000006ff */
[----:B------:R-:W-:Y:S01]  /*6280*/  FSETP.NEU.AND P1, PT, R24, RZ, PT ;  /* 0x000000ff1800720b */ /* 0x000fe20003f2d000 */
[----:B------:R-:W-:Y:S01]  /*6290*/  FADD R24, R3, 1 ;  /* 0x3f80000003187421 */ /* 0x000fe20000000000 */
[----:B----4-:R-:W-:Y:S02]  /*62a0*/  SHF.L.U32 R26, R26, 0x10, RZ ;  /* 0x000000101a1a7819 */ /* 0x010fe400000006ff */
[----:B------:R-:W-:Y:S01]  /*62b0*/  FSETP.NEU.AND P2, PT, R25, RZ, PT ;  /* 0x000000ff1900720b */ /* 0x000fe20003f4d000 */
[----:B------:R-:W-:Y:S01]  /*62c0*/  FADD R25, R16, 1 ;  /* 0x3f80000010197421 */ /* 0x000fe20000000000 */
[----:B------:R-:W-:Y:S01]  /*62d0*/  FSETP.NEU.AND P3, PT, R26, RZ, PT ;  /* 0x000000ff1a00720b */ /* 0x000fe20003f6d000 */
[----:B-----5:R-:W-:Y:S01]  /*62e0*/  IMAD.U32 R27, R27, 0x10000, RZ ;  /* 0x000100001b1b7824 */ /* 0x020fe200078e00ff */
[----:B------:R-:W-:-:S05]  /*62f0*/  SHF.L.U32 R29, R29, 0x10, RZ ;  /* 0x000000101d1d7819 */ /* 0x000fca00000006ff */
[----:B------:R-:W-:Y:S02]  /*6300*/  @P1 FSEL R3, R24, R3, P2 ;  /* 0x0000000318031208 */ /* 0x000fe40001000000 */
[----:B------:R-:W-:Y:S02]  /*6310*/  @!P1 FSEL R25, R25, R16, P2 ;  /* 0x0000001019199208 */ /* 0x000fe40001000000 */
[----:B------:R-:W-:Y:S01]  /*6320*/  FSETP.NEU.AND P1, PT, R27, RZ, PT ;  /* 0x000000ff1b00720b */ /* 0x000fe20003f2d000 */
[----:B------:R-:W-:Y:S01]  /*6330*/  FADD R16, R3, 1 ;  /* 0x3f80000003107421 */ /* 0x000fe20000000000 */
[----:B------:R-:W-:Y:S01]  /*6340*/  FSETP.NEU.AND P2, PT, R29, RZ, PT ;  /* 0x000000ff1d00720b */ /* 0x000fe20003f4d000 */
[----:B------:R-:W-:Y:S01]  /*6350*/  FADD R24, R25, 1 ;  /* 0x3f80000019187421 */ /* 0x000fe20000000000 */
[----:B------:R-:W-:Y:S01]  /*6360*/  SHF.L.U32 R30, R30, 0x10, RZ ;  /* 0x000000101e1e7819 */ /* 0x000fe200000006ff */
[----:B------:R-:W-:Y:S01]  /*6370*/  IMAD.U32 R31, R31, 0x10000, RZ ;  /* 0x000100001f1f7824 */ /* 0x000fe200078e00ff */
[----:B------:R-:W-:-:S02]  /*6380*/  @P3 FSEL R3, R16, R3, P1 ;  /* 0x0000000310033208 */ /* 0x000fc40000800000 */
[----:B------:R-:W-:Y:S02]  /*6390*/  @!P3 FSEL R24, R24, R25, P1 ;  /* 0x000000191818b208 */ /* 0x000fe40000800000 */
[----:B------:R-:W-:Y:S01]  /*63a0*/  FSETP.NEU.AND P1, PT, R30, RZ, PT ;  /* 0x000000ff1e00720b */ /* 0x000fe20003f2d000 */
[----:B------:R-:W-:Y:S01]  /*63b0*/  FADD R16, R3, 1 ;  /* 0x3f80000003107421 */ /* 0x000fe20000000000 */
[----:B------:R-:W-:Y:S01]  /*63c0*/  FSETP.NEU.AND P3, PT, R31, RZ, PT ;  /* 0x000000ff1f00720b */ /* 0x000fe20003f6d000 */
[----:B------:R-:W-:Y:S01]  /*63d0*/  FADD R25, R24, 1 ;  /* 0x3f80000018197421 */ /* 0x000fe20000000000 */
[----:B------:R-:W-:Y:S01]  /*63e0*/  SHF.L.U32 R23, R23, 0x10, RZ ;  /* 0x0000001017177819 */ /* 0x000fe200000006ff */
[----:B------:R-:W-:Y:S01]  /*63f0*/  IMAD.U32 R22, R22, 0x10000, RZ ;  /* 0x0001000016167824 */ /* 0x000fe200078e00ff */
[----:B------:R-:W-:Y:S02]  /*6400*/  @P2 FSEL R3, R16, R3, P1 ;  /* 0x0000000310032208 */ /* 0x000fe40000800000 */
[----:B------:R-:W-:-:S02]  /*6410*/  @!P2 FSEL R25, R25, R24, P1 ;  /* 0x000000181919a208 */ /* 0x000fc40000800000 */
[----:B------:R-:W-:Y:S01]  /*6420*/  SHF.L.U32 R24, R20, 0x10, RZ ;  /* 0x0000001014187819 */ /* 0x000fe200000006ff */
[----:B------:R-:W-:Y:S01]  /*6430*/  FADD R16, R3, 1 ;  /* 0x3f80000003107421 */ /* 0x000fe20000000000 */
[----:B------:R-:W-:Y:S01]  /*6440*/  FSETP.NEU.AND P1, PT, R23, RZ, PT ;  /* 0x000000ff1700720b */ /* 0x000fe20003f2d000 */
[----:B------:R-:W-:Y:S01]  /*6450*/  FADD R20, R25, 1 ;  /* 0x3f80000019147421 */ /* 0x000fe20000000000 */
[----:B------:R-:W-:Y:S01]  /*6460*/  FSETP.NEU.AND P2, PT, R24, RZ, PT ;  /* 0x000000ff1800720b */ /* 0x000fe20003f4d000 */
[----:B------:R-:W-:Y:S01]  /*6470*/  IMAD.U32 R11, R11, 0x10000, RZ ;  /* 0x000100000b0b7824 */ /* 0x000fe200078e00ff */
[----:B------:R-:W-:Y:S02]  /*6480*/  @P3 FSEL R3, R16, R3, P1 ;  /* 0x0000000310033208 */ /* 0x000fe40000800000 */
[----:B------:R-:W-:Y:S02]  /*6490*/  @!P3 FSEL R20, R20, R25, P1 ;  /* 0x000000191414b208 */ /* 0x000fe40000800000 */
[----:B------:R-:W-:Y:S01]  /*64a0*/  SHF.L.U32 R23, R21, 0x10, RZ ;  /* 0x0000001015177819 */ /* 0x000fe200000006ff */
[----:B------:R-:W-:Y:S01]  /*64b0*/  FADD R16, R3, 1 ;  /* 0x3f80000003107421 */ /* 0x000fe20000000000 */
[----:B------:R-:W-:Y:S01]  /*64c0*/  FSETP.NEU.AND P1, PT, R22, RZ, PT ;  /* 0x000000ff1600720b */ /* 0x000fe20003f2d000 */
[----:B------:R-:W-:Y:S01]  /*64d0*/  FADD R21, R20, 1 ;  /* 0x3f80000014157421 */ /* 0x000fe20000000000 */
[----:B------:R-:W-:-:S02]  /*64e0*/  FSETP.NEU.AND P3, PT, R23, RZ, PT ;  /* 0x000000ff1700720b */ /* 0x000fc40003f6d000 */
[----:B------:R-:W-:Y:S01]  /*64f0*/  SHF.L.U32 R19, R19, 0x10, RZ ;  /* 0x0000001013137819 */ /* 0x000fe200000006ff */
[----:B------:R-:W-:Y:S01]  /*6500*/  IMAD.U32 R14, R14, 0x10000, RZ ;  /* 0x000100000e0e7824 */ /* 0x000fe200078e00ff */
[----:B------:R-:W-:Y:S02]  /*6510*/  @P2 FSEL R3, R16, R3, P1 ;  /* 0x0000000310032208 */ /* 0x000fe40000800000 */
[----:B------:R-:W-:Y:S02]  /*6520*/  @!P2 FSEL R21, R21, R20, P1 ;  /* 0x000000141515a208 */ /* 0x000fe40000800000 */
[----:B------:R-:W-:Y:S01]  /*6530*/  FSETP.NEU.AND P1, PT, R19, RZ, PT ;  /* 0x000000ff1300720b */ /* 0x000fe20003f2d000 */
[----:B------:R-:W-:Y:S01]  /*6540*/  FADD R16, R3, 1 ;  /* 0x3f80000003107421 */ /* 0x000fe20000000000 */
[----:B------:R-:W-:Y:S01]  /*6550*/  FSETP.NEU.AND P2, PT, R11, RZ, PT ;  /* 0x000000ff0b00720b */ /* 0x000fe20003f4d000 */
[----:B------:R-:W-:Y:S01]  /*6560*/  FADD R20, R21, 1 ;  /* 0x3f80000015147421 */ /* 0x000fe20000000000 */
[----:B------:R-:W-:-:S02]  /*6570*/  SHF.L.U32 R18, R18, 0x10, RZ ;  /* 0x0000001012127819 */ /* 0x000fc400000006ff */
[----:B------:R-:W-:Y:S02]  /*6580*/  @P3 FSEL R3, R16, R3, P1 ;  /* 0x0000000310033208 */ /* 0x000fe40000800000 */
[----:B------:R-:W-:Y:S02]  /*6590*/  @!P3 FSEL R20, R20, R21, P1 ;  /* 0x000000151414b208 */ /* 0x000fe40000800000 */
[----:B------:R-:W-:Y:S01]  /*65a0*/  FSETP.NEU.AND P3, PT, R18, RZ, PT ;  /* 0x000000ff1200720b */ /* 0x000fe20003f6d000 */
[----:B------:R-:W-:Y:S01]  /*65b0*/  FADD R16, R3, 1 ;  /* 0x3f80000003107421 */ /* 0x000fe20000000000 */
[----:B------:R-:W-:Y:S01]  /*65c0*/  SHF.L.U32 R17, R17, 0x10, RZ ;  /* 0x0000001011117819 */ /* 0x000fe200000006ff */
[----:B------:R-:W-:-:S03]  /*65d0*/  FADD R11, R20, 1 ;  /* 0x3f800000140b7421 */ /* 0x000fc60000000000 */
[----:B------:R-:W-:Y:S02]  /*65e0*/  @P2 FSEL R3, R16, R3, P3 ;  /* 0x0000000310032208 */ /* 0x000fe40001800000 */
[----:B------:R-:W-:Y:S02]  /*65f0*/  @!P2 FSEL R11, R11, R20, P3 ;  /* 0x000000140b0ba208 */ /* 0x000fe40001800000 */
[----:B------:R-:W-:Y:S02]  /*6600*/  ISETP.NE.AND P3, PT, R32, RZ, PT ;  /* 0x000000ff2000720c */ /* 0x000fe40003f65270 */
[----:B------:R-:W-:Y:S01]  /*6610*/  FSETP.NEU.AND P1, PT, R17, RZ, PT ;  /* 0x000000ff1100720b */ /* 0x000fe20003f2d000 */
[----:B------:R-:W-:Y:S01]  /*6620*/  FADD R16, R11, 1 ;  /* 0x3f8000000b107421 */ /* 0x000fe20000000000 */
[----:B------:R-:W-:Y:S01]  /*6630*/  FSETP.NEU.AND P2, PT, R14, RZ, PT ;  /* 0x000000ff0e00720b */ /* 0x000fe20003f4d000 */
[----:B------:R-:W-:-:S10]  /*6640*/  FADD R14, R3, 1 ;  /* 0x3f800000030e7421 */ /* 0x000fd40000000000 */
[----:B------:R-:W-:Y:S02]  /*6650*/  @P1 FSEL R3, R14, R3, P2 ;  /* 0x000000030e031208 */ /* 0x000fe40001000000 */
[----:B------:R-:W-:Y:S01]  /*6660*/  @!P1 FSEL R16, R16, R11, P2 ;  /* 0x0000000b10109208 */ /* 0x000fe20001000000 */
[----:B------:R-:W-:Y:S06]  /*6670*/  @P3 BRA `(.L_x_63) ;  /* 0xfffffff800a43947 */ /* 0x000fec000383ffff */
.L_x_62:
[----:B------:R-:W-:Y:S05]  /*6680*/  @!P0 BRA `(.L_x_61) ;  /* 0x0000000400648947 */ /* 0x000fea0003800000 */
[----:B------:R-:W-:Y:S02]  /*6690*/  ISETP.GE.U32.AND P1, PT, R28, 0x4, PT ;  /* 0x000000041c00780c */ /* 0x000fe40003f26070 */
[----:B------:R-:W-:-:S04]  /*66a0*/  LOP3.LUT R24, R0, 0x3, RZ, 0xc0, !PT ;  /* 0x0000000300187812 */ /* 0x000fc800078ec0ff */
[----:B------:R-:W-:-:S07]  /*66b0*/  ISETP.NE.AND P0, PT, R24, RZ, PT ;  /* 0x000000ff1800720c */ /* 0x000fce0003f05270 */
[----:B------:R-:W-:Y:S06]  /*66c0*/  @!P1 BRA `(.L_x_64) ;  /* 0x0000000000ac9947 */ /* 0x000fec0003800000 */
[----:B------:R-:W-:-:S05]  /*66d0*/  IMAD.WIDE.U32 R8, R15, 0x2, R4 ;  /* 0x000000020f087825 */ /* 0x000fca00078e0004 */
[----:B------:R-:W2:Y:S01]  /*66e0*/  LDG.E.U16 R11, desc[UR8][R8.64] ;  /* 0x00000008080b7981 */ /* 0x000ea2000c1e1500 */
[----:B------:R-:W-:-:S03]  /*66f0*/  IMAD.WIDE.U32 R12, R15, 0x2, R6 ;  /* 0x000000020f0c7825 */ /* 0x000fc600078e0006 */
[----:B------:R-:W3:Y:S04]  /*6700*/  LDG.E.U16 R17, desc[UR8][R8.64+0x2] ;  /* 0x0000020808117981 */ /* 0x000ee8000c1e1500 */
[----:B------:R-:W4:Y:S04]  /*6710*/  LDG.E.U16 R14, desc[UR8][R12.64] ;  /* 0x000000080c0e7981 */ /* 0x000f28000c1e1500 */
[----:B------:R-:W5:Y:S04]  /*6720*/  LDG.E.U16 R19, desc[UR8][R12.64+0x2] ;  /* 0x000002080c137981 */ /* 0x000f68000c1e1500 */
[----:B------:R-:W5:Y:S04]  /*6730*/  LDG.E.U16 R20, desc[UR8][R8.64+0x4] ;  /* 0x0000040808147981 */ /* 0x000f68000c1e1500 */
[----:B------:R-:W5:Y:S04]  /*6740*/  LDG.E.U16 R21, desc[UR8][R12.64+0x4] ;  /* 0x000004080c157981 */ /* 0x000f68000c1e1500 */
[----:B------:R0:W5:Y:S04]  /*6750*/  LDG.E.U16 R22, desc[UR8][R8.64+0x6] ;  /* 0x0000060808167981 */ /* 0x000168000c1e1500 */
[----:B------:R1:W5:Y:S01]  /*6760*/  LDG.E.U16 R23, desc[UR8][R12.64+0x6] ;  /* 0x000006080c177981 */ /* 0x000362000c1e1500 */
[----:B------:R-:W-:Y:S01]  /*6770*/  FADD R18, R3, 1 ;  /* 0x3f80000003127421 */ /* 0x000fe20000000000 */
[----:B------:R-:W-:Y:S01]  /*6780*/  VIADD R15, R15, 0x4 ;  /* 0x000000040f0f7836 */ /* 0x000fe20000000000 */
[----:B--2---:R-:W-:-:S04]  /*6790*/  SHF.L.U32 R11, R11, 0x10, RZ ;  /* 0x000000100b0b7819 */ /* 0x004fc800000006ff */
[----:B------:R-:W-:Y:S01]  /*67a0*/  FSETP.NEU.AND P1, PT, R11, RZ, PT ;  /* 0x000000ff0b00720b */ /* 0x000fe20003f2d000 */
[----:B---3--:R-:W-:Y:S01]  /*67b0*/  IMAD.U32 R17, R17, 0x10000, RZ ;  /* 0x0001000011117824 */ /* 0x008fe200078e00ff */
[----:B----4-:R-:W-:Y:S01]  /*67c0*/  SHF.L.U32 R14, R14, 0x10, RZ ;  /* 0x000000100e0e7819 */ /* 0x010fe200000006ff */
[----:B------:R-:W-:-:S03]  /*67d0*/  FADD R11, R16, 1 ;  /* 0x3f800000100b7421 */ /* 0x000fc60000000000 */
[----:B------:R-:W-:Y:S02]  /*67e0*/  FSETP.NEU.AND P3, PT, R17, RZ, PT ;  /* 0x000000ff1100720b */ /* 0x000fe40003f6d000 */
[----:B------:R-:W-:Y:S02]  /*67f0*/  FSETP.NEU.AND P2, PT, R14, RZ, PT ;  /* 0x000000ff0e00720b */ /* 0x000fe40003f4d000 */
[----:B-----5:R-:W-:-:S03]  /*6800*/  SHF.L.U32 R19, R19, 0x10, RZ ;  /* 0x0000001013137819 */ /* 0x020fc600000006ff */
[----:B------:R-:W-:Y:S02]  /*6810*/  @P1 FSEL R3, R18, R3, P2 ;  /* 0x0000000312031208 */ /* 0x000fe40001000000 */
[----:B------:R-:W-:Y:S02]  /*6820*/  @!P1 FSEL R11, R11, R16, P2 ;  /* 0x000000100b0b9208 */ /* 0x000fe40001000000 */
[----:B------:R-:W-:Y:S01]  /*6830*/  SHF.L.U32 R20, R20, 0x10, RZ ;  /* 0x0000001014147819 */ /* 0x000fe200000006ff */
[----:B0-----:R-:W-:Y:S01]  /*6840*/  FADD R8, R3, 1 ;  /* 0x3f80000003087421 */ /* 0x001fe20000000000 */
[----:B------:R-:W-:Y:S01]  /*6850*/  FSETP.NEU.AND P1, PT, R19, RZ, PT ;  /* 0x000000ff1300720b */ /* 0x000fe20003f2d000 */
[----:B-1----:R-:W-:Y:S01]  /*6860*/  FADD R12, R11, 1 ;  /* 0x3f8000000b0c7421 */ /* 0x002fe20000000000 */
[----:B------:R-:W-:Y:S01]  /*6870*/  FSETP.NEU.AND P2, PT, R20, RZ, PT ;  /* 0x000000ff1400720b */ /* 0x000fe20003f4d000 */
[----:B------:R-:W-:Y:S01]  /*6880*/  IMAD.U32 R21, R21, 0x10000, RZ ;  /* 0x0001000015157824 */ /* 0x000fe200078e00ff */
[----:B------:R-:W-:-:S02]  /*6890*/  @P3 FSEL R3, R8, R3, P1 ;  /* 0x0000000308033208 */ /* 0x000fc40000800000 */
[----:B------:R-:W-:Y:S02]  /*68a0*/  @!P3 FSEL R12, R12, R11, P1 ;  /* 0x0000000b0c0cb208 */ /* 0x000fe40000800000 */
[----:B------:R-:W-:Y:S01]  /*68b0*/  SHF.L.U32 R22, R22, 0x10, RZ ;  /* 0x0000001016167819 */ /* 0x000fe200000006ff */
[----:B------:R-:W-:Y:S01]  /*68c0*/  FADD R8, R3, 1 ;  /* 0x3f80000003087421 */ /* 0x000fe20000000000 */
[----:B------:R-:W-:Y:S01]  /*68d0*/  FSETP.NEU.AND P1, PT, R21, RZ, PT ;  /* 0x000000ff1500720b */ /* 0x000fe20003f2d000 */
[----:B------:R-:W-:Y:S01]  /*68e0*/  FADD R9, R12, 1 ;  /* 0x3f8000000c097421 */ /* 0x000fe20000000000 */
[----:B------:R-:W-:-:S03]  /*68f0*/  FSETP.NEU.AND P3, PT, R22, RZ, PT ;  /* 0x000000ff1600720b */ /* 0x000fc60003f6d000 */
[----:B------:R-:W-:Y:S02]  /*6900*/  @P2 FSEL R3, R8, R3, P1 ;  /* 0x0000000308032208 */ /* 0x000fe40000800000 */
[----:B------:R-:W-:Y:S02]  /*6910*/  @!P2 FSEL R9, R9, R12, P1 ;  /* 0x0000000c0909a208 */ /* 0x000fe40000800000 */
[----:B------:R-:W-:Y:S01]  /*6920*/  SHF.L.U32 R23, R23, 0x10, RZ ;  /* 0x0000001017177819 */ /* 0x000fe200000006ff */
[----:B------:R-:W-:Y:S02]  /*6930*/  FADD R8, R3, 1 ;  /* 0x3f80000003087421 */ /* 0x000fe40000000000 */
[----:B------:R-:W-:Y:S01]  /*6940*/  FADD R16, R9, 1 ;  /* 0x3f80000009107421 */ /* 0x000fe20000000000 */
[----:B------:R-:W-:-:S04]  /*6950*/  FSETP.NEU.AND P1, PT, R23, RZ, PT ;  /* 0x000000ff1700720b */ /* 0x000fc80003f2d000 */
[----:B------:R-:W-:Y:S02]  /*6960*/  @P3 FSEL R3, R8, R3, P1 ;  /* 0x0000000308033208 */ /* 0x000fe40000800000 */
[----:B------:R-:W-:-:S07]  /*6970*/  @!P3 FSEL R16, R16, R9, P1 ;  /* 0x000000091010b208 */ /* 0x000fce0000800000 */
.L_x_64:
[----:B------:R-:W-:Y:S05]  /*6980*/  @!P0 BRA `(.L_x_61) ;  /* 0x0000000000a48947 */ /* 0x000fea0003800000 */
[----:B------:R-:W-:Y:S02]  /*6990*/  ISETP.NE.AND P0, PT, R24, 0x1, PT ;  /* 0x000000011800780c */ /* 0x000fe40003f05270 */
[----:B------:R-:W-:-:S04]  /*69a0*/  LOP3.LUT R0, R0, 0x1, RZ, 0xc0, !PT ;  /* 0x0000000100007812 */ /* 0x000fc800078ec0ff */
[----:B------:R-:W-:-:S07]  /*69b0*/  ISETP.NE.U32.AND P3, PT, R0, 0x1, PT ;  /* 0x000000010000780c */ /* 0x000fce0003f65070 */
[----:B------:R-:W-:Y:S06]  /*69c0*/  @!P0 BRA `(.L_x_65) ;  /* 0x00000000005c8947 */ /* 0x000fec0003800000 */
[----:B------:R-:W-:-:S05]  /*69d0*/  IMAD.WIDE.U32 R8, R15, 0x2, R4 ;  /* 0x000000020f087825 */ /* 0x000fca00078e0004 */
[----:B------:R-:W2:Y:S01]  /*69e0*/  LDG.E.U16 R0, desc[UR8][R8.64] ;  /* 0x0000000808007981 */ /* 0x000ea2000c1e1500 */
[----:B------:R-:W-:-:S03]  /*69f0*/  IMAD.WIDE.U32 R12, R15, 0x2, R6 ;  /* 0x000000020f0c7825 */ /* 0x000fc600078e0006 */
[----:B------:R-:W3:Y:S04]  /*6a00*/  LDG.E.U16 R14, desc[UR8][R8.64+0x2] ;  /* 0x00000208080e7981 */ /* 0x000ee8000c1e1500 */
[----:B------:R-:W4:Y:S04]  /*6a10*/  LDG.E.U16 R11, desc[UR8][R12.64] ;  /* 0x000000080c0b7981 */ /* 0x000f28000c1e1500 */
[----:B------:R-:W5:Y:S01]  /*6a20*/  LDG.E.U16 R17, desc[UR8][R12.64+0x2] ;  /* 0x000002080c117981 */ /* 0x000f62000c1e1500 */
[----:B------:R-:W-:Y:S02]  /*6a30*/  IADD3 R15, PT, PT, R15, 0x2, RZ ;  /* 0x000000020f0f7810 */ /* 0x000fe40007ffe0ff */
[----:B--2---:R-:W-:-:S04]  /*6a40*/  SHF.L.U32 R0, R0, 0x10, RZ ;  /* 0x0000001000007819 */ /* 0x004fc800000006ff */
[----:B------:R-:W-:Y:S01]  /*6a50*/  FSETP.NEU.AND P0, PT, R0, RZ, PT ;  /* 0x000000ff0000720b */ /* 0x000fe20003f0d000 */
[----:B---3--:R-:W-:Y:S01]  /*6a60*/  IMAD.U32 R14, R14, 0x10000, RZ ;  /* 0x000100000e0e7824 */ /* 0x008fe200078e00ff */
[----:B----4-:R-:W-:Y:S01]  /*6a70*/  SHF.L.U32 R11, R11, 0x10, RZ ;  /* 0x000000100b0b7819 */ /* 0x010fe200000006ff */
[----:B------:R-:W-:-:S03]  /*6a80*/  FADD R0, R3, 1 ;  /* 0x3f80000003007421 */ /* 0x000fc60000000000 */
[----:B------:R-:W-:Y:S01]  /*6a90*/  FSETP.NEU.AND P1, PT, R11, RZ, PT ;  /* 0x000000ff0b00720b */ /* 0x000fe20003f2d000 */
[----:B------:R-:W-:Y:S01]  /*6aa0*/  FADD R11, R16, 1 ;  /* 0x3f800000100b7421 */ /* 0x000fe20000000000 */
[----:B------:R-:W-:-:S05]  /*6ab0*/  FSETP.NEU.AND P2, PT, R14, RZ, PT ;  /* 0x000000ff0e00720b */ /* 0x000fca0003f4d000 */
[----:B------:R-:W-:Y:S02]  /*6ac0*/  @P0 FSEL R3, R0, R3, P1 ;  /* 0x0000000300030208 */ /* 0x000fe40000800000 */
[----:B------:R-:W-:Y:S02]  /*6ad0*/  @!P0 FSEL R11, R11, R16, P1 ;  /* 0x000000100b0b8208 */ /* 0x000fe40000800000 */
[----:B-----5:R-:W-:Y:S01]  /*6ae0*/  SHF.L.U32 R17, R17, 0x10, RZ ;  /* 0x0000001011117819 */ /* 0x020fe200000006ff */
[----:B------:R-:W-:Y:S02]  /*6af0*/  FADD R0, R3, 1 ;  /* 0x3f80000003007421 */ /* 0x000fe40000000000 */
[----:B------:R-:W-:Y:S01]  /*6b00*/  FADD R16, R11, 1 ;  /* 0x3f8000000b107421 */ /* 0x000fe20000000000 */
[----:B------:R-:W-:-:S04]  /*6b10*/  FSETP.NEU.AND P0, PT, R17, RZ, PT ;  /* 0x000000ff1100720b */ /* 0x000fc80003f0d000 */
[----:B------:R-:W-:Y:S02]  /*6b20*/  @P2 FSEL R3, R0, R3, P0 ;  /* 0x0000000300032208 */ /* 0x000fe40000000000 */
[----:B------:R-:W-:-:S07]  /*6b30*/  @!P2 FSEL R16, R16, R11, P0 ;  /* 0x0000000b1010a208 */ /* 0x000fce0000000000 */
.L_x_65:
[----:B------:R-:W-:Y:S05]  /*6b40*/  @P3 BRA `(.L_x_61) ;  /* 0x0000000000343947 */ /* 0x000fea0003800000 */
[----:B------:R-:W-:-:S06]  /*6b50*/  IMAD.WIDE.U32 R4, R15, 0x2, R4 ;  /* 0x000000020f047825 */ /* 0x000fcc00078e0004 */
[----:B------:R-:W2:Y:S01]  /*6b60*/  LDG.E.U16 R4, desc[UR8][R4.64] ;  /* 0x0000000804047981 */ /* 0x000ea2000c1e1500 */
[----:B------:R-:W-:-:S06]  /*6b70*/  IMAD.WIDE.U32 R6, R15, 0x2, R6 ;  /* 0x000000020f067825 */ /* 0x000fcc00078e0006 */
[----:B------:R-:W3:Y:S01]  /*6b80*/  LDG.E.U16 R6, desc[UR8][R6.64] ;  /* 0x0000000806067981 */ /* 0x000ee2000c1e1500 */
[----:B------:R-:W-:Y:S01]  /*6b90*/  FADD R9, R16, 1 ;  /* 0x3f80000010097421 */ /* 0x000fe20000000000 */
[----:B--2---:R-:W-:-:S05]  /*6ba0*/  IMAD.U32 R0, R4, 0x10000, RZ ;  /* 0x0001000004007824 */ /* 0x004fca00078e00ff */
[----:B------:R-:W-:Y:S02]  /*6bb0*/  FSETP.NEU.AND P0, PT, R0, RZ, PT ;  /* 0x000000ff0000720b */ /* 0x000fe40003f0d000 */
[----:B---3--:R-:W-:-:S04]  /*6bc0*/  SHF.L.U32 R0, R6, 0x10, RZ ;  /* 0x0000001006007819 */ /* 0x008fc800000006ff */
[----:B------:R-:W-:Y:S01]  /*6bd0*/  FSETP.NEU.AND P1, PT, R0, RZ, PT ;  /* 0x000000ff0000720b */ /* 0x000fe20003f2d000 */
[----:B------:R-:W-:-:S06]  /*6be0*/  FADD R0, R3, 1 ;  /* 0x3f80000003007421 */ /* 0x000fcc0000000000 */
[----:B------:R-:W-:Y:S02]  /*6bf0*/  @!P0 FSEL R9, R9, R16, P1 ;  /* 0x0000001009098208 */ /* 0x000fe40000800000 */
[----:B------:R-:W-:Y:S02]  /*6c00*/  @P0 FSEL R3, R0, R3, P1 ;  /* 0x0000000300030208 */ /* 0x000fe40000800000 */
[----:B------:R-:W-:-:S07]  /*6c10*/  MOV R16, R9 ;  /* 0x0000000900107202 */ /* 0x000fce0000000f00 */
.L_x_61:
[----:B------:R-:W-:-:S13]  /*6c20*/  FSETP.NEU.AND P0, PT, R16, RZ, PT ;  /* 0x000000ff1000720b */ /* 0x000fda0003f0d000 */
        /* <DEDUP_REMOVED lines=14> */
.L_x_67:
[----:B------:R-:W-:Y:S05]  /*6d10*/  BSYNC.RECONVERGENT B1 ;  /* 0x0000000000017941 */ /* 0x000fea0003800200 */
.L_x_66:
[----:B------:R-:W-:Y:S01]  /*6d20*/  FADD R10, -R0, 1 ;  /* 0x3f800000000a7421 */ /* 0x000fe20000000100 */
[----:B------:R-:W-:Y:S06]  /*6d30*/  BRA `(.L_x_60) ;  /* 0x0000002c00b87947 */ /* 0x000fec0003800000 */
.L_x_59:
[----:B------:R-:W-:Y:S01]  /*6d40*/  ISETP.NE.AND P0, PT, R0, RZ, PT ;  /* 0x000000ff0000720c */ /* 0x000fe20003f05270 */
[----:B------:R-:W-:-:S12]  /*6d50*/  HFMA2 R17, -RZ, RZ, 0, 0 ;  /* 0x00000000ff117431 */ /* 0x000fd800000001ff */
[----:B------:R-:W-:Y:S05]  /*6d60*/  @!P0 BRA `(.L_x_68) ;  /* 0x0000000c00b88947 */ /* 0x000fea0003800000 */
[C---:B------:R-:W-:Y:S01]  /*6d70*/  VIADD R10, R0.reuse, 0xffffffff ;  /* 0xffffffff000a7836 */ /* 0x040fe20000000000 */
[----:B------:R-:W-:Y:S02]  /*6d80*/  LOP3.LUT R40, R0, 0xf, RZ, 0xc0, !PT ;  /* 0x0000000f00287812 */ /* 0x000fe400078ec0ff */
[----:B------:R-:W-:Y:S02]  /*6d90*/  MOV R17, RZ ;  /* 0x000000ff00117202 */ /* 0x000fe40000000f00 */
[----:B------:R-:W-:Y:S02]  /*6da0*/  ISETP.GE.U32.AND P1, PT, R10, 0xf, PT ;  /* 0x0000000f0a00780c */ /* 0x000fe40003f26070 */
[----:B------:R-:W-:Y:S02]  /*6db0*/  ISETP.NE.AND P0, PT, R40, RZ, PT ;  /* 0x000000ff2800720c */ /* 0x000fe40003f05270 */
[----:B------:R-:W-:-:S09]  /*6dc0*/  MOV R19, RZ ;  /* 0x000000ff00137202 */ /* 0x000fd20000000f00 */
[----:B------:R-:W-:Y:S05]  /*6dd0*/  @!P1 BRA `(.L_x_69) ;  /* 0x0000000400d89947 */ /* 0x000fea0003800000 */
[----:B------:R-:W0:Y:S01]  /*6de0*/  LDCU.64 UR4, c[0x0][0x380] ;  /* 0x00007000ff0477ac */ /* 0x000e220008000a00 */
[----:B------:R-:W-:-:S05]  /*6df0*/  LOP3.LUT R19, R0, 0xfffffff0, RZ, 0xc0, !PT ;  /* 0xfffffff000137812 */ /* 0x000fca00078ec0ff */
[----:B------:R-:W-:Y:S01]  /*6e00*/  IMAD.MOV R41, RZ, RZ, -R19 ;  /* 0x000000ffff297224 */ /* 0x000fe200078e0a13 */
[----:B0-----:R-:W-:-:S04]  /*6e10*/  UIADD3 UR4, UP0, UPT, UR4, 0x10, URZ ;  /* 0x0000001004047890 */ /* 0x001fc8000ff1e0ff */
[----:B------:R-:W-:Y:S02]  /*6e20*/  UIADD3.X UR5, UPT, UPT, URZ, UR5, URZ, UP0, !UPT ;  /* 0x00000005ff057290 */ /* 0x000fe400087fe4ff */
[----:B------:R-:W-:-:S04]  /*6e30*/  IMAD.U32 R12, RZ, RZ, UR4 ;  /* 0x00000004ff0c7e24 */ /* 0x000fc8000f8e00ff */
[----:B------:R-:W-:-:S03]  /*6e40*/  MOV R13, UR5 ;  /* 0x00000005000d7c02 */ /* 0x000fc60008000f00 */
[----:B------:R-:W-:-:S04]  /*6e50*/  IMAD.WIDE.U32 R16, R11, 0x2, R12 ;  /* 0x000000020b107825 */ /* 0x000fc800078e000c */
[----:B------:R-:W-:Y:S01]  /*6e60*/  IMAD.WIDE.U32 R12, R15, 0x2, R12 ;  /* 0x000000020f0c7825 */ /* 0x000fe200078e000c */
[----:B------:R-:W-:-:S03]  /*6e70*/  MOV R21, R17 ;  /* 0x0000001100157202 */ /* 0x000fc60000000f00 */
[----:B------:R-:W-:Y:S02]  /*6e80*/  HFMA2 R17, -RZ, RZ, 0, 0 ;  /* 0x00000000ff117431 */ /* 0x000fe400000001ff */
[----:B------:R-:W-:Y:S01]  /*6e90*/  IMAD.MOV.U32 R14, RZ, RZ, R12 ;  /* 0x000000ffff0e7224 */ /* 0x000fe200078e000c */
[----:B------:R-:W-:-:S07]  /*6ea0*/  MOV R15, R13 ;  /* 0x0000000d000f7202 */ /* 0x000fce0000000f00 */
.L_x_70:
[----:B------:R-:W-:Y:S01]  /*6eb0*/  MOV R12, R16 ;  /* 0x00000010000c7202 */ /* 0x000fe20000000f00 */
[----:B------:R-:W2:Y:S01]  /*6ec0*/  LDG.E.U16 R23, desc[UR8][R14.64+-0x10] ;  /* 0xfffff0080e177981 */ /* 0x000ea2000c1e1500 */
[----:B------:R-:W-:-:S03]  /*6ed0*/  MOV R13, R21 ;  /* 0x00000015000d7202 */ /* 0x000fc60000000f00 */
[----:B------:R-:W3:Y:S04]  /*6ee0*/  LDG.E.U16 R25, desc[UR8][R14.64+-0xe] ;  /* 0xfffff2080e197981 */ /* 0x000ee8000c1e1500 */
[----:B------:R-:W4:Y:S04]  /*6ef0*/  LDG.E.U16 R22, desc[UR8][R12.64+-0x10] ;  /* 0xfffff0080c167981 */ /* 0x000f28000c1e1500 */
[----:B------:R-:W5:Y:S04]  /*6f00*/  LDG.E.U16 R24, desc[UR8][R12.64+-0xe] ;  /* 0xfffff2080c187981 */ /* 0x000f68000c1e1500 */
[----:B------:R-:W3:Y:S04]  /*6f10*/  LDG.E.U16 R35, desc[UR8][R12.64+-0xc] ;  /* 0xfffff4080c237981 */ /* 0x000ee8000c1e1500 */
        /* <DEDUP_REMOVED lines=16> */
[----:B------:R-:W3:Y:S01]  /*7020*/  LDG.E.U16 R42, desc[UR8][R12.64+0xa] ;  /* 0x00000a080c2a7981 */ /* 0x000ee2000c1e1500 */
[----:B--2---:R-:W-:Y:S01]  /*7030*/  SHF.L.U32 R23, R23, 0x10, RZ ;  /* 0x0000001017177819 */ /* 0x004fe200000006ff */
[----:B----4-:R-:W-:Y:S01]  /*7040*/  IMAD.U32 R22, R22, 0x10000, RZ ;  /* 0x0001000016167824 */ /* 0x010fe200078e00ff */
[----:B-----5:R-:W-:-:S04]  /*7050*/  SHF.L.U32 R24, R24, 0x10, RZ ;  /* 0x0000001018187819 */ /* 0x020fc800000006ff */
[----:B------:R-:W-:Y:S01]  /*7060*/  FSETP.NEU.AND P1, PT, R22, R23, PT ;  /* 0x000000171600720b */ /* 0x000fe20003f2d000 */
[----:B---3--:R-:W-:Y:S01]  /*7070*/  IMAD.U32 R23, R25, 0x10000, RZ ;  /* 0x0001000019177824 */ /* 0x008fe200078e00ff */
[----:B------:R-:W2:Y:S04]  /*7080*/  LDG.E.U16 R22, desc[UR8][R12.64+0x8] ;  /* 0x000008080c167981 */ /* 0x000ea8000c1e1500 */
[----:B------:R-:W3:Y:S01]  /*7090*/  LDG.E.U16 R25, desc[UR8][R14.64+0x4] ;  /* 0x000004080e197981 */ /* 0x000ee2000c1e1500 */
[----:B------:R-:W-:-:S03]  /*70a0*/  FSETP.NEU.AND P2, PT, R24, R23, PT ;  /* 0x000000171800720b */ /* 0x000fc60003f4d000 */
[----:B------:R-:W4:Y:S01]  /*70b0*/  LDG.E.U16 R24, desc[UR8][R12.64+0x6] ;  /* 0x000006080c187981 */ /* 0x000f22000c1e1500 */
[----:B------:R-:W-:-:S03]  /*70c0*/  SHF.L.U32 R38, R35, 0x10, RZ ;  /* 0x0000001023267819 */ /* 0x000fc600000006ff */
[----:B------:R-:W5:Y:S01]  /*70d0*/  LDG.E.U16 R23, desc[UR8][R14.64+0x6] ;  /* 0x000006080e177981 */ /* 0x000f62000c1e1500 */
[----:B------:R-:W-:-:S03]  /*70e0*/  SHF.L.U32 R39, R36, 0x10, RZ ;  /* 0x0000001024277819 */ /* 0x000fc600000006ff */
[----:B------:R-:W2:Y:S01]  /*70f0*/  LDG.E.U16 R35, desc[UR8][R14.64+0x8] ;  /* 0x000008080e237981 */ /* 0x000ea2000c1e1500 */
[----:B------:R-:W-:Y:S01]  /*7100*/  IMAD.U32 R37, R37, 0x10000, RZ ;  /* 0x0001000025257824 */ /* 0x000fe200078e00ff */
[----:B------:R-:W-:Y:S02]  /*7110*/  FSETP.NEU.AND P6, PT, R38, R39, PT ;  /* 0x000000272600720b */ /* 0x000fe40003fcd000 */
[----:B------:R-:W-:Y:S01]  /*7120*/  SHF.L.U32 R34, R34, 0x10, RZ ;  /* 0x0000001022227819 */ /* 0x000fe200000006ff */
[----:B------:R-:W2:Y:S03]  /*7130*/  LDG.E.U16 R39, desc[UR8][R14.64+0xa] ;  /* 0x00000a080e277981 */ /* 0x000ea6000c1e1500 */
[----:B------:R-:W-:Y:S01]  /*7140*/  FSETP.NEU.AND P3, PT, R37, R34, PT ;  /* 0x000000222500720b */ /* 0x000fe20003f6d000 */
[----:B------:R-:W2:Y:S04]  /*7150*/  LDG.E.U16 R38, desc[UR8][R12.64+0xc] ;  /* 0x00000c080c267981 */ /* 0x000ea8000c1e1500 */
[----:B------:R-:W2:Y:S04]  /*7160*/  LDG.E.U16 R37, desc[UR8][R14.64+0xc] ;  /* 0x00000c080e257981 */ /* 0x000ea8000c1e1500 */
[----:B------:R-:W2:Y:S04]  /*7170*/  LDG.E.U16 R36, desc[UR8][R12.64+0xe] ;  /* 0x00000e080c247981 */ /* 0x000ea8000c1e1500 */
[----:B------:R-:W2:Y:S01]  /*7180*/  LDG.E.U16 R34, desc[UR8][R14.64+0xe] ;  /* 0x00000e080e227981 */ /* 0x000ea2000c1e1500 */
[----:B------:R-:W-:Y:S01]  /*7190*/  IMAD.U32 R43, R18, 0x10000, RZ ;  /* 0x00010000122b7824 */ /* 0x000fe200078e00ff */
[----:B------:R-:W-:Y:S01]  /*71a0*/  SHF.L.U32 R16, R16, 0x10, RZ ;  /* 0x0000001010107819 */ /* 0x000fe200000006ff */
[----:B------:R-:W-:Y:S01]  /*71b0*/  @P1 FADD R17, R17, 1 ;  /* 0x3f80000011111421 */ /* 0x000fe20000000000 */
[----:B------:R-:W-:-:S02]  /*71c0*/  SHF.L.U32 R10, R10, 0x10, RZ ;  /* 0x000000100a0a7819 */ /* 0x000fc400000006ff */
[----:B------:R-:W-:Y:S02]  /*71d0*/  FSETP.NEU.AND P5, PT, R16, R43, PT ;  /* 0x0000002b1000720b */ /* 0x000fe40003fad000 */
[----:B------:R-:W-:Y:S01]  /*71e0*/  SHF.L.U32 R43, R20, 0x10, RZ ;  /* 0x00000010142b7819 */ /* 0x000fe200000006ff */
[----:B------:R-:W-:Y:S01]  /*71f0*/  @P2 FADD R17, R17, 1 ;  /* 0x3f80000011112421 */ /* 0x000fe20000000000 */
[----:B------:R-:W-:Y:S02]  /*7200*/  IMAD.U32 R21, R21, 0x10000, RZ ;  /* 0x0001000015157824 */ /* 0x000fe400078e00ff */
[----:B------:R-:W-:Y:S01]  /*7210*/  FSETP.NEU.AND P4, PT, R10, R43, PT ;  /* 0x0000002b0a00720b */ /* 0x000fe20003f8d000 */
[----:B------:R-:W-:Y:S01]  /*7220*/  @P6 FADD R17, R17, 1 ;  /* 0x3f80000011116421 */ /* 0x000fe20000000000 */
[----:B------:R-:W-:Y:S01]  /*7230*/  SHF.L.U32 R10, R33, 0x10, RZ ;  /* 0x00000010210a7819 */ /* 0x000fe200000006ff */
[----:B------:R-:W-:Y:S01]  /*7240*/  IMAD.U32 R31, R31, 0x10000, RZ ;  /* 0x000100001f1f7824 */ /* 0x000fe200078e00ff */
[----:B------:R-:W-:Y:S01]  /*7250*/  SHF.L.U32 R32, R32, 0x10, RZ ;  /* 0x0000001020207819 */ /* 0x000fe200000006ff */
[----:B------:R-:W-:Y:S01]  /*7260*/  @P3 FADD R17, R17, 1 ;  /* 0x3f80000011113421 */ /* 0x000fe20000000000 */
[----:B------:R-:W-:-:S02]  /*7270*/  FSETP.NEU.AND P1, PT, R21, R10, PT ;  /* 0x0000000a1500720b */ /* 0x000fc40003f2d000 */
[----:B------:R-:W-:Y:S01]  /*7280*/  FSETP.NEU.AND P2, PT, R32, R31, PT ;  /* 0x0000001f2000720b */ /* 0x000fe20003f4d000 */
[----:B------:R-:W-:Y:S01]  /*7290*/  @P5 FADD R17, R17, 1 ;  /* 0x3f80000011115421 */ /* 0x000fe20000000000 */
[----:B------:R-:W-:Y:S02]  /*72a0*/  SHF.L.U32 R30, R30, 0x10, RZ ;  /* 0x000000101e1e7819 */ /* 0x000fe400000006ff */
[----:B------:R-:W-:Y:S01]  /*72b0*/  SHF.L.U32 R29, R29, 0x10, RZ ;  /* 0x000000101d1d7819 */ /* 0x000fe200000006ff */
[----:B------:R-:W-:Y:S01]  /*72c0*/  IMAD.U32 R26, R26, 0x10000, RZ ;  /* 0x000100001a1a7824 */ /* 0x000fe200078e00ff */
[----:B------:R-:W-:Y:S01]  /*72d0*/  SHF.L.U32 R27, R27, 0x10, RZ ;  /* 0x000000101b1b7819 */ /* 0x000fe200000006ff */
[----:B------:R-:W-:Y:S01]  /*72e0*/  @P4 FADD R17, R17, 1 ;  /* 0x3f80000011114421 */ /* 0x000fe20000000000 */
[----:B------:R-:W-:Y:S02]  /*72f0*/  FSETP.NEU.AND P3, PT, R30, R29, PT ;  /* 0x0000001d1e00720b */ /* 0x000fe40003f6d000 */
[----:B------:R-:W-:Y:S01]  /*7300*/  SHF.L.U32 R28, R28, 0x10, RZ ;  /* 0x000000101c1c7819 */ /* 0x000fe200000006ff */
[----:B------:R-:W-:Y:S01]  /*7310*/  @P1 FADD R17, R17, 1 ;  /* 0x3f80000011111421 */ /* 0x000fe20000000000 */
[----:B------:R-:W-:-:S03]  /*7320*/  FSETP.NEU.AND P5, PT, R26, R27, PT ;  /* 0x0000001b1a00720b */ /* 0x000fc60003fad000 */
[----:B------:R-:W-:-:S06]  /*7330*/  @P2 FADD R17, R17, 1 ;  /* 0x3f80000011112421 */ /* 0x000fcc0000000000 */
[----:B------:R-:W-:Y:S01]  /*7340*/  @P3 FADD R17, R17, 1 ;  /* 0x3f80000011113421 */ /* 0x000fe20000000000 */
[----:B------:R-:W-:-:S03]  /*7350*/  SHF.L.U32 R42, R42, 0x10, RZ ;  /* 0x000000102a2a7819 */ /* 0x000fc600000006ff */
[----:B------:R-:W-:Y:S01]  /*7360*/  @P5 FADD R17, R17, 1 ;  /* 0x3f80000011115421 */ /* 0x000fe20000000000 */
[----:B------:R-:W-:Y:S01]  /*7370*/  IADD3 R41, PT, PT, R41, 0x10, RZ ;  /* 0x0000001029297810 */ /* 0x000fe20007ffe0ff */
[----:B---3--:R-:W-:Y:S01]  /*7380*/  IMAD.U32 R25, R25, 0x10000, RZ ;  /* 0x0001000019197824 */ /* 0x008fe200078e00ff */
[----:B----4-:R-:W-:-:S04]  /*7390*/  SHF.L.U32 R24, R24, 0x10, RZ ;  /* 0x0000001018187819 */ /* 0x010fc800000006ff */
[----:B------:R-:W-:Y:S02]  /*73a0*/  FSETP.NEU.AND P4, PT, R28, R25, PT ;  /* 0x000000191c00720b */ /* 0x000fe40003f8d000 */
[----:B-----5:R-:W-:Y:S01]  /*73b0*/  SHF.L.U32 R23, R23, 0x10, RZ ;  /* 0x0000001017177819 */ /* 0x020fe200000006ff */
[----:B--2---:R-:W-:Y:S01]  /*73c0*/  IMAD.U32 R22, R22, 0x10000, RZ ;  /* 0x0001000016167824 */ /* 0x004fe200078e00ff */
[----:B------:R-:W-:Y:S02]  /*73d0*/  SHF.L.U32 R35, R35, 0x10, RZ ;  /* 0x0000001023237819 */ /* 0x000fe400000006ff */
[----:B------:R-:W-:Y:S02]  /*73e0*/  FSETP.NEU.AND P2, PT, R24, R23, PT ;  /* 0x000000171800720b */ /* 0x000fe40003f4d000 */
[----:B------:R-:W-:Y:S01]  /*73f0*/  FSETP.NEU.AND P1, PT, R22, R35, PT ;  /* 0x000000231600720b */ /* 0x000fe20003f2d000 */
[----:B------:R-:W-:-:S04]  /*7400*/  IMAD.U32 R39, R39, 0x10000, RZ ;  /* 0x0001000027277824 */ /* 0x000fc800078e00ff */
[----:B------:R-:W-:Y:S01]  /*7410*/  @P4 FADD R17, R17, 1 ;  /* 0x3f80000011114421 */ /* 0x000fe20000000000 */
[----:B------:R-:W-:Y:S02]  /*7420*/  SHF.L.U32 R38, R38, 0x10, RZ ;  /* 0x0000001026267819 */ /* 0x000fe400000006ff */
[----:B------:R-:W-:Y:S02]  /*7430*/  FSETP.NEU.AND P3, PT, R42, R39, PT ;  /* 0x000000272a00720b */ /* 0x000fe40003f6d000 */
[----:B------:R-:W-:Y:S01]  /*7440*/  SHF.L.U32 R37, R37, 0x10, RZ ;  /* 0x0000001025257819 */ /* 0x000fe200000006ff */
[----:B------:R-:W-:-:S03]  /*7450*/  @P2 FADD R17, R17, 1 ;  /* 0x3f80000011112421 */ /* 0x000fc60000000000 */
[----:B------:R-:W-:Y:S01]  /*7460*/  FSETP.NEU.AND P4, PT, R38, R37, PT ;  /* 0x000000252600720b */ /* 0x000fe20003f8d000 */
[----:B------:R-:W-:Y:S02]  /*7470*/  IMAD.U32 R36, R36, 0x10000, RZ ;  /* 0x0001000024247824 */ /* 0x000fe400078e00ff */
[----:B------:R-:W-:Y:S01]  /*7480*/  @P1 FADD R17, R17, 1 ;  /* 0x3f80000011111421 */ /* 0x000fe20000000000 */
[----:B------:R-:W-:Y:S02]  /*7490*/  SHF.L.U32 R21, R34, 0x10, RZ ;  /* 0x0000001022157819 */ /* 0x000fe400000006ff */
[----:B------:R-:W-:Y:S02]  /*74a0*/  ISETP.NE.AND P1, PT, R41, RZ, PT ;  /* 0x000000ff2900720c */ /* 0x000fe40003f25270 */
[----:B------:R-:W-:Y:S01]  /*74b0*/  FSETP.NEU.AND P2, PT, R36, R21, PT ;  /* 0x000000152400720b */ /* 0x000fe20003f4d000 */
[----:B------:R-:W-:Y:S01]  /*74c0*/  @P3 FADD R17, R17, 1 ;  /* 0x3f80000011113421 */ /* 0x000fe20000000000 */
[----:B------:R-:W-:-:S03]  /*74d0*/  IADD3 R16, P3, PT, R12, 0x20, RZ ;  /* 0x000000200c107810 */ /* 0x000fc60007f7e0ff */
[----:B------:R-:W-:Y:S01]  /*74e0*/  @P4 FADD R17, R17, 1 ;  /* 0x3f80000011114421 */ /* 0x000fe20000000000 */
[----:B------:R-:W-:Y:S01]  /*74f0*/  IADD3 R14, P4, PT, R14, 0x20, RZ ;  /* 0x000000200e0e7810 */ /* 0x000fe20007f9e0ff */
[----:B------:R-:W-:-:S03]  /*7500*/  IMAD.X R21, RZ, RZ, R13, P3 ;  /* 0x000000ffff157224 */ /* 0x000fc600018e060d */
[----:B------:R-:W-:-:S03]  /*7510*/  IADD3.X R15, PT, PT, RZ, R15, RZ, P4, !PT ;  /* 0x0000000fff0f7210 */ /* 0x000fc600027fe4ff */
[----:B------:R-:W-:Y:S01]  /*7520*/  @P2 FADD R17, R17, 1 ;  /* 0x3f80000011112421 */ /* 0x000fe20000000000 */
[----:B------:R-:W-:Y:S06]  /*7530*/  @P1 BRA `(.L_x_70) ;  /* 0xfffffff8005c1947 */ /* 0x000fec000383ffff */
.L_x_69:
        /* <DEDUP_REMOVED lines=23> */
[----:B------:R-:W-:-:S02]  /*76b0*/  VIADD R19, R19, 0x8 ;  /* 0x0000000813137836 */ /* 0x000fc40000000000 */
[----:B--2---:R-:W-:Y:S01]  /*76c0*/  IMAD.U32 R21, R18, 0x10000, RZ ;  /* 0x0001000012157824 */ /* 0x004fe200078e00ff */
[----:B---3--:R-:W-:-:S04]  /*76d0*/  SHF.L.U32 R16, R16, 0x10, RZ ;  /* 0x0000001010107819 */ /* 0x008fc800000006ff */
[----:B------:R-:W-:Y:S02]  /*76e0*/  FSETP.NEU.AND P3, PT, R16, R21, PT ;  /* 0x000000151000720b */ /* 0x000fe40003f6d000 */
[----:B----4-:R-:W-:Y:S02]  /*76f0*/  SHF.L.U32 R20, R20, 0x10, RZ ;  /* 0x0000001014147819 */ /* 0x010fe400000006ff */
[----:B-----5:R-:W-:Y:S01]  /*7700*/  SHF.L.U32 R21, R22, 0x10, RZ ;  /* 0x0000001016157819 */ /* 0x020fe200000006ff */
[----:B------:R-:W-:-:S03]  /*7710*/  IMAD.U32 R23, R23, 0x10000, RZ ;  /* 0x0001000017177824 */ /* 0x000fc600078e00ff */
[----:B------:R-:W-:Y:S02]  /*7720*/  FSETP.NEU.AND P4, PT, R20, R21, PT ;  /* 0x000000151400720b */ /* 0x000fe40003f8d000 */
[----:B------:R-:W-:Y:S01]  /*7730*/  SHF.L.U32 R24, R24, 0x10, RZ ;  /* 0x0000001018187819 */ /* 0x000fe200000006ff */
[----:B------:R-:W-:-:S03]  /*7740*/  IMAD.U32 R26, R26, 0x10000, RZ ;  /* 0x000100001a1a7824 */ /* 0x000fc600078e00ff */
[----:B------:R-:W-:Y:S02]  /*7750*/  FSETP.NEU.AND P5, PT, R23, R24, PT ;  /* 0x000000181700720b */ /* 0x000fe40003fad000 */
[----:B------:R-:W-:Y:S01]  /*7760*/  SHF.L.U32 R25, R25, 0x10, RZ ;  /* 0x0000001019197819 */ /* 0x000fe200000006ff */
[----:B------:R-:W-:Y:S01]  /*7770*/  @P3 FADD R17, R17, 1 ;  /* 0x3f80000011113421 */ /* 0x000fe20000000000 */
[----:B------:R-:W-:Y:S02]  /*7780*/  SHF.L.U32 R27, R27, 0x10, RZ ;  /* 0x000000101b1b7819 */ /* 0x000fe400000006ff */
[----:B------:R-:W-:Y:S02]  /*7790*/  FSETP.NEU.AND P2, PT, R25, R26, PT ;  /* 0x0000001a1900720b */ /* 0x000fe40003f4d000 */
[----:B------:R-:W-:Y:S01]  /*77a0*/  SHF.L.U32 R28, R28, 0x10, RZ ;  /* 0x000000101c1c7819 */ /* 0x000fe200000006ff */
[----:B------:R-:W-:Y:S01]  /*77b0*/  @P4 FADD R17, R17, 1 ;  /* 0x3f80000011114421 */ /* 0x000fe20000000000 */
[----:B------:R-:W-:-:S02]  /*77c0*/  IMAD.U32 R29, R29, 0x10000, RZ ;  /* 0x000100001d1d7824 */ /* 0x000fc400078e00ff */
[----:B------:R-:W-:Y:S02]  /*77d0*/  FSETP.NEU.AND P1, PT, R27, R28, PT ;  /* 0x0000001c1b00720b */ /* 0x000fe40003f2d000 */
[----:B------:R-:W-:Y:S01]  /*77e0*/  SHF.L.U32 R30, R30, 0x10, RZ ;  /* 0x000000101e1e7819 */ /* 0x000fe200000006ff */
[----:B------:R-:W-:Y:S01]  /*77f0*/  @P5 FADD R17, R17, 1 ;  /* 0x3f80000011115421 */ /* 0x000fe20000000000 */
[----:B------:R-:W-:Y:S02]  /*7800*/  IMAD.U32 R10, R10, 0x10000, RZ ;  /* 0x000100000a0a7824 */ /* 0x000fe400078e00ff */
[----:B------:R-:W-:Y:S02]  /*7810*/  FSETP.NEU.AND P3, PT, R29, R30, PT ;  /* 0x0000001e1d00720b */ /* 0x000fe40003f6d000 */
[----:B------:R-:W-:Y:S01]  /*7820*/  SHF.L.U32 R31, R31, 0x10, RZ ;  /* 0x000000101f1f7819 */ /* 0x000fe200000006ff */
[----:B------:R-:W-:-:S03]  /*7830*/  @P2 FADD R17, R17, 1 ;  /* 0x3f80000011112421 */ /* 0x000fc60000000000 */
[----:B------:R-:W-:Y:S02]  /*7840*/  FSETP.NEU.AND P4, PT, R31, R10, PT ;  /* 0x0000000a1f00720b */ /* 0x000fe40003f8d000 */
[----:B------:R-:W-:Y:S02]  /*7850*/  SHF.L.U32 R33, R33, 0x10, RZ ;  /* 0x0000001021217819 */ /* 0x000fe400000006ff */
[----:B------:R-:W-:Y:S01]  /*7860*/  SHF.L.U32 R34, R34, 0x10, RZ ;  /* 0x0000001022227819 */ /* 0x000fe200000006ff */
[----:B------:R-:W-:-:S03]  /*7870*/  @P1 FADD R17, R17, 1 ;  /* 0x3f80000011111421 */ /* 0x000fc60000000000 */
[----:B------:R-:W-:Y:S01]  /*7880*/  FSETP.NEU.AND P2, PT, R33, R34, PT ;  /* 0x000000222100720b */ /* 0x000fe20003f4d000 */
[----:B------:R-:W-:-:S04]  /*7890*/  @P3 FADD R17, R17, 1 ;  /* 0x3f80000011113421 */ /* 0x000fc80000000000 */
[----:B------:R-:W-:-:S08]  /*78a0*/  @P4 FADD R17, R17, 1 ;  /* 0x3f80000011114421 */ /* 0x000fd00000000000 */
[----:B------:R-:W-:-:S07]  /*78b0*/  @P2 FADD R17, R17, 1 ;  /* 0x3f80000011112421 */ /* 0x000fce0000000000 */
.L_x_71:
        /* <DEDUP_REMOVED lines=17> */
[----:B---3--:R-:W-:-:S04]  /*79d0*/  SHF.L.U32 R15, R12, 0x10, RZ ;  /* 0x000000100c0f7819 */ /* 0x008fc800000006ff */
[----:B------:R-:W-:Y:S01]  /*79e0*/  FSETP.NEU.AND P0, PT, R10, R15, PT ;  /* 0x0000000f0a00720b */ /* 0x000fe20003f0d000 */
[----:B----4-:R-:W-:Y:S01]  /*79f0*/  IMAD.U32 R14, R14, 0x10000, RZ ;  /* 0x000100000e0e7824 */ /* 0x010fe200078e00ff */
[----:B-----5:R-:W-:Y:S01]  /*7a00*/  SHF.L.U32 R15, R16, 0x10, RZ ;  /* 0x00000010100f7819 */ /* 0x020fe200000006ff */
[----:B------:R-:W-:-:S03]  /*7a10*/  IMAD.U32 R21, R20, 0x10000, RZ ;  /* 0x0001000014157824 */ /* 0x000fc600078e00ff */
[----:B------:R-:W-:Y:S02]  /*7a20*/  FSETP.NEU.AND P1, PT, R14, R15, PT ;  /* 0x0000000f0e00720b */ /* 0x000fe40003f2d000 */
[----:B------:R-:W-:-:S04]  /*7a30*/  SHF.L.U32 R18, R18, 0x10, RZ ;  /* 0x0000001012127819 */ /* 0x000fc800000006ff */
        /* <DEDUP_REMOVED lines=8> */
.L_x_72:
[----:B------:R-:W-:Y:S05]  /*7ac0*/  @!P4 BRA `(.L_x_68) ;  /* 0x000000000060c947 */ /* 0x000fea0003800000 */
[----:B------:R-:W-:-:S04]  /*7ad0*/  IMAD.WIDE.U32 R8, R19, 0x2, R8 ;  /* 0x0000000213087825 */ /* 0x000fc800078e0008 */
[----:B------:R-:W-:Y:S01]  /*7ae0*/  IMAD.WIDE.U32 R4, R3, 0x2, R8 ;  /* 0x0000000203047825 */ /* 0x000fe200078e0008 */
[----:B------:R-:W-:-:S03]  /*7af0*/  IADD3 R3, PT, PT, -R13, RZ, RZ ;  /* 0x000000ff0d037210 */ /* 0x000fc60007ffe1ff */
[----:B------:R-:W-:Y:S01]  /*7b00*/  IMAD.WIDE.U32 R8, R11, 0x2, R8 ;  /* 0x000000020b087825 */ /* 0x000fe200078e0008 */
[----:B------:R-:W-:Y:S02]  /*7b10*/  MOV R12, R5 ;  /* 0x00000005000c7202 */ /* 0x000fe40000000f00 */
[----:B------:R-:W-:Y:S01]  /*7b20*/  MOV R11, R4 ;  /* 0x00000004000b7202 */ /* 0x000fe20000000f00 */
[----:B------:R-:W-:Y:S01]  /*7b30*/  IMAD.MOV.U32 R10, RZ, RZ, R8 ;  /* 0x000000ffff0a7224 */ /* 0x000fe200078e0008 */
[----:B------:R-:W-:-:S07]  /*7b40*/  MOV R5, R9 ;  /* 0x0000000900057202 */ /* 0x000fce0000000f00 */
.L_x_73:
[----:B------:R-:W-:Y:S01]  /*7b50*/  IMAD.MOV.U32 R4, RZ, RZ, R10 ;  /* 0x000000ffff047224 */ /* 0x000fe200078e000a */
[----:B------:R-:W-:Y:S02]  /*7b60*/  MOV R6, R11 ;  /* 0x0000000b00067202 */ /* 0x000fe40000000f00 */
[----:B------:R-:W-:-:S03]  /*7b70*/  MOV R7, R12 ;  /* 0x0000000c00077202 */ /* 0x000fc60000000f00 */
[----:B------:R0:W2:Y:S04]  /*7b80*/  LDG.E.U16 R4, desc[UR8][R4.64] ;  /* 0x0000000804047981 */ /* 0x0000a8000c1e1500 */
[----:B------:R-:W3:Y:S01]  /*7b90*/  LDG.E.U16 R6, desc[UR8][R6.64] ;  /* 0x0000000806067981 */ /* 0x000ee2000c1e1500 */
[----:B------:R-:W-:Y:S02]  /*7ba0*/  IADD3 R3, PT, PT, R3, 0x1, RZ ;  /* 0x0000000103037810 */ /* 0x000fe40007ffe0ff */
[----:B------:R-:W-:Y:S02]  /*7bb0*/  IADD3 R11, P2, PT, R11, 0x2, RZ ;  /* 0x000000020b0b7810 */ /* 0x000fe40007f5e0ff */
[----:B------:R-:W-:Y:S02]  /*7bc0*/  ISETP.NE.AND P1, PT, R3, RZ, PT ;  /* 0x000000ff0300720c */ /* 0x000fe40003f25270 */
[----:B------:R-:W-:Y:S01]  /*7bd0*/  IADD3 R10, P3, PT, R10, 0x2, RZ ;  /* 0x000000020a0a7810 */ /* 0x000fe20007f7e0ff */
[----:B------:R-:W-:-:S03]  /*7be0*/  IMAD.X R12, RZ, RZ, R12, P2 ;  /* 0x000000ffff0c7224 */ /* 0x000fc600010e060c */
[----:B0-----:R-:W-:Y:S01]  /*7bf0*/  IADD3.X R5, PT, PT, RZ, R5, RZ, P3, !PT ;  /* 0x00000005ff057210 */ /* 0x001fe20001ffe4ff */
[----:B--2---:R-:W-:Y:S01]  /*7c00*/  IMAD.U32 R8, R4, 0x10000, RZ ;  /* 0x0001000004087824 */ /* 0x004fe200078e00ff */
[----:B---3--:R-:W-:-:S04]  /*7c10*/  SHF.L.U32 R9, R6, 0x10, RZ ;  /* 0x0000001006097819 */ /* 0x008fc800000006ff */
[----:B------:R-:W-:-:S13]  /*7c20*/  FSETP.NEU.AND P0, PT, R8, R9, PT ;  /* 0x000000090800720b */ /* 0x000fda0003f0d000 */
[----:B------:R-:W-:Y:S01]  /*7c30*/  @P0 FADD R17, R17, 1 ;  /* 0x3f80000011110421 */ /* 0x000fe20000000000 */
[----:B------:R-:W-:Y:S06]  /*7c40*/  @P1 BRA `(.L_x_73) ;  /* 0xfffffffc00c01947 */ /* 0x000fec000383ffff */
.L_x_68:
[----:B------:R-:W-:Y:S01]  /*7c50*/  I2FP.F32.U32 R3, R0 ;  /* 0x0000000000037245 */ /* 0x000fe20000201000 */
[----:B------:R-:W-:Y:S03]  /*7c60*/  BSSY.RECONVERGENT B1, `(.L_x_74) ;  /* 0x000000d000017945 */ /* 0x000fe60003800200 */
[----:B------:R-:W0:Y:S08]  /*7c70*/  MUFU.RCP R0, R3 ;  /* 0x0000000300007308 */ /* 0x000e300000001000 */
[----:B------:R-:W1:Y:S01]  /*7c80*/  FCHK P0, R17, R3 ;  /* 0x0000000311007302 */ /* 0x000e620000000000 */
[----:B0-----:R-:W-:-:S04]  /*7c90*/  FFMA R5, -R3, R0, 1 ;  /* 0x3f80000003057423 */ /* 0x001fc80000000100 */
[----:B------:R-:W-:-:S04]  /*7ca0*/  FFMA R0, R0, R5, R0 ;  /* 0x0000000500007223 */ /* 0x000fc80000000000 */
[----:B------:R-:W-:-:S04]  /*7cb0*/  FFMA R4, R0, R17, RZ ;  /* 0x0000001100047223 */ /* 0x000fc800000000ff */
[----:B------:R-:W-:-:S04]  /*7cc0*/  FFMA R5, -R3, R4, R17 ;  /* 0x0000000403057223 */ /* 0x000fc80000000111 */
[----:B------:R-:W-:Y:S01]  /*7cd0*/  FFMA R10, R0, R5, R4 ;  /* 0x00000005000a7223 */ /* 0x000fe20000000004 */
[----:B-1----:R-:W-:Y:S06]  /*7ce0*/  @!P0 BRA `(.L_x_75) ;  /* 0x0000000000108947 */ /* 0x002fec0003800000 */
[----:B------:R-:W-:Y:S02]  /*7cf0*/  MOV R0, R17 ;  /* 0x0000001100007202 */ /* 0x000fe40000000f00 */
[----:B------:R-:W-:-:S07]  /*7d00*/  MOV R12, 0x7d20 ;  /* 0x00007d20000c7802 */ /* 0x000fce0000000f00 */
[----:B------:R-:W-:Y:S05]  /*7d10*/  CALL.REL.NOINC `($__internal_2_$__cuda_sm3x_div_rn_noftz_f32_slowpath) ;  /* 0x0000002400047944 */ /* 0x000fea0003c00000 */
[----:B------:R-:W-:-:S07]  /*7d20*/  IMAD.MOV.U32 R10, RZ, RZ, R0 ;  /* 0x000000ffff0a7224 */ /* 0x000fce00078e0000 */
.L_x_75:
[----:B------:R-:W-:Y:S05]  /*7d30*/  BSYNC.RECONVERGENT B1 ;  /* 0x0000000000017941 */ /* 0x000fea0003800200 */
.L_x_74:
[----:B------:R-:W-:Y:S05]  /*7d40*/  BRA `(.L_x_60) ;  /* 0x0000001c00b47947 */ /* 0x000fea0003800000 */
.L_x_58:
[----:B------:R-:W-:Y:S01]  /*7d50*/  ISETP.NE.AND P2, PT, R0, RZ, PT ;  /* 0x000000ff0000720c */ /* 0x000fe20003f45270 */
[----:B------:R-:W-:Y:S01]  /*7d60*/  HFMA2 R25, -RZ, RZ, 0, 0 ;  /* 0x00000000ff197431 */ /* 0x000fe200000001ff */
[----:B------:R-:W-:-:S11]  /*7d70*/  MOV R21, RZ ;  /* 0x000000ff00157202 */ /* 0x000fd60000000f00 */
[----:B------:R-:W-:Y:S05]  /*7d80*/  @!P2 BRA `(.L_x_76) ;  /* 0x0000000c00b8a947 */ /* 0x000fea0003800000 */
[C---:B------:R-:W-:Y:S01]  /*7d90*/  VIADD R3, R0.reuse, 0xffffffff ;  /* 0xffffffff00037836 */ /* 0x040fe20000000000 */
[----:B------:R-:W-:Y:S01]  /*7da0*/  LOP3.LUT R36, R0, 0xf, RZ, 0xc0, !PT ;  /* 0x0000000f00247812 */ /* 0x000fe200078ec0ff */
[----:B------:R-:W-:Y:S01]  /*7db0*/  IMAD.MOV.U32 R25, RZ, RZ, RZ ;  /* 0x000000ffff197224 */ /* 0x000fe200078e00ff */
[----:B------:R-:W-:Y:S02]  /*7dc0*/  MOV R21, RZ ;  /* 0x000000ff00157202 */ /* 0x000fe40000000f00 */
[----:B------:R-:W-:Y:S02]  /*7dd0*/  ISETP.GE.U32.AND P0, PT, R3, 0xf, PT ;  /* 0x0000000f0300780c */ /* 0x000fe40003f06070 */
[----:B------:R-:W-:Y:S02]  /*7de0*/  ISETP.NE.AND P4, PT, R36, RZ, PT ;  /* 0x000000ff2400720c */ /* 0x000fe40003f85270 */
[----:B------:R-:W-:-:S09]  /*7df0*/  MOV R3, RZ ;  /* 0x000000ff00037202 */ /* 0x000fd20000000f00 */
[----:B------:R-:W-:Y:S05]  /*7e00*/  @!P0 BRA `(.L_x_77) ;  /* 0x0000000400d88947 */ /* 0x000fea0003800000 */
[----:B------:R-:W0:Y:S01]  /*7e10*/  LDCU.64 UR4, c[0x0][0x380] ;  /* 0x00007000ff0477ac */ /* 0x000e220008000a00 */
[----:B------:R-:W-:Y:S01]  /*7e20*/  LOP3.LUT R3, R0, 0xfffffff0, RZ, 0xc0, !PT ;  /* 0xfffffff000037812 */ /* 0x000fe200078ec0ff */
[----:B------:R-:W-:-:S03]  /*7e30*/  IMAD.MOV.U32 R21, RZ, RZ, RZ ;  /* 0x000000ffff157224 */ /* 0x000fc600078e00ff */
[----:B------:R-:W-:Y:S01]  /*7e40*/  IADD3 R37, PT, PT, -R3, RZ, RZ ;  /* 0x000000ff03257210 */ /* 0x000fe20007ffe1ff */
[----:B0-----:R-:W-:-:S04]  /*7e50*/  UIADD3 UR4, UP0, UPT, UR4, 0x10, URZ ;  /* 0x0000001004047890 */ /* 0x001fc8000ff1e0ff */
[----:B------:R-:W-:Y:S02]  /*7e60*/  UIADD3.X UR5, UPT, UPT, URZ, UR5, URZ, UP0, !UPT ;  /* 0x00000005ff057290 */ /* 0x000fe400087fe4ff */
[----:B------:R-:W-:-:S04]  /*7e70*/  MOV R14, UR4 ;  /* 0x00000004000e7c02 */ /* 0x000fc80008000f00 */
[----:B------:R-:W-:-:S03]  /*7e80*/  MOV R15, UR5 ;  /* 0x00000005000f7c02 */ /* 0x000fc60008000f00 */
[----:B------:R-:W-:-:S04]  /*7e90*/  IMAD.WIDE.U32 R12, R12, 0x2, R14 ;  /* 0x000000020c0c7825 */ /* 0x000fc800078e000e */
[----:B------:R-:W-:Y:S01]  /*7ea0*/  IMAD.WIDE.U32 R18, R11, 0x2, R14 ;  /* 0x000000020b127825 */ /* 0x000fe200078e000e */
[----:B------:R-:W-:Y:S02]  /*7eb0*/  MOV R14, R12 ;  /* 0x0000000c000e7202 */ /* 0x000fe40000000f00 */
[----:B------:R-:W-:Y:S01]  /*7ec0*/  MOV R15, R13 ;  /* 0x0000000d000f7202 */ /* 0x000fe20000000f00 */
[----:B------:R-:W-:-:S07]  /*7ed0*/  IMAD.MOV.U32 R22, RZ, RZ, R18 ;  /* 0x000000ffff167224 */ /* 0x000fce00078e0012 */
.L_x_78:
[----:B------:R-:W-:Y:S01]  /*7ee0*/  MOV R12, R22 ;  /* 0x00000016000c7202 */ /* 0x000fe20000000f00 */
        /* <DEDUP_REMOVED lines=16> */
[----:B---3--:R-:W-:-:S03]  /*7ff0*/  SHF.L.U32 R22, R19, 0x10, RZ ;  /* 0x0000001013167819 */ /* 0x008fc600000006ff */
[----:B------:R-:W3:Y:S01]  /*8000*/  LDG.E.U16 R19, desc[UR8][R14.64+-0x4] ;  /* 0xfffffc080e137981 */ /* 0x000ee2000c1e1500 */
[----:B------:R-:W-:Y:S01]  /*8010*/  FADD R26, R26, R25 ;  /* 0x000000191a1a7221 */ /* 0x000fe20000000000 */
[----:B----4-:R-:W-:Y:S02]  /*8020*/  IMAD.U32 R35, R27, 0x10000, RZ ;  /* 0x000100001b237824 */ /* 0x010fe400078e00ff */
[----:B------:R-:W-:Y:S01]  /*8030*/  FADD R24, R22, R21 ;  /* 0x0000001516187221 */ /* 0x000fe20000000000 */
[----:B------:R-:W4:Y:S01]  /*8040*/  LDG.E.U16 R27, desc[UR8][R14.64] ;  /* 0x000000080e1b7981 */ /* 0x000f22000c1e1500 */
[----:B-----5:R-:W-:-:S03]  /*8050*/  SHF.L.U32 R39, R34, 0x10, RZ ;  /* 0x0000001022277819 */ /* 0x020fc600000006ff */
[----:B------:R-:W5:Y:S01]  /*8060*/  LDG.E.U16 R22, desc[UR8][R12.64+-0x2] ;  /* 0xfffffe080c167981 */ /* 0x000f62000c1e1500 */
[----:B------:R-:W-:Y:S01]  /*8070*/  FADD R35, R24, R35 ;  /* 0x0000002318237221 */ /* 0x000fe20000000000 */
[----:B------:R-:W-:Y:S02]  /*8080*/  SHF.L.U32 R38, R38, 0x10, RZ ;  /* 0x0000001026267819 */ /* 0x000fe400000006ff */
[----:B------:R-:W5:Y:S01]  /*8090*/  LDG.E.U16 R21, desc[UR8][R12.64] ;  /* 0x000000080c157981 */ /* 0x000f62000c1e1500 */
[----:B------:R-:W-:-:S03]  /*80a0*/  FADD R39, R26, R39 ;  /* 0x000000271a277221 */ /* 0x000fc60000000000 */
[----:B------:R-:W5:Y:S01]  /*80b0*/  LDG.E.U16 R24, desc[UR8][R14.64+0x2] ;  /* 0x000002080e187981 */ /* 0x000f62000c1e1500 */
[----:B------:R-:W-:Y:S01]  /*80c0*/  FADD R35, R35, R38 ;  /* 0x0000002623237221 */ /* 0x000fe20000000000 */
[----:B------:R-:W-:Y:S02]  /*80d0*/  IMAD.U32 R34, R33, 0x10000, RZ ;  /* 0x0001000021227824 */ /* 0x000fe400078e00ff */
[----:B------:R-:W5:Y:S01]  /*80e0*/  LDG.E.U16 R26, desc[UR8][R12.64+0x2] ;  /* 0x000002080c1a7981 */ /* 0x000f62000c1e1500 */
[----:B------:R-:W-:Y:S01]  /*80f0*/  SHF.L.U32 R38, R32, 0x10, RZ ;  /* 0x0000001020267819 */ /* 0x000fe200000006ff */
[----:B------:R-:W-:Y:S02]  /*8100*/  FADD R34, R39, R34 ;  /* 0x0000002227227221 */ /* 0x000fe40000000000 */
[----:B------:R-:W5:Y:S01]  /*8110*/  LDG.E.U16 R32, desc[UR8][R14.64+0x4] ;  /* 0x000004080e207981 */ /* 0x000f62000c1e1500 */
[----:B------:R-:W-:-:S03]  /*8120*/  SHF.L.U32 R41, R31, 0x10, RZ ;  /* 0x000000101f297819 */ /* 0x000fc600000006ff */
[----:B------:R-:W5:Y:S01]  /*8130*/  LDG.E.U16 R25, desc[UR8][R12.64+0x4] ;  /* 0x000004080c197981 */ /* 0x000f62000c1e1500 */
[----:B------:R-:W-:-:S03]  /*8140*/  FADD R35, R35, R38 ;  /* 0x0000002623237221 */ /* 0x000fc60000000000 */
[----:B------:R-:W5:Y:S01]  /*8150*/  LDG.E.U16 R33, desc[UR8][R12.64+0x6] ;  /* 0x000006080c217981 */ /* 0x000f62000c1e1500 */
[----:B------:R-:W-:Y:S02]  /*8160*/  IMAD.U32 R40, R30, 0x10000, RZ ;  /* 0x000100001e287824 */ /* 0x000fe400078e00ff */
[----:B------:R-:W-:Y:S01]  /*8170*/  FADD R38, R34, R41 ;  /* 0x0000002922267221 */ /* 0x000fe20000000000 */
[----:B------:R-:W5:Y:S01]  /*8180*/  LDG.E.U16 R31, desc[UR8][R14.64+0x6] ;  /* 0x000006080e1f7981 */ /* 0x000f62000c1e1500 */
[----:B------:R-:W-:-:S03]  /*8190*/  SHF.L.U32 R39, R29, 0x10, RZ ;  /* 0x000000101d277819 */ /* 0x000fc600000006ff */
[----:B------:R-:W5:Y:S04]  /*81a0*/  LDG.E.U16 R30, desc[UR8][R12.64+0x8] ;  /* 0x000008080c1e7981 */ /* 0x000f68000c1e1500 */
[----:B------:R-:W5:Y:S01]  /*81b0*/  LDG.E.U16 R34, desc[UR8][R14.64+0x8] ;  /* 0x000008080e227981 */ /* 0x000f62000c1e1500 */
[----:B------:R-:W-:Y:S01]  /*81c0*/  FADD R40, R35, R40 ;  /* 0x0000002823287221 */ /* 0x000fe20000000000 */
[----:B------:R-:W-:Y:S02]  /*81d0*/  SHF.L.U32 R41, R28, 0x10, RZ ;  /* 0x000000101c297819 */ /* 0x000fe400000006ff */
[----:B------:R-:W5:Y:S01]  /*81e0*/  LDG.E.U16 R29, desc[UR8][R14.64+0xa] ;  /* 0x00000a080e1d7981 */ /* 0x000f62000c1e1500 */
[----:B------:R-:W-:-:S03]  /*81f0*/  FADD R38, R38, R39 ;  /* 0x0000002726267221 */ /* 0x000fc60000000000 */
[----:B------:R-:W5:Y:S01]  /*8200*/  LDG.E.U16 R35, desc[UR8][R12.64+0xa] ;  /* 0x00000a080c237981 */ /* 0x000f62000c1e1500 */
[----:B------:R-:W-:-:S03]  /*8210*/  FADD R42, R40, R41 ;  /* 0x00000029282a7221 */ /* 0x000fc60000000000 */
[----:B------:R-:W5:Y:S04]  /*8220*/  LDG.E.U16 R28, desc[UR8][R12.64+0xc] ;  /* 0x00000c080c1c7981 */ /* 0x000f68000c1e1500 */
[----:B------:R-:W5:Y:S04]  /*8230*/  LDG.E.U16 R39, desc[UR8][R14.64+0xc] ;  /* 0x00000c080e277981 */ /* 0x000f68000c1e1500 */
[----:B------:R-:W5:Y:S04]  /*8240*/  LDG.E.U16 R40, desc[UR8][R12.64+0xe] ;  /* 0x00000e080c287981 */ /* 0x000f68000c1e1500 */
[----:B------:R0:W5:Y:S01]  /*8250*/  LDG.E.U16 R41, desc[UR8][R14.64+0xe] ;  /* 0x00000e080e297981 */ /* 0x000162000c1e1500 */
[----:B------:R-:W-:Y:S01]  /*8260*/  IMAD.U32 R43, R18, 0x10000, RZ ;  /* 0x00010000122b7824 */ /* 0x000fe200078e00ff */
[----:B------:R-:W-:-:S03]  /*8270*/  SHF.L.U32 R17, R17, 0x10, RZ ;  /* 0x0000001011117819 */ /* 0x000fc600000006ff */
[----:B------:R-:W-:Y:S02]  /*8280*/  FADD R38, R38, R43 ;  /* 0x0000002b26267221 */ /* 0x000fe40000000000 */
[----:B------:R-:W-:Y:S01]  /*8290*/  FADD R17, R42, R17 ;  /* 0x000000112a117221 */ /* 0x000fe20000000000 */
[----:B------:R-:W-:-:S05]  /*82a0*/  VIADD R37, R37, 0x10 ;  /* 0x0000001025257836 */ /* 0x000fca0000000000 */
[----:B------:R-:W-:Y:S02]  /*82b0*/  ISETP.NE.AND P0, PT, R37, RZ, PT ;  /* 0x000000ff2500720c */ /* 0x000fe40003f05270 */
[----:B0-----:R-:W-:-:S04]  /*82c0*/  IADD3 R14, P3, PT, R14, 0x20, RZ ;  /* 0x000000200e0e7810 */ /* 0x001fc80007f7e0ff */
[----:B------:R-:W-:Y:S02]  /*82d0*/  IADD3.X R15, PT, PT, RZ, R15, RZ, P3, !PT ;  /* 0x0000000fff0f7210 */ /* 0x000fe40001ffe4ff */
[----:B--2---:R-:W-:Y:S02]  /*82e0*/  SHF.L.U32 R18, R23, 0x10, RZ ;  /* 0x0000001017127819 */ /* 0x004fe400000006ff */
[----:B---3--:R-:W-:-:S05]  /*82f0*/  SHF.L.U32 R19, R19, 0x10, RZ ;  /* 0x0000001013137819 */ /* 0x008fca00000006ff */
[----:B------:R-:W-:Y:S01]  /*8300*/  FADD R19, R38, R19 ;  /* 0x0000001326137221 */ /* 0x000fe20000000000 */
[----:B----4-:R-:W-:Y:S02]  /*8310*/  IMAD.U32 R27, R27, 0x10000, RZ ;  /* 0x000100001b1b7824 */ /* 0x010fe400078e00ff */
[----:B-----5:R-:W-:Y:S02]  /*8320*/  IMAD.U32 R22, R22, 0x10000, RZ ;  /* 0x0001000016167824 */ /* 0x020fe400078e00ff */
[----:B------:R-:W-:Y:S01]  /*8330*/  FADD R18, R19, R18 ;  /* 0x0000001213127221 */ /* 0x000fe20000000000 */
[----:B------:R-:W-:Y:S01]  /*8340*/  SHF.L.U32 R38, R21, 0x10, RZ ;  /* 0x0000001015267819 */ /* 0x000fe200000006ff */
[----:B------:R-:W-:Y:S02]  /*8350*/  FADD R17, R17, R22 ;  /* 0x0000001611117221 */ /* 0x000fe40000000000 */
[----:B------:R-:W-:Y:S01]  /*8360*/  FADD R18, R18, R27 ;  /* 0x0000001b12127221 */ /* 0x000fe20000000000 */
[----:B------:R-:W-:Y:S01]  /*8370*/  SHF.L.U32 R19, R24, 0x10, RZ ;  /* 0x0000001018137819 */ /* 0x000fe200000006ff */
[----:B------:R-:W-:Y:S01]  /*8380*/  FADD R17, R17, R38 ;  /* 0x0000002611117221 */ /* 0x000fe20000000000 */
[----:B------:R-:W-:-:S03]  /*8390*/  SHF.L.U32 R26, R26, 0x10, RZ ;  /* 0x000000101a1a7819 */ /* 0x000fc600000006ff */
[----:B------:R-:W-:Y:S01]  /*83a0*/  FADD R18, R18, R19 ;  /* 0x0000001312127221 */ /* 0x000fe20000000000 */
[----:B------:R-:W-:Y:S01]  /*83b0*/  SHF.L.U32 R19, R32, 0x10, RZ ;  /* 0x0000001020137819 */ /* 0x000fe200000006ff */
[----:B------:R-:W-:Y:S01]  /*83c0*/  FADD R17, R17, R26 ;  /* 0x0000001a11117221 */ /* 0x000fe20000000000 */
[----:B------:R-:W-:-:S03]  /*83d0*/  IMAD.U32 R22, R25, 0x10000, RZ ;  /* 0x0001000019167824 */ /* 0x000fc600078e00ff */
[----:B------:R-:W-:Y:S01]  /*83e0*/  FADD R18, R18, R19 ;  /* 0x0000001312127221 */ /* 0x000fe20000000000 */
[----:B------:R-:W-:Y:S01]  /*83f0*/  SHF.L.U32 R24, R33, 0x10, RZ ;  /* 0x0000001021187819 */ /* 0x000fe200000006ff */
[----:B------:R-:W-:Y:S01]  /*8400*/  FADD R17, R17, R22 ;  /* 0x0000001611117221 */ /* 0x000fe20000000000 */
[----:B------:R-:W-:-:S03]  /*8410*/  IMAD.U32 R31, R31, 0x10000, RZ ;  /* 0x000100001f1f7824 */ /* 0x000fc600078e00ff */
        /* <DEDUP_REMOVED lines=13> */
[----:B------:R-:W-:Y:S02]  /*84f0*/  IADD3 R22, P1, PT, R12, 0x20, RZ ;  /* 0x000000200c167810 */ /* 0x000fe40007f3e0ff */
[----:B------:R-:W-:Y:S01]  /*8500*/  SHF.L.U32 R40, R40, 0x10, RZ ;  /* 0x0000001028287819 */ /* 0x000fe200000006ff */
[----:B------:R-:W-:Y:S01]  /*8510*/  FADD R18, R18, R39 ;  /* 0x0000002712127221 */ /* 0x000fe20000000000 */
[----:B------:R-:W-:Y:S01]  /*8520*/  IMAD.U32 R41, R41, 0x10000, RZ ;  /* 0x0001000029297824 */ /* 0x000fe200078e00ff */
[----:B------:R-:W-:Y:S02]  /*8530*/  IADD3.X R19, PT, PT, RZ, R13, RZ, P1, !PT ;  /* 0x0000000dff137210 */ /* 0x000fe40000ffe4ff */
[----:B------:R-:W-:Y:S01]  /*8540*/  FADD R21, R17, R40 ;  /* 0x0000002811157221 */ /* 0x000fe20000000000 */
[----:B------:R-:W-:Y:S01]  /*8550*/  FADD R25, R18, R41 ;  /* 0x0000002912197221 */ /* 0x000fe20000000000 */
[----:B------:R-:W-:Y:S06]  /*8560*/  @P0 BRA `(.L_x_78) ;  /* 0xfffffff8005c0947 */ /* 0x000fec000383ffff */
.L_x_77:
        /* <DEDUP_REMOVED lines=23> */
[----:B------:R-:W-:Y:S01]  /*86e0*/  IADD3 R3, PT, PT, R3, 0x8, RZ ;  /* 0x0000000803037810 */ /* 0x000fe20007ffe0ff */
[----:B--2---:R-:W-:Y:S01]  /*86f0*/  IMAD.U32 R30, R30, 0x10000, RZ ;  /* 0x000100001e1e7824 */ /* 0x004fe200078e00ff */
[----:B---3--:R-:W-:-:S03]  /*8700*/  SHF.L.U32 R32, R31, 0x10, RZ ;  /* 0x000000101f207819 */ /* 0x008fc600000006ff */
[----:B------:R-:W-:Y:S01]  /*8710*/  FADD R30, R21, R30 ;  /* 0x0000001e151e7221 */ /* 0x000fe20000000000 */
[----:B----4-:R-:W-:Y:S01]  /*8720*/  SHF.L.U32 R33, R33, 0x10, RZ ;  /* 0x0000001021217819 */ /* 0x010fe200000006ff */
[----:B------:R-:W-:Y:S01]  /*8730*/  FADD R32, R25, R32 ;  /* 0x0000002019207221 */ /* 0x000fe20000000000 */
[----:B-----5:R-:W-:-:S03]  /*8740*/  IMAD.U32 R21, R34, 0x10000, RZ ;  /* 0x0001000022157824 */ /* 0x020fc600078e00ff */
[----:B------:R-:W-:Y:S01]  /*8750*/  FADD R30, R30, R33 ;  /* 0x000000211e1e7221 */ /* 0x000fe20000000000 */
[----:B------:R-:W-:Y:S01]  /*8760*/  SHF.L.U32 R35, R35, 0x10, RZ ;  /* 0x0000001023237819 */ /* 0x000fe200000006ff */
[----:B------:R-:W-:Y:S01]  /*8770*/  FADD R21, R32, R21 ;  /* 0x0000001520157221 */ /* 0x000fe20000000000 */
[----:B------:R-:W-:-:S03]  /*8780*/  SHF.L.U32 R36, R36, 0x10, RZ ;  /* 0x0000001024247819 */ /* 0x000fc600000006ff */
[----:B------:R-:W-:Y:S01]  /*8790*/  FADD R30, R30, R35 ;  /* 0x000000231e1e7221 */ /* 0x000fe20000000000 */
[----:B0-----:R-:W-:Y:S01]  /*87a0*/  SHF.L.U32 R12, R17, 0x10, RZ ;  /* 0x00000010110c7819 */ /* 0x001fe200000006ff */
        /* <DEDUP_REMOVED lines=19> */
[----:B------:R-:W-:-:S07]  /*88e0*/  FADD R25, R12, R29 ;  /* 0x0000001d0c197221 */ /* 0x000fce0000000000 */
.L_x_79:
        /* <DEDUP_REMOVED lines=18> */
[----:B------:R-:W-:Y:S01]  /*8a10*/  FADD R22, R21, R22 ;  /* 0x0000001615167221 */ /* 0x000fe20000000000 */
[----:B----4-:R-:W-:Y:S01]  /*8a20*/  SHF.L.U32 R23, R23, 0x10, RZ ;  /* 0x0000001017177819 */ /* 0x010fe200000006ff */
[----:B------:R-:W-:Y:S01]  /*8a30*/  FADD R24, R25, R24 ;  /* 0x0000001819187221 */ /* 0x000fe20000000000 */
[----:B-----5:R-:W-:-:S03]  /*8a40*/  SHF.L.U32 R13, R26, 0x10, RZ ;  /* 0x000000101a0d7819 */ /* 0x020fc600000006ff */
        /* <DEDUP_REMOVED lines=10> */
.L_x_80:
[----:B------:R-:W-:Y:S05]  /*8af0*/  @!P1 BRA `(.L_x_76) ;  /* 0x00000000005c9947 */ /* 0x000fea0003800000 */
[----:B------:R-:W-:Y:S01]  /*8b00*/  IMAD.WIDE.U32 R8, R3, 0x2, R8 ;  /* 0x0000000203087825 */ /* 0x000fe200078e0008 */
[----:B------:R-:W-:-:S03]  /*8b10*/  IADD3 R3, PT, PT, -R12, RZ, RZ ;  /* 0x000000ff0c037210 */ /* 0x000fc60007ffe1ff */
[----:B------:R-:W-:-:S04]  /*8b20*/  IMAD.WIDE.U32 R14, R20, 0x2, R8 ;  /* 0x00000002140e7825 */ /* 0x000fc800078e0008 */
[----:B------:R-:W-:Y:S01]  /*8b30*/  IMAD.WIDE.U32 R8, R11, 0x2, R8 ;  /* 0x000000020b087825 */ /* 0x000fe200078e0008 */
[----:B------:R-:W-:-:S03]  /*8b40*/  MOV R17, R14 ;  /* 0x0000000e00117202 */ /* 0x000fc60000000f00 */
[----:B------:R-:W-:Y:S01]  /*8b50*/  IMAD.MOV.U32 R20, RZ, RZ, R15 ;  /* 0x000000ffff147224 */ /* 0x000fe200078e000f */
[----:B------:R-:W-:-:S07]  /*8b60*/  MOV R15, R8 ;  /* 0x00000008000f7202 */ /* 0x000fce0000000f00 */
.L_x_81:
[----:B------:R-:W-:Y:S01]  /*8b70*/  IMAD.MOV.U32 R8, RZ, RZ, R15 ;  /* 0x000000ffff087224 */ /* 0x000fe200078e000f */
[----:B------:R-:W-:Y:S02]  /*8b80*/  MOV R12, R17 ;  /* 0x00000011000c7202 */ /* 0x000fe40000000f00 */
[----:B------:R-:W-:-:S03]  /*8b90*/  MOV R13, R20 ;  /* 0x00000014000d7202 */ /* 0x000fc60000000f00 */
[----:B------:R0:W2:Y:S04]  /*8ba0*/  LDG.E.U16 R8, desc[UR8][R8.64] ;  /* 0x0000000808087981 */ /* 0x0000a8000c1e1500 */
[----:B------:R-:W3:Y:S01]  /*8bb0*/  LDG.E.U16 R12, desc[UR8][R12.64] ;  /* 0x000000080c0c7981 */ /* 0x000ee2000c1e1500 */
[----:B------:R-:W-:Y:S01]  /*8bc0*/  VIADD R3, R3, 0x1 ;  /* 0x0000000103037836 */ /* 0x000fe20000000000 */
[----:B------:R-:W-:Y:S02]  /*8bd0*/  IADD3 R15, P3, PT, R15, 0x2, RZ ;  /* 0x000000020f0f7810 */ /* 0x000fe40007f7e0ff */
[----:B------:R-:W-:Y:S02]  /*8be0*/  IADD3 R17, P1, PT, R17, 0x2, RZ ;  /* 0x0000000211117810 */ /* 0x000fe40007f3e0ff */
[----:B------:R-:W-:Y:S01]  /*8bf0*/  ISETP.NE.AND P0, PT, R3, RZ, PT ;  /* 0x000000ff0300720c */ /* 0x000fe20003f05270 */
[----:B0-----:R-:W-:Y:S01]  /*8c00*/  IMAD.X R9, RZ, RZ, R9, P3 ;  /* 0x000000ffff097224 */ /* 0x001fe200018e0609 */
[----:B------:R-:W-:-:S02]  /*8c10*/  IADD3.X R20, PT, PT, RZ, R20, RZ, P1, !PT ;  /* 0x00000014ff147210 */ /* 0x000fc40000ffe4ff */
[----:B--2---:R-:W-:Y:S02]  /*8c20*/  SHF.L.U32 R14, R8, 0x10, RZ ;  /* 0x00000010080e7819 */ /* 0x004fe400000006ff */
[----:B---3--:R-:W-:-:S03]  /*8c30*/  SHF.L.U32 R18, R12, 0x10, RZ ;  /* 0x000000100c127819 */ /* 0x008fc600000006ff */
[----:B------:R-:W-:Y:S02]  /*8c40*/  FADD R21, R14, R21 ;  /* 0x000000150e157221 */ /* 0x000fe40000000000 */
[----:B------:R-:W-:Y:S02]  /*8c50*/  FADD R25, R18, R25 ;  /* 0x0000001912197221 */ /* 0x000fe40000000000 */
[----:B------:R-:W-:Y:S05]  /*8c60*/  @P0 BRA `(.L_x_81) ;  /* 0xfffffffc00c00947 */ /* 0x000fea000383ffff */
.L_x_76:
        /* <DEDUP_REMOVED lines=14> */
.L_x_83:
[----:B------:R-:W-:Y:S05]  /*8d50*/  BSYNC.RECONVERGENT B1 ;  /* 0x0000000000017941 */ /* 0x000fea0003800200 */
.L_x_82:
[----:B------:R-:W0:Y:S01]  /*8d60*/  MUFU.RCP R0, R3 ;  /* 0x0000000300007308 */ /* 0x000e220000001000 */
[----:B------:R-:W-:Y:S07]  /*8d70*/  BSSY.RECONVERGENT B1, `(.L_x_84) ;  /* 0x000000b000017945 */ /* 0x000fee0003800200 */
        /* <DEDUP_REMOVED lines=10> */
.L_x_85:
[----:B------:R-:W-:Y:S05]  /*8e20*/  BSYNC.RECONVERGENT B1 ;  /* 0x0000000000017941 */ /* 0x000fea0003800200 */
.L_x_84:
[----:B------:R-:W-:Y:S02]  /*8e30*/  HFMA2 R3, -RZ, RZ, 0, 0 ;  /* 0x00000000ff037431 */ /* 0x000fe400000001ff */
[----:B------:R-:W-:Y:S01]  /*8e40*/  IMAD.MOV.U32 R9, RZ, RZ, RZ ;  /* 0x000000ffff097224 */ /* 0x000fe200078e00ff */
[----:B------:R-:W-:Y:S06]  /*8e50*/  @!P2 BRA `(.L_x_86) ;  /* 0x0000000800f0a947 */ /* 0x000fec0003800000 */
[----:B------:R-:W0:Y:S01]  /*8e60*/  LDCU UR4, c[0x0][0x394] ;  /* 0x00007280ff0477ac */ /* 0x000e220008000800 */
[----:B------:R-:W-:Y:S01]  /*8e70*/  MOV R18, RZ ;  /* 0x000000ff00127202 */ /* 0x000fe20000000f00 */
[----:B------:R-:W-:Y:S01]  /*8e80*/  IMAD.MOV.U32 R9, RZ, RZ, RZ ;  /* 0x000000ffff097224 */ /* 0x000fe200078e00ff */
[----:B------:R-:W-:Y:S02]  /*8e90*/  MOV R17, RZ ;  /* 0x000000ff00117202 */ /* 0x000fe40000000f00 */
[----:B------:R-:W-:Y:S01]  /*8ea0*/  MOV R3, RZ ;  /* 0x000000ff00037202 */ /* 0x000fe20000000f00 */
[----:B0-----:R-:W-:Y:S02]  /*8eb0*/  UIADD3 UR5, UPT, UPT, UR4, -0x1, URZ ;  /* 0xffffffff04057890 */ /* 0x001fe4000fffe0ff */
[----:B------:R-:W-:Y:S02]  /*8ec0*/  ULOP3.LUT UR10, UR4, 0x7, URZ, 0xc0, !UPT ;  /* 0x00000007040a7892 */ /* 0x000fe4000f8ec0ff */
[----:B------:R-:W-:-:S02]  /*8ed0*/  UISETP.GE.U32.AND UP1, UPT, UR5, 0x7, UPT ;  /* 0x000000070500788c */ /* 0x000fc4000bf26070 */
[----:B------:R-:W-:-:S07]  /*8ee0*/  UISETP.NE.AND UP0, UPT, UR10, URZ, UPT ;  /* 0x000000ff0a00728c */ /* 0x000fce000bf05270 */
[----:B------:R-:W-:Y:S05]  /*8ef0*/  BRA.U !UP1, `(.L_x_87) ;  /* 0x00000005097c7547 */ /* 0x000fea000b800000 */
[----:B------:R-:W0:Y:S01]  /*8f00*/  LDCU.64 UR6, c[0x0][0x380] ;  /* 0x00007000ff0677ac */ /* 0x000e220008000a00 */
[----:B------:R-:W-:Y:S01]  /*8f10*/  HFMA2 R18, -RZ, RZ, 0, 0 ;  /* 0x00000000ff127431 */ /* 0x000fe200000001ff */
[----:B0-----:R-:W-:-:S04]  /*8f20*/  UIADD3 UR6, UP1, UPT, UR6, 0x8, URZ ;  /* 0x0000000806067890 */ /* 0x001fc8000ff3e0ff */
[----:B------:R-:W-:Y:S02]  /*8f30*/  UIADD3.X UR7, UPT, UPT, URZ, UR7, URZ, UP1, !UPT ;  /* 0x00000007ff077290 */ /* 0x000fe40008ffe4ff */
[----:B------:R-:W-:Y:S01]  /*8f40*/  MOV R12, UR6 ;  /* 0x00000006000c7c02 */ /* 0x000fe20008000f00 */
[----:B------:R-:W-:-:S03]  /*8f50*/  ULOP3.LUT UR6, UR4, 0xfffffff8, URZ, 0xc0, !UPT ;  /* 0xfffffff804067892 */ /* 0x000fc6000f8ec0ff */
[----:B------:R-:W-:Y:S01]  /*8f60*/  IMAD.U32 R13, RZ, RZ, UR7 ;  /* 0x00000007ff0d7e24 */ /* 0x000fe2000f8e00ff */
[----:B------:R-:W-:Y:S01]  /*8f70*/  UIADD3 UR5, UPT, UPT, -UR6, URZ, URZ ;  /* 0x000000ff06057290 */ /* 0x000fe2000fffe1ff */
[----:B------:R-:W-:-:S04]  /*8f80*/  IMAD.WIDE.U32 R14, R11, 0x2, R12 ;  /* 0x000000020b0e7825 */ /* 0x000fc800078e000c */
[----:B------:R-:W-:Y:S01]  /*8f90*/  IMAD.WIDE.U32 R16, R16, 0x2, R12 ;  /* 0x0000000210107825 */ /* 0x000fe200078e000c */
[----:B------:R-:W-:Y:S02]  /*8fa0*/  MOV R13, R15 ;  /* 0x0000000f000d7202 */ /* 0x000fe40000000f00 */
[----:B------:R-:W-:Y:S01]  /*8fb0*/  MOV R20, R14 ;  /* 0x0000000e00147202 */ /* 0x000fe20000000f00 */
[----:B------:R-:W-:Y:S01]  /*8fc0*/  IMAD.MOV.U32 R14, RZ, RZ, R16 ;  /* 0x000000ffff0e7224 */ /* 0x000fe200078e0010 */
[----:B------:R-:W-:Y:S01]  /*8fd0*/  MOV R15, R17 ;  /* 0x00000011000f7202 */ /* 0x000fe20000000f00 */
[----:B------:R-:W-:-:S07]  /*8fe0*/  IMAD.U32 R17, RZ, RZ, UR6 ;  /* 0x00000006ff117e24 */ /* 0x000fce000f8e00ff */
.L_x_88:
[----:B------:R-:W-:Y:S01]  /*8ff0*/  MOV R12, R20 ;  /* 0x00000014000c7202 */ /* 0x000fe20000000f00 */
        /* <DEDUP_REMOVED lines=16> */
[----:B------:R-:W-:-:S04]  /*9100*/  UIADD3 UR5, UPT, UPT, UR5, 0x8, URZ ;  /* 0x0000000805057890 */ /* 0x000fc8000fffe0ff */
[----:B------:R-:W-:Y:S01]  /*9110*/  UISETP.NE.AND UP1, UPT, UR5, URZ, UPT ;  /* 0x000000ff0500728c */ /* 0x000fe2000bf25270 */
[----:B--2---:R-:W-:Y:S01]  /*9120*/  IMAD.U32 R29, R28, 0x10000, RZ ;  /* 0x000100001c1d7824 */ /* 0x004fe200078e00ff */
[----:B---3--:R-:W-:-:S03]  /*9130*/  SHF.L.U32 R27, R27, 0x10, RZ ;  /* 0x000000101b1b7819 */ /* 0x008fc600000006ff */
[----:B------:R-:W-:Y:S02]  /*9140*/  FADD R29, R29, -R0 ;  /* 0x800000001d1d7221 */ /* 0x000fe40000000000 */
[--C-:B------:R-:W-:Y:S01]  /*9150*/  FADD R28, R27, -R8.reuse ;  /* 0x800000081b1c7221 */ /* 0x100fe20000000000 */
[----:B----4-:R-:W-:Y:S02]  /*9160*/  SHF.L.U32 R27, R30, 0x10, RZ ;  /* 0x000000101e1b7819 */ /* 0x010fe400000006ff */
[----:B-----5:R-:W-:Y:S01]  /*9170*/  SHF.L.U32 R31, R31, 0x10, RZ ;  /* 0x000000101f1f7819 */ /* 0x020fe200000006ff */
[C---:B------:R-:W-:Y:S01]  /*9180*/  FFMA R9, R28.reuse, R28, R9 ;  /* 0x0000001c1c097223 */ /* 0x040fe20000000009 */
[----:B------:R-:W-:Y:S01]  /*9190*/  FFMA R3, R28, R29, R3 ;  /* 0x0000001d1c037223 */ /* 0x000fe20000000003 */
[----:B------:R-:W-:Y:S01]  /*91a0*/  FADD R28, R27, -R8 ;  /* 0x800000081b1c7221 */ /* 0x000fe20000000000 */
[----:B------:R-:W-:Y:S02]  /*91b0*/  IMAD.U32 R27, R32, 0x10000, RZ ;  /* 0x00010000201b7824 */ /* 0x000fe400078e00ff */
[----:B------:R-:W-:Y:S01]  /*91c0*/  FADD R31, R31, -R0 ;  /* 0x800000001f1f7221 */ /* 0x000fe20000000000 */
[----:B------:R-:W-:Y:S01]  /*91d0*/  SHF.L.U32 R33, R33, 0x10, RZ ;  /* 0x0000001021217819 */ /* 0x000fe200000006ff */
[----:B------:R-:W-:-:S02]  /*91e0*/  FFMA R9, R28, R28, R9 ;  /* 0x0000001c1c097223 */ /* 0x000fc40000000009 */
[----:B------:R-:W-:Y:S01]  /*91f0*/  FFMA R3, R28, R31, R3 ;  /* 0x0000001f1c037223 */ /* 0x000fe20000000003 */
[----:B------:R-:W-:Y:S01]  /*9200*/  FADD R28, R27, -R8 ;  /* 0x800000081b1c7221 */ /* 0x000fe20000000000 */
[----:B------:R-:W-:Y:S01]  /*9210*/  FFMA R18, R29, R29, R18 ;  /* 0x0000001d1d127223 */ /* 0x000fe20000000012 */
[----:B------:R-:W-:Y:S01]  /*9220*/  SHF.L.U32 R27, R26, 0x10, RZ ;  /* 0x000000101a1b7819 */ /* 0x000fe200000006ff */
[----:B------:R-:W-:Y:S01]  /*9230*/  FADD R33, R33, -R0 ;  /* 0x8000000021217221 */ /* 0x000fe20000000000 */
[----:B------:R-:W-:Y:S02]  /*9240*/  IMAD.U32 R29, R20, 0x10000, RZ ;  /* 0x00010000141d7824 */ /* 0x000fe400078e00ff */
[----:B------:R-:W-:Y:S01]  /*9250*/  FFMA R18, R31, R31, R18 ;  /* 0x0000001f1f127223 */ /* 0x000fe20000000012 */
[C---:B------:R-:W-:Y:S01]  /*9260*/  FFMA R9, R28.reuse, R28, R9 ;  /* 0x0000001c1c097223 */ /* 0x040fe20000000009 */
[----:B------:R-:W-:Y:S01]  /*9270*/  FFMA R3, R28, R33, R3 ;  /* 0x000000211c037223 */ /* 0x000fe20000000003 */
[----:B------:R-:W-:Y:S01]  /*9280*/  FADD R20, R27, -R8 ;  /* 0x800000081b147221 */ /* 0x000fe20000000000 */
[----:B------:R-:W-:Y:S01]  /*9290*/  FADD R29, R29, -R0 ;  /* 0x800000001d1d7221 */ /* 0x000fe20000000000 */
[----:B------:R-:W-:-:S02]  /*92a0*/  SHF.L.U32 R25, R25, 0x10, RZ ;  /* 0x0000001019197819 */ /* 0x000fc400000006ff */
[----:B------:R-:W-:Y:S01]  /*92b0*/  SHF.L.U32 R11, R11, 0x10, RZ ;  /* 0x000000100b0b7819 */ /* 0x000fe200000006ff */
[----:B------:R-:W-:Y:S01]  /*92c0*/  FFMA R18, R33, R33, R18 ;  /* 0x0000002121127223 */ /* 0x000fe20000000012 */
[C---:B------:R-:W-:Y:S01]  /*92d0*/  FFMA R9, R20.reuse, R20, R9 ;  /* 0x0000001414097223 */ /* 0x040fe20000000009 */
[-C--:B------:R-:W-:Y:S01]  /*92e0*/  FFMA R3, R20, R29.reuse, R3 ;  /* 0x0000001d14037223 */ /* 0x080fe20000000003 */
[----:B------:R-:W-:Y:S01]  /*92f0*/  FADD R20, R25, -R8 ;  /* 0x8000000819147221 */ /* 0x000fe20000000000 */
[----:B------:R-:W-:Y:S01]  /*9300*/  SHF.L.U32 R27, R16, 0x10, RZ ;  /* 0x00000010101b7819 */ /* 0x000fe200000006ff */
[----:B------:R-:W-:Y:S01]  /*9310*/  FADD R11, R11, -R0 ;  /* 0x800000000b0b7221 */ /* 0x000fe20000000000 */
[----:B------:R-:W-:Y:S01]  /*9320*/  FFMA R18, R29, R29, R18 ;  /* 0x0000001d1d127223 */ /* 0x000fe20000000012 */
[----:B------:R-:W-:Y:S02]  /*9330*/  IMAD.U32 R25, R24, 0x10000, RZ ;  /* 0x0001000018197824 */ /* 0x000fe400078e00ff */
[C---:B------:R-:W-:Y:S01]  /*9340*/  FFMA R9, R20.reuse, R20, R9 ;  /* 0x0000001414097223 */ /* 0x040fe20000000009 */
[-C--:B------:R-:W-:Y:S01]  /*9350*/  FFMA R3, R20, R11.reuse, R3 ;  /* 0x0000000b14037223 */ /* 0x080fe20000000003 */
[----:B------:R-:W-:Y:S01]  /*9360*/  FADD R27, R27, -R0 ;  /* 0x800000001b1b7221 */ /* 0x000fe20000000000 */
[----:B------:R-:W-:Y:S01]  /*9370*/  SHF.L.U32 R21, R21, 0x10, RZ ;  /* 0x0000001015157819 */ /* 0x000fe200000006ff */
[----:B------:R-:W-:Y:S01]  /*9380*/  FADD R16, R25, -R8 ;  /* 0x8000000819107221 */ /* 0x000fe20000000000 */
[----:B------:R-:W-:Y:S01]  /*9390*/  FFMA R18, R11, R11, R18 ;  /* 0x0000000b0b127223 */ /* 0x000fe20000000012 */
[----:B------:R-:W-:Y:S01]  /*93a0*/  IMAD.U32 R23, R23, 0x10000, RZ ;  /* 0x0001000017177824 */ /* 0x000fe200078e00ff */
[----:B------:R-:W-:Y:S01]  /*93b0*/  IADD3 R20, P0, PT, R12, 0x10, RZ ;  /* 0x000000100c147810 */ /* 0x000fe20007f1e0ff */
[C---:B------:R-:W-:Y:S01]  /*93c0*/  FFMA R9, R16.reuse, R16, R9 ;  /* 0x0000001010097223 */ /* 0x040fe20000000009 */
[-C--:B------:R-:W-:Y:S01]  /*93d0*/  FFMA R3, R16, R27.reuse, R3 ;  /* 0x0000001b10037223 */ /* 0x080fe20000000003 */
[----:B0-----:R-:W-:Y:S01]  /*93e0*/  FADD R12, R21, -R8 ;  /* 0x80000008150c7221 */ /* 0x001fe20000000000 */
[----:B------:R-:W-:Y:S01]  /*93f0*/  FADD R23, R23, -R0 ;  /* 0x8000000017177221 */ /* 0x000fe20000000000 */
[----:B------:R-:W-:Y:S01]  /*9400*/  SHF.L.U32 R19, R19, 0x10, RZ ;  /* 0x0000001013137819 */ /* 0x000fe200000006ff */
[----:B------:R-:W-:Y:S01]  /*9410*/  FFMA R18, R27, R27, R18 ;  /* 0x0000001b1b127223 */ /* 0x000fe20000000012 */
[----:B------:R-:W-:Y:S01]  /*9420*/  IMAD.U32 R11, R22, 0x10000, RZ ;  /* 0x00010000160b7824 */ /* 0x000fe200078e00ff */
[----:B------:R-:W-:Y:S01]  /*9430*/  IADD3.X R13, PT, PT, RZ, R13, RZ, P0, !PT ;  /* 0x0000000dff0d7210 */ /* 0x000fe200007fe4ff */
[C---:B------:R-:W-:Y:S01]  /*9440*/  FFMA R9, R12.reuse, R12, R9 ;  /* 0x0000000c0c097223 */ /* 0x040fe20000000009 */
[-C--:B------:R-:W-:Y:S01]  /*9450*/  FFMA R3, R12, R23.reuse, R3 ;  /* 0x000000170c037223 */ /* 0x080fe20000000003 */
[----:B------:R-:W-:Y:S01]  /*9460*/  FFMA R18, R23, R23, R18 ;  /* 0x0000001717127223 */ /* 0x000fe20000000012 */
[----:B------:R-:W-:Y:S01]  /*9470*/  IADD3 R14, P0, PT, R14, 0x10, RZ ;  /* 0x000000100e0e7810 */ /* 0x000fe20007f1e0ff */
[----:B------:R-:W-:Y:S01]  /*9480*/  FADD R12, R19, -R8 ;  /* 0x80000008130c7221 */ /* 0x000fe20000000000 */
[----:B------:R-:W-:-:S02]  /*9490*/  FADD R11, R11, -R0 ;  /* 0x800000000b0b7221 */ /* 0x000fc40000000000 */
[----:B------:R-:W-:Y:S01]  /*94a0*/  IADD3.X R15, PT, PT, RZ, R15, RZ, P0, !PT ;  /* 0x0000000fff0f7210 */ /* 0x000fe200007fe4ff */
[C---:B------:R-:W-:Y:S01]  /*94b0*/  FFMA R9, R12.reuse, R12, R9 ;  /* 0x0000000c0c097223 */ /* 0x040fe20000000009 */
[-C--:B------:R-:W-:Y:S01]  /*94c0*/  FFMA R3, R12, R11.reuse, R3 ;  /* 0x0000000b0c037223 */ /* 0x080fe20000000003 */
[----:B------:R-:W-:Y:S01]  /*94d0*/  FFMA R18, R11, R11, R18 ;  /* 0x0000000b0b127223 */ /* 0x000fe20000000012 */
[----:B------:R-:W-:Y:S06]  /*94e0*/  BRA.U UP1, `(.L_x_88) ;  /* 0xfffffff901c07547 */ /* 0x000fec000b83ffff */
.L_x_87:
[----:B------:R-:W-:Y:S05]  /*94f0*/  BRA.U !UP0, `(.L_x_89) ;  /* 0x0000000508447547 */ /* 0x000fea000b800000 */
[----:B------:R-:W-:Y:S02]  /*9500*/  UISETP.GE.U32.AND UP0, UPT, UR10, 0x4, UPT ;  /* 0x000000040a00788c */ /* 0x000fe4000bf06070 */
[----:B------:R-:W-:-:S04]  /*9510*/  ULOP3.LUT UR5, UR4, 0x3, URZ, 0xc0, !UPT ;  /* 0x0000000304057892 */ /* 0x000fc8000f8ec0ff */
[----:B------:R-:W-:-:S03]  /*9520*/  UISETP.NE.AND UP1, UPT, UR5, URZ, UPT ;  /* 0x000000ff0500728c */ /* 0x000fc6000bf25270 */
[----:B------:R-:W-:Y:S08]  /*9530*/  BRA.U !UP0, `(.L_x_90) ;  /* 0x00000001089c7547 */ /* 0x000ff0000b800000 */
        /* <DEDUP_REMOVED lines=8> */
[----:B------:R0:W5:Y:S04]  /*95c0*/  LDG.E.U16 R24, desc[UR8][R12.64+0x6] ;  /* 0x000006080c187981 */ /* 0x000168000c1e1500 */
[----:B------:R-:W5:Y:S01]  /*95d0*/  LDG.E.U16 R25, desc[UR8][R14.64+0x6] ;  /* 0x000006080e197981 */ /* 0x000f62000c1e1500 */
[----:B------:R-:W-:-:S02]  /*95e0*/  IADD3 R17, PT, PT, R17, 0x4, RZ ;  /* 0x0000000411117810 */ /* 0x000fc40007ffe0ff */
[----:B--2---:R-:W-:Y:S01]  /*95f0*/  SHF.L.U32 R11, R11, 0x10, RZ ;  /* 0x000000100b0b7819 */ /* 0x004fe200000006ff */
[----:B---3--:R-:W-:-:S04]  /*9600*/  IMAD.U32 R19, R16, 0x10000, RZ ;  /* 0x0001000010137824 */ /* 0x008fc800078e00ff */
[----:B------:R-:W-:Y:S01]  /*9610*/  FADD R16, R11, -R8 ;  /* 0x800000080b107221 */ /* 0x000fe20000000000 */
[----:B----4-:R-:W-:Y:S01]  /*9620*/  SHF.L.U32 R11, R20, 0x10, RZ ;  /* 0x00000010140b7819 */ /* 0x010fe200000006ff */
[----:B------:R-:W-:Y:S01]  /*9630*/  FADD R19, R19, -R0 ;  /* 0x8000000013137221 */ /* 0x000fe20000000000 */
[----:B-----5:R-:W-:Y:S01]  /*9640*/  SHF.L.U32 R21, R21, 0x10, RZ ;  /* 0x0000001015157819 */ /* 0x020fe200000006ff */
[C---:B------:R-:W-:Y:S02]  /*9650*/  FFMA R9, R16.reuse, R16, R9 ;  /* 0x0000001010097223 */ /* 0x040fe40000000009 */
[-C--:B------:R-:W-:Y:S01]  /*9660*/  FFMA R3, R16, R19.reuse, R3 ;  /* 0x0000001310037223 */ /* 0x080fe20000000003 */
[----:B0-----:R-:W-:Y:S01]  /*9670*/  FADD R12, R11, -R8 ;  /* 0x800000080b0c7221 */ /* 0x001fe20000000000 */
[----:B------:R-:W-:Y:S01]  /*9680*/  SHF.L.U32 R23, R23, 0x10, RZ ;  /* 0x0000001017177819 */ /* 0x000fe200000006ff */
[----:B------:R-:W-:Y:S01]  /*9690*/  FADD R21, R21, -R0 ;  /* 0x8000000015157221 */ /* 0x000fe20000000000 */
[----:B------:R-:W-:Y:S01]  /*96a0*/  FFMA R18, R19, R19, R18 ;  /* 0x0000001313127223 */ /* 0x000fe20000000012 */
[----:B------:R-:W-:-:S02]  /*96b0*/  IMAD.U32 R11, R22, 0x10000, RZ ;  /* 0x00010000160b7824 */ /* 0x000fc400078e00ff */
        /* <DEDUP_REMOVED lines=10> */
[----:B------:R-:W-:Y:S01]  /*9760*/  FADD R25, R25, -R0 ;  /* 0x8000000019197221 */ /* 0x000fe20000000000 */
[----:B------:R-:W-:-:S02]  /*9770*/  FFMA R18, R23, R23, R18 ;  /* 0x0000001717127223 */ /* 0x000fc40000000012 */
[C---:B------:R-:W-:Y:S01]  /*9780*/  FFMA R9, R12.reuse, R12, R9 ;  /* 0x0000000c0c097223 */ /* 0x040fe20000000009 */
[-C--:B------:R-:W-:Y:S01]  /*9790*/  FFMA R3, R12, R25.reuse, R3 ;  /* 0x000000190c037223 */ /* 0x080fe20000000003 */
[----:B------:R-:W-:-:S07]  /*97a0*/  FFMA R18, R25, R25, R18 ;  /* 0x0000001919127223 */ /* 0x000fce0000000012 */
.L_x_90:
[----:B------:R-:W-:Y:S05]  /*97b0*/  BRA.U !UP1, `(.L_x_89) ;  /* 0x0000000109947547 */ /* 0x000fea000b800000 */
[----:B------:R-:W-:Y:S02]  /*97c0*/  UISETP.NE.AND UP0, UPT, UR5, 0x1, UPT ;  /* 0x000000010500788c */ /* 0x000fe4000bf05270 */
[----:B------:R-:W-:-:S04]  /*97d0*/  ULOP3.LUT UR4, UR4, 0x1, URZ, 0xc0, !UPT ;  /* 0x0000000104047892 */ /* 0x000fc8000f8ec0ff */
[----:B------:R-:W-:-:S03]  /*97e0*/  UISETP.NE.U32.AND UP1, UPT, UR4, 0x1, UPT ;  /* 0x000000010400788c */ /* 0x000fc6000bf25070 */
[----:B------:R-:W-:Y:S08]  /*97f0*/  BRA.U !UP0, `(.L_x_91) ;  /* 0x0000000108547547 */ /* 0x000ff0000b800000 */
[----:B------:R-:W-:-:S04]  /*9800*/  IMAD.WIDE.U32 R12, R17, 0x2, R4 ;  /* 0x00000002110c7825 */ /* 0x000fc800078e0004 */
[C---:B------:R-:W-:Y:S01]  /*9810*/  IMAD.WIDE.U32 R14, R17.reuse, 0x2, R6 ;  /* 0x00000002110e7825 */ /* 0x040fe200078e0006 */
[----:B------:R-:W2:Y:S04]  /*9820*/  LDG.E.U16 R11, desc[UR8][R12.64] ;  /* 0x000000080c0b7981 */ /* 0x000ea8000c1e1500 */
[----:B------:R-:W3:Y:S04]  /*9830*/  LDG.E.U16 R16, desc[UR8][R14.64] ;  /* 0x000000080e107981 */ /* 0x000ee8000c1e1500 */
[----:B------:R-:W4:Y:S04]  /*9840*/  LDG.E.U16 R20, desc[UR8][R12.64+0x2] ;  /* 0x000002080c147981 */ /* 0x000f28000c1e1500 */
[----:B------:R-:W5:Y:S01]  /*9850*/  LDG.E.U16 R22, desc[UR8][R14.64+0x2] ;  /* 0x000002080e167981 */ /* 0x000f62000c1e1500 */
[----:B------:R-:W-:Y:S01]  /*9860*/  VIADD R17, R17, 0x2 ;  /* 0x0000000211117836 */ /* 0x000fe20000000000 */
[----:B--2---:R-:W-:Y:S01]  /*9870*/  SHF.L.U32 R11, R11, 0x10, RZ ;  /* 0x000000100b0b7819 */ /* 0x004fe200000006ff */
[----:B---3--:R-:W-:-:S04]  /*9880*/  IMAD.U32 R19, R16, 0x10000, RZ ;  /* 0x0001000010137824 */ /* 0x008fc800078e00ff */
[----:B------:R-:W-:Y:S01]  /*9890*/  FADD R16, R11, -R8 ;  /* 0x800000080b107221 */ /* 0x000fe20000000000 */
[----:B----4-:R-:W-:Y:S01]  /*98a0*/  SHF.L.U32 R21, R20, 0x10, RZ ;  /* 0x0000001014157819 */ /* 0x010fe200000006ff */
[----:B------:R-:W-:Y:S02]  /*98b0*/  FADD R19, R19, -R0 ;  /* 0x8000000013137221 */ /* 0x000fe40000000000 */
[----:B------:R-:W-:Y:S01]  /*98c0*/  FFMA R9, R16, R16, R9 ;  /* 0x0000001010097223 */ /* 0x000fe20000000009 */
[----:B-----5:R-:W-:Y:S01]  /*98d0*/  SHF.L.U32 R11, R22, 0x10, RZ ;  /* 0x00000010160b7819 */ /* 0x020fe200000006ff */
[-C--:B------:R-:W-:Y:S01]  /*98e0*/  FFMA R3, R16, R19.reuse, R3 ;  /* 0x0000001310037223 */ /* 0x080fe20000000003 */
[----:B------:R-:W-:Y:S01]  /*98f0*/  FADD R16, R21, -R8 ;  /* 0x8000000815107221 */ /* 0x000fe20000000000 */
[----:B------:R-:W-:Y:S02]  /*9900*/  FFMA R18, R19, R19, R18 ;  /* 0x0000001313127223 */ /* 0x000fe40000000012 */
[----:B------:R-:W-:Y:S01]  /*9910*/  FADD R11, R11, -R0 ;  /* 0x800000000b0b7221 */ /* 0x000fe20000000000 */
[----:B------:R-:W-:-:S03]  /*9920*/  FFMA R9, R16, R16, R9 ;  /* 0x0000001010097223 */ /* 0x000fc60000000009 */
[-C--:B------:R-:W-:Y:S01]  /*9930*/  FFMA R3, R16, R11.reuse, R3 ;  /* 0x0000000b10037223 */ /* 0x080fe20000000003 */
[----:B------:R-:W-:-:S07]  /*9940*/  FFMA R18, R11, R11, R18 ;  /* 0x0000000b0b127223 */ /* 0x000fce0000000012 */
.L_x_91:
[----:B------:R-:W-:Y:S05]  /*9950*/  BRA.U UP1, `(.L_x_89) ;  /* 0x00000001012c7547 */ /* 0x000fea000b800000 */
[----:B------:R-:W-:-:S04]  /*9960*/  IMAD.WIDE.U32 R4, R17, 0x2, R4 ;  /* 0x0000000211047825 */ /* 0x000fc800078e0004 */
[----:B------:R-:W-:Y:S02]  /*9970*/  IMAD.WIDE.U32 R6, R17, 0x2, R6 ;  /* 0x0000000211067825 */ /* 0x000fe400078e0006 */
[----:B------:R-:W2:Y:S04]  /*9980*/  LDG.E.U16 R4, desc[UR8][R4.64] ;  /* 0x0000000804047981 */ /* 0x000ea8000c1e1500 */
[----:B------:R-:W3:Y:S01]  /*9990*/  LDG.E.U16 R6, desc[UR8][R6.64] ;  /* 0x0000000806067981 */ /* 0x000ee2000c1e1500 */
[----:B--2---:R-:W-:Y:S02]  /*99a0*/  SHF.L.U32 R11, R4, 0x10, RZ ;  /* 0x00000010040b7819 */ /* 0x004fe400000006ff */
[----:B---3--:R-:W-:-:S03]  /*99b0*/  SHF.L.U32 R13, R6, 0x10, RZ ;  /* 0x00000010060d7819 */ /* 0x008fc600000006ff */
[----:B------:R-:W-:Y:S02]  /*99c0*/  FADD R8, R11, -R8 ;  /* 0x800000080b087221 */ /* 0x000fe40000000000 */
[----:B------:R-:W-:Y:S02]  /*99d0*/  FADD R13, R13, -R0 ;  /* 0x800000000d0d7221 */ /* 0x000fe40000000000 */
[C---:B------:R-:W-:Y:S02]  /*99e0*/  FFMA R9, R8.reuse, R8, R9 ;  /* 0x0000000808097223 */ /* 0x040fe40000000009 */
[-C--:B------:R-:W-:Y:S01]  /*99f0*/  FFMA R3, R8, R13.reuse, R3 ;  /* 0x0000000d08037223 */ /* 0x080fe20000000003 */
[----:B------:R-:W-:-:S07]  /*9a00*/  FFMA R18, R13, R13, R18 ;  /* 0x0000000d0d127223 */ /* 0x000fce0000000012 */
.L_x_89:
[----:B------:R-:W-:-:S07]  /*9a10*/  FMUL R9, R9, R18 ;  /* 0x0000001209097220 */ /* 0x000fce0000400000 */
.L_x_86:
        /* <DEDUP_REMOVED lines=10> */
.L_x_93:
[C---:B------:R-:W-:Y:S01]  /*9ac0*/  FMUL.FTZ R4, R0.reuse, R9 ;  /* 0x0000000900047220 */ /* 0x040fe20000410000 */
[----:B------:R-:W-:-:S03]  /*9ad0*/  FMUL.FTZ R0, R0, 0.5 ;  /* 0x3f00000000007820 */ /* 0x000fc60000410000 */
[----:B------:R-:W-:-:S04]  /*9ae0*/  FFMA R9, -R4, R4, R9 ;  /* 0x0000000404097223 */ /* 0x000fc80000000109 */
[----:B------:R-:W-:-:S07]  /*9af0*/  FFMA R4, R9, R0, R4 ;  /* 0x0000000009047223 */ /* 0x000fce0000000004 */
.L_x_94:
[----:B------:R-:W-:Y:S05]  /*9b00*/  BSYNC.RECONVERGENT B1 ;  /* 0x0000000000017941 */ /* 0x000fea0003800200 */
.L_x_92:
        /* <DEDUP_REMOVED lines=15> */
.L_x_96:
[----:B------:R-:W-:Y:S05]  /*9c00*/  BSYNC.RECONVERGENT B1 ;  /* 0x0000000000017941 */ /* 0x000fea0003800200 */
.L_x_95:
[----:B------:R-:W-:-:S07]  /*9c10*/  FADD R10, -R0, 1 ;  /* 0x3f800000000a7421 */ /* 0x000fce0000000100 */
.L_x_60:
[----:B------:R-:W-:Y:S05]  /*9c20*/  BSYNC.RECONVERGENT B0 ;  /* 0x0000000000007941 */ /* 0x000fea0003800200 */
.L_x_10:
[----:B------:R-:W0:Y:S01]  /*9c30*/  LDC.64 R4, c[0x0][0x388] ;  /* 0x0000e200ff047b82 */ /* 0x000e220000000a00 */
[----:B------:R-:W-:Y:S01]  /*9c40*/  F2FP.BF16.F32.PACK_AB R10, RZ, R10 ;  /* 0x0000000aff0a723e */ /* 0x000fe200000010ff */
[----:B0-----:R-:W-:-:S05]  /*9c50*/  IMAD.WIDE.U32 R2, R2, 0x2, R4 ;  /* 0x0000000202027825 */ /* 0x001fca00078e0004 */
[----:B------:R-:W-:Y:S01]  /*9c60*/  STG.E.U16 desc[UR8][R2.64], R10 ;  /* 0x0000000a02007986 */ /* 0x000fe2000c101508 */
[----:B------:R-:W-:Y:S05]  /*9c70*/  EXIT ;  /* 0x000000000000794d */ /* 0x000fea0003800000 */
        .weak           $__internal_0_$__cuda_sm20_rcp_rn_f32_slowpath
        .type           $__internal_0_$__cuda_sm20_rcp_rn_f32_slowpath,@function
        .size           $__internal_0_$__cuda_sm20_rcp_rn_f32_slowpath,($__internal_1_$__cuda_sm20_sqrt_rn_f32_slowpath - $__internal_0_$__cuda_sm20_rcp_rn_f32_slowpath)
$__internal_0_$__cuda_sm20_rcp_rn_f32_slowpath:
[----:B------:R-:W0:Y:S02]  /*9c80*/  LDC R0, c[0x0][0x39c] ;  /* 0x0000e700ff007b82 */ /* 0x000e240000000800 */
[----:B0-----:R-:W-:-:S04]  /*9c90*/  SHF.L.U32 R5, R0, 0x1, RZ ;  /* 0x0000000100057819 */ /* 0x001fc800000006ff */
[----:B------:R-:W-:-:S04]  /*9ca0*/  SHF.R.U32.HI R3, RZ, 0x18, R5 ;  /* 0x00000018ff037819 */ /* 0x000fc80000011605 */
[----:B------:R-:W-:-:S13]  /*9cb0*/  ISETP.NE.U32.AND P0, PT, R3, RZ, PT ;  /* 0x000000ff0300720c */ /* 0x000fda0003f05070 */
[----:B------:R-:W-:Y:S05]  /*9cc0*/  @P0 BRA `(.L_x_97) ;  /* 0x0000000000280947 */ /* 0x000fea0003800000 */
[----:B------:R-:W-:-:S13]  /*9cd0*/  ISETP.NE.AND P0, PT, R5, RZ, PT ;  /* 0x000000ff0500720c */ /* 0x000fda0003f05270 */
[----:B------:R0:W1:Y:S01]  /*9ce0*/  @!P0 MUFU.RCP R3, R0 ;  /* 0x0000000000038308 */ /* 0x0000620000001000 */
[----:B------:R-:W-:Y:S05]  /*9cf0*/  @!P0 BRA `(.L_x_98) ;  /* 0x0000000000a48947 */ /* 0x000fea0003800000 */
[----:B------:R-:W-:-:S04]  /*9d00*/  FFMA R5, R0, 1.84467440737095516160e+19, RZ ;  /* 0x5f80000000057823 */ /* 0x000fc800000000ff */
[----:B0-----:R-:W1:Y:S02]  /*9d10*/  MUFU.RCP R0, R5 ;  /* 0x0000000500007308 */ /* 0x001e640000001000 */
[----:B-1----:R-:W-:-:S04]  /*9d20*/  FFMA R3, R5, R0, -1 ;  /* 0xbf80000005037423 */ /* 0x002fc80000000000 */
[----:B------:R-:W-:-:S04]  /*9d30*/  FADD.FTZ R3, -R3, -RZ ;  /* 0x800000ff03037221 */ /* 0x000fc80000010100 */
[----:B------:R-:W-:-:S04]  /*9d40*/  FFMA R0, R0, R3, R0 ;  /* 0x0000000300007223 */ /* 0x000fc80000000000 */
[----:B------:R-:W-:Y:S01]  /*9d50*/  FFMA R3, R0, 1.84467440737095516160e+19, RZ ;  /* 0x5f80000000037823 */ /* 0x000fe200000000ff */
[----:B------:R-:W-:Y:S06]  /*9d60*/  BRA `(.L_x_98) ;  /* 0x0000000000887947 */ /* 0x000fec0003800000 */
.L_x_97:
[----:B------:R-:W-:-:S05]  /*9d70*/  VIADD R5, R3, 0xffffff03 ;  /* 0xffffff0303057836 */ /* 0x000fca0000000000 */
[----:B------:R-:W-:-:S13]  /*9d80*/  ISETP.GT.U32.AND P0, PT, R5, 0x1, PT ;  /* 0x000000010500780c */ /* 0x000fda0003f04070 */
[----:B------:R-:W-:Y:S05]  /*9d90*/  @P0 BRA `(.L_x_99) ;  /* 0x0000000000780947 */ /* 0x000fea0003800000 */
[----:B------:R-:W-:Y:S01]  /*9da0*/  LOP3.LUT R6, R0, 0x7fffff, RZ, 0xc0, !PT ;  /* 0x007fffff00067812 */ /* 0x000fe200078ec0ff */
[----:B------:R-:W-:Y:S01]  /*9db0*/  HFMA2 R12, -RZ, RZ, 0, 1.78813934326171875e-07 ;  /* 0x00000003ff0c7431 */ /* 0x000fe200000001ff */
[----:B------:R-:W-:Y:S02]  /*9dc0*/  IADD3 R3, PT, PT, R3, -0xfc, RZ ;  /* 0xffffff0403037810 */ /* 0x000fe40007ffe0ff */
[----:B------:R-:W-:-:S04]  /*9dd0*/  LOP3.LUT R6, R6, 0x3f800000, RZ, 0xfc, !PT ;  /* 0x3f80000006067812 */ /* 0x000fc800078efcff */
[----:B------:R-:W0:Y:S01]  /*9de0*/  MUFU.RCP R7, R6 ;  /* 0x0000000600077308 */ /* 0x000e220000001000 */
[----:B------:R-:W-:Y:S01]  /*9df0*/  SHF.L.U32 R11, R12, R5, RZ ;  /* 0x000000050c0b7219 */ /* 0x000fe200000006ff */
[----:B0-----:R-:W-:-:S04]  /*9e00*/  FFMA R8, R6, R7, -1 ;  /* 0xbf80000006087423 */ /* 0x001fc80000000007 */
[----:B------:R-:W-:-:S04]  /*9e10*/  FADD.FTZ R8, -R8, -RZ ;  /* 0x800000ff08087221 */ /* 0x000fc80000010100 */
[CCC-:B------:R-:W-:Y:S01]  /*9e20*/  FFMA.RM R9, R7.reuse, R8.reuse, R7.reuse ;  /* 0x0000000807097223 */ /* 0x1c0fe20000004007 */
[----:B------:R-:W-:-:S04]  /*9e30*/  FFMA.RP R8, R7, R8, R7 ;  /* 0x0000000807087223 */ /* 0x000fc80000008007 */
[C---:B------:R-:W-:Y:S02]  /*9e40*/  LOP3.LUT R7, R9.reuse, 0x7fffff, RZ, 0xc0, !PT ;  /* 0x007fffff09077812 */ /* 0x040fe400078ec0ff */
[----:B------:R-:W-:Y:S02]  /*9e50*/  FSETP.NEU.FTZ.AND P0, PT, R9, R8, PT ;  /* 0x000000080900720b */ /* 0x000fe40003f1d000 */
[----:B------:R-:W-:Y:S02]  /*9e60*/  LOP3.LUT R8, R7, 0x800000, RZ, 0xfc, !PT ;  /* 0x0080000007087812 */ /* 0x000fe400078efcff */
[----:B------:R-:W-:Y:S02]  /*9e70*/  SEL R7, RZ, 0xffffffff, !P0 ;  /* 0xffffffffff077807 */ /* 0x000fe40004000000 */
[----:B------:R-:W-:Y:S02]  /*9e80*/  LOP3.LUT R6, R11, R8, RZ, 0xc0, !PT ;  /* 0x000000080b067212 */ /* 0x000fe400078ec0ff */
[----:B------:R-:W-:-:S02]  /*9e90*/  IADD3 R7, PT, PT, -R7, RZ, RZ ;  /* 0x000000ff07077210 */ /* 0x000fc40007ffe1ff */
[-C--:B------:R-:W-:Y:S02]  /*9ea0*/  SHF.R.U32.HI R6, RZ, R5.reuse, R6 ;  /* 0x00000005ff067219 */ /* 0x080fe40000011606 */
[--C-:B------:R-:W-:Y:S02]  /*9eb0*/  LOP3.LUT P1, RZ, R7, R5, R8.reuse, 0xf8, !PT ;  /* 0x0000000507ff7212 */ /* 0x100fe4000782f808 */
[C---:B------:R-:W-:Y:S02]  /*9ec0*/  LOP3.LUT P0, RZ, R6.reuse, 0x1, RZ, 0xc0, !PT ;  /* 0x0000000106ff7812 */ /* 0x040fe4000780c0ff */
[----:B------:R-:W-:Y:S02]  /*9ed0*/  LOP3.LUT P2, RZ, R6, 0x2, RZ, 0xc0, !PT ;  /* 0x0000000206ff7812 */ /* 0x000fe4000784c0ff */
[----:B------:R-:W-:Y:S02]  /*9ee0*/  SHF.R.U32.HI R3, RZ, R3, R8 ;  /* 0x00000003ff037219 */ /* 0x000fe40000011608 */
[----:B------:R-:W-:-:S02]  /*9ef0*/  PLOP3.LUT P0, PT, P0, P1, P2, 0xe0, 0x0 ;  /* 0x000000000000781c */ /* 0x000fc40000703c20 */
[----:B------:R-:W-:Y:S02]  /*9f00*/  LOP3.LUT P1, RZ, R0, 0x7fffff, RZ, 0xc0, !PT ;  /* 0x007fffff00ff7812 */ /* 0x000fe4000782c0ff */
[----:B------:R-:W-:-:S05]  /*9f10*/  SEL R5, RZ, 0x1, !P0 ;  /* 0x00000001ff057807 */ /* 0x000fca0004000000 */
[----:B------:R-:W-:-:S05]  /*9f20*/  IMAD.MOV R5, RZ, RZ, -R5 ;  /* 0x000000ffff057224 */ /* 0x000fca00078e0a05 */
[----:B------:R-:W-:-:S13]  /*9f30*/  ISETP.GE.AND P0, PT, R5, RZ, PT ;  /* 0x000000ff0500720c */ /* 0x000fda0003f06270 */
[----:B------:R-:W-:-:S05]  /*9f40*/  @!P0 IADD3 R3, PT, PT, R3, 0x1, RZ ;  /* 0x0000000103038810 */ /* 0x000fca0007ffe0ff */
[----:B------:R-:W-:-:S05]  /*9f50*/  @!P1 IMAD.SHL.U32 R3, R3, 0x2, RZ ;  /* 0x0000000203039824 */ /* 0x000fca00078e00ff */
[----:B------:R-:W-:Y:S01]  /*9f60*/  LOP3.LUT R3, R3, 0x80000000, R0, 0xf8, !PT ;  /* 0x8000000003037812 */ /* 0x000fe200078ef800 */
[----:B------:R-:W-:Y:S06]  /*9f70*/  BRA `(.L_x_98) ;  /* 0x0000000000047947 */ /* 0x000fec0003800000 */
.L_x_99:
[----:B------:R2:W3:Y:S02]  /*9f80*/  MUFU.RCP R3, R0 ;  /* 0x0000000000037308 */ /* 0x0004e40000001000 */
.L_x_98:
[----:B------:R-:W-:Y:S02]  /*9f90*/  MOV R6, R10 ;  /* 0x0000000a00067202 */ /* 0x000fe40000000f00 */
[----:B------:R-:W-:-:S04]  /*9fa0*/  MOV R7, 0x0 ;  /* 0x0000000000077802 */ /* 0x000fc80000000f00 */
[----:B0123--:R-:W-:Y:S05]  /*9fb0*/  RET.REL.NODEC R6 `(pdist_bf16) ;  /* 0xffffff6006107950 */ /* 0x00ffea0003c3ffff */
        .weak           $__internal_1_$__cuda_sm20_sqrt_rn_f32_slowpath
        .type           $__internal_1_$__cuda_sm20_sqrt_rn_f32_slowpath,@function
        .size           $__internal_1_$__cuda_sm20_sqrt_rn_f32_slowpath,($__internal_2_$__cuda_sm3x_div_rn_noftz_f32_slowpath - $__internal_1_$__cuda_sm20_sqrt_rn_f32_slowpath)
$__internal_1_$__cuda_sm20_sqrt_rn_f32_slowpath:
[----:B------:R-:W-:-:S13]  /*9fc0*/  LOP3.LUT P0, RZ, R0, 0x7fffffff, RZ, 0xc0, !PT ;  /* 0x7fffffff00ff7812 */ /* 0x000fda000780c0ff */
[----:B------:R-:W-:Y:S01]  /*9fd0*/  @!P0 IMAD.MOV.U32 R4, RZ, RZ, R0 ;  /* 0x000000ffff048224 */ /* 0x000fe200078e0000 */
[----:B------:R-:W-:Y:S06]  /*9fe0*/  @!P0 BRA `(.L_x_100) ;  /* 0x0000000000408947 */ /* 0x000fec0003800000 */
[----:B------:R-:W-:-:S13]  /*9ff0*/  FSETP.GEU.FTZ.AND P0, PT, R0, RZ, PT ;  /* 0x000000ff0000720b */ /* 0x000fda0003f1e000 */
[----:B------:R-:W-:Y:S01]  /*a000*/  @!P0 MOV R4, 0x7fffffff ;  /* 0x7fffffff00048802 */ /* 0x000fe20000000f00 */
[----:B------:R-:W-:Y:S06]  /*a010*/  @!P0 BRA `(.L_x_100) ;  /* 0x0000000000348947 */ /* 0x000fec0003800000 */
[----:B------:R-:W-:-:S13]  /*a020*/  FSETP.GTU.FTZ.AND P0, PT, |R0|, +INF , PT ;  /* 0x7f8000000000780b */ /* 0x000fda0003f1c200 */
[----:B------:R-:W-:Y:S01]  /*a030*/  @P0 FADD.FTZ R4, R0, 1 ;  /* 0x3f80000000040421 */ /* 0x000fe20000010000 */
[----:B------:R-:W-:Y:S06]  /*a040*/  @P0 BRA `(.L_x_100) ;  /* 0x0000000000280947 */ /* 0x000fec0003800000 */
[----:B------:R-:W-:-:S13]  /*a050*/  FSETP.NEU.FTZ.AND P0, PT, |R0|, +INF , PT ;  /* 0x7f8000000000780b */ /* 0x000fda0003f1d200 */
[----:B------:R-:W-:-:S04]  /*a060*/  @P0 FFMA R5, R0, 1.84467440737095516160e+19, RZ ;  /* 0x5f80000000050823 */ /* 0x000fc800000000ff */
[----:B------:R-:W0:Y:S02]  /*a070*/  @P0 MUFU.RSQ R4, R5 ;  /* 0x0000000500040308 */ /* 0x000e240000001400 */
[----:B0-----:R-:W-:Y:S01]  /*a080*/  @P0 FMUL.FTZ R6, R5, R4 ;  /* 0x0000000405060220 */ /* 0x001fe20000410000 */
[----:B------:R-:W-:Y:S01]  /*a090*/  @P0 FMUL.FTZ R8, R4, 0.5 ;  /* 0x3f00000004080820 */ /* 0x000fe20000410000 */
[----:B------:R-:W-:Y:S02]  /*a0a0*/  @!P0 MOV R4, R0 ;  /* 0x0000000000048202 */ /* 0x000fe40000000f00 */
[----:B------:R-:W-:-:S04]  /*a0b0*/  @P0 FADD.FTZ R7, -R6, -RZ ;  /* 0x800000ff06070221 */ /* 0x000fc80000010100 */
[----:B------:R-:W-:-:S04]  /*a0c0*/  @P0 FFMA R7, R6, R7, R5 ;  /* 0x0000000706070223 */ /* 0x000fc80000000005 */
[----:B------:R-:W-:-:S04]  /*a0d0*/  @P0 FFMA R7, R7, R8, R6 ;  /* 0x0000000807070223 */ /* 0x000fc80000000006 */
[----:B------:R-:W-:-:S07]  /*a0e0*/  @P0 FMUL.FTZ R4, R7, 2.3283064365386962891e-10 ;  /* 0x2f80000007040820 */ /* 0x000fce0000410000 */
.L_x_100:
[----:B------:R-:W-:Y:S02]  /*a0f0*/  HFMA2 R5, -RZ, RZ, 0, 0 ;  /* 0x00000000ff057431 */ /* 0x000fe400000001ff */
[----:B------:R-:W-:Y:S01]  /*a100*/  IMAD.MOV.U32 R0, RZ, RZ, R4 ;  /* 0x000000ffff007224 */ /* 0x000fe200078e0004 */
[----:B------:R-:W-:-:S04]  /*a110*/  MOV R4, R9 ;  /* 0x0000000900047202 */ /* 0x000fc80000000f00 */
[----:B------:R-:W-:Y:S05]  /*a120*/  RET.REL.NODEC R4 `(pdist_bf16) ;  /* 0xffffff5c04b47950 */ /* 0x000fea0003c3ffff */
        .weak           $__internal_2_$__cuda_sm3x_div_rn_noftz_f32_slowpath
        .type           $__internal_2_$__cuda_sm3x_div_rn_noftz_f32_slowpath,@function
        .size           $__internal_2_$__cuda_sm3x_div_rn_noftz_f32_slowpath,(.L_x_916 - $__internal_2_$__cuda_sm3x_div_rn_noftz_f32_slowpath)
$__internal_2_$__cuda_sm3x_div_rn_noftz_f32_slowpath:
[----:B------:R-:W-:Y:S01]  /*a130*/  SHF.R.U32.HI R13, RZ, 0x17, R3 ;  /* 0x00000017ff0d7819 */ /* 0x000fe20000011603 */
[----:B------:R-:W-:Y:S01]  /*a140*/  BSSY.RECONVERGENT B2, `(.L_x_101) ;  /* 0x0000063000027945 */ /* 0x000fe20003800200 */
[----:B------:R-:W-:Y:S02]  /*a150*/  SHF.R.U32.HI R9, RZ, 0x17, R0 ;  /* 0x00000017ff097819 */ /* 0x000fe40000011600 */
[----:B------:R-:W-:Y:S02]  /*a160*/  LOP3.LUT R20, R13, 0xff, RZ, 0xc0, !PT ;  /* 0x000000ff0d147812 */ /* 0x000fe400078ec0ff */
[----:B------:R-:W-:Y:S02]  /*a170*/  LOP3.LUT R18, R9, 0xff, RZ, 0xc0, !PT ;  /* 0x000000ff09127812 */ /* 0x000fe400078ec0ff */
[----:B------:R-:W-:Y:S01]  /*a180*/  MOV R9, R3 ;  /* 0x0000000300097202 */ /* 0x000fe20000000f00 */
[----:B------:R-:W-:Y:S01]  /*a190*/  VIADD R15, R20, 0xffffffff ;  /* 0xffffffff140f7836 */ /* 0x000fe20000000000 */
[----:B------:R-:W-:-:S04]  /*a1a0*/  IADD3 R14, PT, PT, R18, -0x1, RZ ;  /* 0xffffffff120e7810 */ /* 0x000fc80007ffe0ff */
[----:B------:R-:W-:-:S04]  /*a1b0*/  ISETP.GT.U32.AND P0, PT, R15, 0xfd, PT ;  /* 0x000000fd0f00780c */ /* 0x000fc80003f04070 */
[----:B------:R-:W-:-:S13]  /*a1c0*/  ISETP.GT.U32.OR P0, PT, R14, 0xfd, P0 ;  /* 0x000000fd0e00780c */ /* 0x000fda0000704470 */
[----:B------:R-:W-:Y:S01]  /*a1d0*/  @!P0 IMAD.MOV.U32 R13, RZ, RZ, RZ ;  /* 0x000000ffff0d8224 */ /* 0x000fe200078e00ff */
[----:B------:R-:W-:Y:S06]  /*a1e0*/  @!P0 BRA `(.L_x_102) ;  /* 0x00000000005c8947 */ /* 0x000fec0003800000 */
[----:B------:R-:W-:Y:S02]  /*a1f0*/  FSETP.GTU.FTZ.AND P0, PT, |R0|, +INF , PT ;  /* 0x7f8000000000780b */ /* 0x000fe40003f1c200 */
[----:B------:R-:W-:-:S04]  /*a200*/  FSETP.GTU.FTZ.AND P1, PT, |R3|, +INF , PT ;  /* 0x7f8000000300780b */ /* 0x000fc80003f3c200 */
[----:B------:R-:W-:-:S13]  /*a210*/  PLOP3.LUT P0, PT, P0, P1, PT, 0xf8, 0x8f ;  /* 0x00000000008f781c */ /* 0x000fda0000703f70 */
[----:B------:R-:W-:Y:S05]  /*a220*/  @P0 BRA `(.L_x_103) ;  /* 0x00000004004c0947 */ /* 0x000fea0003800000 */
[----:B------:R-:W-:-:S13]  /*a230*/  LOP3.LUT P0, RZ, R9, 0x7fffffff, R0, 0xc8, !PT ;  /* 0x7fffffff09ff7812 */ /* 0x000fda000780c800 */
[----:B------:R-:W-:Y:S05]  /*a240*/  @!P0 BRA `(.L_x_104) ;  /* 0x00000004003c8947 */ /* 0x000fea0003800000 */
[C---:B------:R-:W-:Y:S02]  /*a250*/  FSETP.NEU.FTZ.AND P0, PT, |R0|.reuse, +INF , PT ;  /* 0x7f8000000000780b */ /* 0x040fe40003f1d200 */
[----:B------:R-:W-:Y:S02]  /*a260*/  FSETP.NEU.FTZ.AND P3, PT, |R3|, +INF , PT ;  /* 0x7f8000000300780b */ /* 0x000fe40003f7d200 */
[----:B------:R-:W-:-:S11]  /*a270*/  FSETP.NEU.FTZ.AND P1, PT, |R0|, +INF , PT ;  /* 0x7f8000000000780b */ /* 0x000fd60003f3d200 */
[----:B------:R-:W-:Y:S05]  /*a280*/  @!P3 BRA !P0, `(.L_x_104) ;  /* 0x00000004002cb947 */ /* 0x000fea0004000000 */
[----:B------:R-:W-:-:S04]  /*a290*/  LOP3.LUT P0, RZ, R0, 0x7fffffff, RZ, 0xc0, !PT ;  /* 0x7fffffff00ff7812 */ /* 0x000fc8000780c0ff */
[----:B------:R-:W-:-:S13]  /*a2a0*/  PLOP3.LUT P0, PT, P3, P0, PT, 0x2f, 0xf2 ;  /* 0x0000000000f2781c */ /* 0x000fda0001f00577 */
[----:B------:R-:W-:Y:S05]  /*a2b0*/  @P0 BRA `(.L_x_105) ;  /* 0x0000000400180947 */ /* 0x000fea0003800000 */
[----:B------:R-:W-:-:S04]  /*a2c0*/  LOP3.LUT P0, RZ, R9, 0x7fffffff, RZ, 0xc0, !PT ;  /* 0x7fffffff09ff7812 */ /* 0x000fc8000780c0ff */
[----:B------:R-:W-:-:S13]  /*a2d0*/  PLOP3.LUT P0, PT, P1, P0, PT, 0x2f, 0xf2 ;  /* 0x0000000000f2781c */ /* 0x000fda0000f00577 */
[----:B------:R-:W-:Y:S05]  /*a2e0*/  @P0 BRA `(.L_x_106) ;  /* 0x0000000400000947 */ /* 0x000fea0003800000 */
[----:B------:R-:W-:Y:S02]  /*a2f0*/  ISETP.GE.AND P0, PT, R14, RZ, PT ;  /* 0x000000ff0e00720c */ /* 0x000fe40003f06270 */
[----:B------:R-:W-:-:S11]  /*a300*/  ISETP.GE.AND P1, PT, R15, RZ, PT ;  /* 0x000000ff0f00720c */ /* 0x000fd60003f26270 */
[----:B------:R-:W-:Y:S01]  /*a310*/  @P0 MOV R13, RZ ;  /* 0x000000ff000d0202 */ /* 0x000fe20000000f00 */
[----:B------:R-:W-:Y:S01]  /*a320*/  @!P0 FFMA R0, R0, 1.84467440737095516160e+19, RZ ;  /* 0x5f80000000008823 */ /* 0x000fe200000000ff */
[----:B------:R-:W-:Y:S01]  /*a330*/  @!P0 MOV R13, 0xffffffc0 ;  /* 0xffffffc0000d8802 */ /* 0x000fe20000000f00 */
[----:B------:R-:W-:-:S04]  /*a340*/  @!P1 FFMA R9, R3, 1.84467440737095516160e+19, RZ ;  /* 0x5f80000003099823 */ /* 0x000fc800000000ff */
[----:B------:R-:W-:-:S07]  /*a350*/  @!P1 VIADD R13, R13, 0x40 ;  /* 0x000000400d0d9836 */ /* 0x000fce0000000000 */
.L_x_102:
[----:B------:R-:W-:Y:S01]  /*a360*/  LEA R14, R20, 0xc0800000, 0x17 ;  /* 0xc0800000140e7811 */ /* 0x000fe200078eb8ff */
[----:B------:R-:W-:Y:S03]  /*a370*/  BSSY.RECONVERGENT B3, `(.L_x_107) ;  /* 0x0000036000037945 */ /* 0x000fe60003800200 */
[----:B------:R-:W-:Y:S02]  /*a380*/  IADD3 R14, PT, PT, -R14, R9, RZ ;  /* 0x000000090e0e7210 */ /* 0x000fe40007ffe1ff */
[----:B------:R-:W-:Y:S02]  /*a390*/  IADD3 R9, PT, PT, R18, -0x7f, RZ ;  /* 0xffffff8112097810 */ /* 0x000fe40007ffe0ff */
[----:B------:R0:W1:Y:S01]  /*a3a0*/  MUFU.RCP R15, R14 ;  /* 0x0000000e000f7308 */ /* 0x0000620000001000 */
[----:B------:R-:W-:Y:S02]  /*a3b0*/  FADD.FTZ R17, -R14, -RZ ;  /* 0x800000ff0e117221 */ /* 0x000fe40000010100 */
[C---:B------:R-:W-:Y:S01]  /*a3c0*/  IMAD R0, R9.reuse, -0x800000, R0 ;  /* 0xff80000009007824 */ /* 0x040fe200078e0200 */
[----:B0-----:R-:W-:-:S05]  /*a3d0*/  IADD3 R14, PT, PT, R9, 0x7f, -R20 ;  /* 0x0000007f090e7810 */ /* 0x001fca0007ffe814 */
[----:B------:R-:W-:Y:S02]  /*a3e0*/  IMAD.IADD R14, R14, 0x1, R13 ;  /* 0x000000010e0e7824 */ /* 0x000fe400078e020d */
[----:B-1----:R-:W-:-:S04]  /*a3f0*/  FFMA R18, R15, R17, 1 ;  /* 0x3f8000000f127423 */ /* 0x002fc80000000011 */
[----:B------:R-:W-:-:S04]  /*a400*/  FFMA R22, R15, R18, R15 ;  /* 0x000000120f167223 */ /* 0x000fc8000000000f */
[----:B------:R-:W-:-:S04]  /*a410*/  FFMA R15, R0, R22, RZ ;  /* 0x00000016000f7223 */ /* 0x000fc800000000ff */
[----:B------:R-:W-:-:S04]  /*a420*/  FFMA R18, R17, R15, R0 ;  /* 0x0000000f11127223 */ /* 0x000fc80000000000 */
[----:B------:R-:W-:-:S04]  /*a430*/  FFMA R19, R22, R18, R15 ;  /* 0x0000001216137223 */ /* 0x000fc8000000000f */
[----:B------:R-:W-:-:S04]  /*a440*/  FFMA R18, R17, R19, R0 ;  /* 0x0000001311127223 */ /* 0x000fc80000000000 */
[----:B------:R-:W-:-:S05]  /*a450*/  FFMA R15, R22, R18, R19 ;  /* 0x00000012160f7223 */ /* 0x000fca0000000013 */
[----:B------:R-:W-:-:S04]  /*a460*/  SHF.R.U32.HI R0, RZ, 0x17, R15 ;  /* 0x00000017ff007819 */ /* 0x000fc8000001160f */
[----:B------:R-:W-:-:S04]  /*a470*/  LOP3.LUT R0, R0, 0xff, RZ, 0xc0, !PT ;  /* 0x000000ff00007812 */ /* 0x000fc800078ec0ff */
[----:B------:R-:W-:-:S04]  /*a480*/  IADD3 R17, PT, PT, R0, R14, RZ ;  /* 0x0000000e00117210 */ /* 0x000fc80007ffe0ff */
[----:B------:R-:W-:-:S04]  /*a490*/  IADD3 R0, PT, PT, R17, -0x1, RZ ;  /* 0xffffffff11007810 */ /* 0x000fc80007ffe0ff */
[----:B------:R-:W-:-:S13]  /*a4a0*/  ISETP.GE.U32.AND P0, PT, R0, 0xfe, PT ;  /* 0x000000fe0000780c */ /* 0x000fda0003f06070 */
[----:B------:R-:W-:Y:S05]  /*a4b0*/  @!P0 BRA `(.L_x_108) ;  /* 0x0000000000808947 */ /* 0x000fea0003800000 */
[----:B------:R-:W-:-:S13]  /*a4c0*/  ISETP.GT.AND P0, PT, R17, 0xfe, PT ;  /* 0x000000fe1100780c */ /* 0x000fda0003f04270 */
[----:B------:R-:W-:Y:S05]  /*a4d0*/  @P0 BRA `(.L_x_109) ;  /* 0x00000000006c0947 */ /* 0x000fea0003800000 */
[----:B------:R-:W-:-:S13]  /*a4e0*/  ISETP.GE.AND P0, PT, R17, 0x1, PT ;  /* 0x000000011100780c */ /* 0x000fda0003f06270 */
[----:B------:R-:W-:Y:S05]  /*a4f0*/  @P0 BRA `(.L_x_110) ;  /* 0x0000000000740947 */ /* 0x000fea0003800000 */
[----:B------:R-:W-:Y:S02]  /*a500*/  ISETP.GE.AND P0, PT, R17, -0x18, PT ;  /* 0xffffffe81100780c */ /* 0x000fe40003f06270 */
[----:B------:R-:W-:-:S11]  /*a510*/  LOP3.LUT R15, R15, 0x80000000, RZ, 0xc0, !PT ;  /* 0x800000000f0f7812 */ /* 0x000fd600078ec0ff */
[----:B------:R-:W-:Y:S05]  /*a520*/  @!P0 BRA `(.L_x_110) ;  /* 0x0000000000688947 */ /* 0x000fea0003800000 */
[CCC-:B------:R-:W-:Y:S01]  /*a530*/  FFMA.RZ R0, R22.reuse, R18.reuse, R19.reuse ;  /* 0x0000001216007223 */ /* 0x1c0fe2000000c013 */
[C---:B------:R-:W-:Y:S02]  /*a540*/  VIADD R14, R17.reuse, 0x20 ;  /* 0x00000020110e7836 */ /* 0x040fe40000000000 */
[-CC-:B------:R-:W-:Y:S01]  /*a550*/  FFMA.RM R9, R22, R18.reuse, R19.reuse ;  /* 0x0000001216097223 */ /* 0x180fe20000004013 */
[C---:B------:R-:W-:Y:S02]  /*a560*/  ISETP.NE.AND P3, PT, R17.reuse, RZ, PT ;  /* 0x000000ff1100720c */ /* 0x040fe40003f65270 */
[----:B------:R-:W-:Y:S01]  /*a570*/  LOP3.LUT R13, R0, 0x7fffff, RZ, 0xc0, !PT ;  /* 0x007fffff000d7812 */ /* 0x000fe200078ec0ff */
[----:B------:R-:W-:Y:S01]  /*a580*/  FFMA.RP R0, R22, R18, R19 ;  /* 0x0000001216007223 */ /* 0x000fe20000008013 */
[----:B------:R-:W-:Y:S02]  /*a590*/  ISETP.NE.AND P1, PT, R17, RZ, PT ;  /* 0x000000ff1100720c */ /* 0x000fe40003f25270 */
[----:B------:R-:W-:-:S02]  /*a5a0*/  LOP3.LUT R13, R13, 0x800000, RZ, 0xfc, !PT ;  /* 0x008000000d0d7812 */ /* 0x000fc400078efcff */
[----:B------:R-:W-:Y:S02]  /*a5b0*/  IADD3 R17, PT, PT, -R17, RZ, RZ ;  /* 0x000000ff11117210 */ /* 0x000fe40007ffe1ff */
[----:B------:R-:W-:Y:S02]  /*a5c0*/  SHF.L.U32 R14, R13, R14, RZ ;  /* 0x0000000e0d0e7219 */ /* 0x000fe400000006ff */
[----:B------:R-:W-:Y:S02]  /*a5d0*/  FSETP.NEU.FTZ.AND P0, PT, R0, R9, PT ;  /* 0x000000090000720b */ /* 0x000fe40003f1d000 */
[----:B------:R-:W-:Y:S02]  /*a5e0*/  SEL R0, R17, RZ, P3 ;  /* 0x000000ff11007207 */ /* 0x000fe40001800000 */
[----:B------:R-:W-:Y:S02]  /*a5f0*/  ISETP.NE.AND P1, PT, R14, RZ, P1 ;  /* 0x000000ff0e00720c */ /* 0x000fe40000f25270 */
[----:B------:R-:W-:-:S02]  /*a600*/  SHF.R.U32.HI R0, RZ, R0, R13 ;  /* 0x00000000ff007219 */ /* 0x000fc4000001160d */
[----:B------:R-:W-:Y:S02]  /*a610*/  PLOP3.LUT P0, PT, P0, P1, PT, 0xf8, 0x8f ;  /* 0x00000000008f781c */ /* 0x000fe40000703f70 */
[----:B------:R-:W-:Y:S02]  /*a620*/  SHF.R.U32.HI R14, RZ, 0x1, R0 ;  /* 0x00000001ff0e7819 */ /* 0x000fe40000011600 */
[----:B------:R-:W-:-:S04]  /*a630*/  SEL R9, RZ, 0x1, !P0 ;  /* 0x00000001ff097807 */ /* 0x000fc80004000000 */
[----:B------:R-:W-:-:S04]  /*a640*/  LOP3.LUT R9, R9, 0x1, R14, 0xf8, !PT ;  /* 0x0000000109097812 */ /* 0x000fc800078ef80e */
[----:B------:R-:W-:-:S04]  /*a650*/  LOP3.LUT R9, R9, R0, RZ, 0xc0, !PT ;  /* 0x0000000009097212 */ /* 0x000fc800078ec0ff */
[----:B------:R-:W-:-:S04]  /*a660*/  IADD3 R14, PT, PT, R14, R9, RZ ;  /* 0x000000090e0e7210 */ /* 0x000fc80007ffe0ff */
[----:B------:R-:W-:Y:S01]  /*a670*/  LOP3.LUT R15, R14, R15, RZ, 0xfc, !PT ;  /* 0x0000000f0e0f7212 */ /* 0x000fe200078efcff */
[----:B------:R-:W-:Y:S06]  /*a680*/  BRA `(.L_x_110) ;  /* 0x0000000000107947 */ /* 0x000fec0003800000 */
.L_x_109:
[----:B------:R-:W-:-:S04]  /*a690*/  LOP3.LUT R15, R15, 0x80000000, RZ, 0xc0, !PT ;  /* 0x800000000f0f7812 */ /* 0x000fc800078ec0ff */
[----:B------:R-:W-:Y:S01]  /*a6a0*/  LOP3.LUT R15, R15, 0x7f800000, RZ, 0xfc, !PT ;  /* 0x7f8000000f0f7812 */ /* 0x000fe200078efcff */
[----:B------:R-:W-:Y:S06]  /*a6b0*/  BRA `(.L_x_110) ;  /* 0x0000000000047947 */ /* 0x000fec0003800000 */
.L_x_108:
[----:B------:R-:W-:-:S07]  /*a6c0*/  IMAD R15, R14, 0x800000, R15 ;  /* 0x008000000e0f7824 */ /* 0x000fce00078e020f */
.L_x_110:
[----:B------:R-:W-:Y:S05]  /*a6d0*/  BSYNC.RECONVERGENT B3 ;  /* 0x0000000000037941 */ /* 0x000fea0003800200 */
.L_x_107:
[----:B------:R-:W-:Y:S05]  /*a6e0*/  BRA `(.L_x_111) ;  /* 0x0000000000207947 */ /* 0x000fea0003800000 */
.L_x_106:
[----:B------:R-:W-:-:S04]  /*a6f0*/  LOP3.LUT R0, R9, 0x80000000, R0, 0x48, !PT ;  /* 0x8000000009007812 */ /* 0x000fc800078e4800 */
[----:B------:R-:W-:Y:S01]  /*a700*/  LOP3.LUT R15, R0, 0x7f800000, RZ, 0xfc, !PT ;  /* 0x7f800000000f7812 */ /* 0x000fe200078efcff */
[----:B------:R-:W-:Y:S06]  /*a710*/  BRA `(.L_x_111) ;  /* 0x0000000000147947 */ /* 0x000fec0003800000 */
.L_x_105:
[----:B------:R-:W-:Y:S01]  /*a720*/  LOP3.LUT R15, R9, 0x80000000, R0, 0x48, !PT ;  /* 0x80000000090f7812 */ /* 0x000fe200078e4800 */
[----:B------:R-:W-:Y:S06]  /*a730*/  BRA `(.L_x_111) ;  /* 0x00000000000c7947 */ /* 0x000fec0003800000 */
.L_x_104:
[----:B------:R-:W0:Y:S01]  /*a740*/  MUFU.RSQ R15, -QNAN ;  /* 0xffc00000000f7908 */ /* 0x000e220000001400 */
[----:B------:R-:W-:Y:S05]  /*a750*/  BRA `(.L_x_111) ;  /* 0x0000000000047947 */ /* 0x000fea0003800000 */
.L_x_103:
[----:B------:R-:W-:-:S07]  /*a760*/  FADD.FTZ R15, R0, R3 ;  /* 0x00000003000f7221 */ /* 0x000fce0000010000 */
.L_x_111:
[----:B------:R-:W-:Y:S05]  /*a770*/  BSYNC.RECONVERGENT B2 ;  /* 0x0000000000027941 */ /* 0x000fea0003800200 */
.L_x_101:
[----:B------:R-:W-:Y:S01]  /*a780*/  HFMA2 R13, -RZ, RZ, 0, 0 ;  /* 0x00000000ff0d7431 */ /* 0x000fe200000001ff */
[----:B0-----:R-:W-:-:S03]  /*a790*/  MOV R0, R15 ;  /* 0x0000000f00007202 */ /* 0x001fc60000000f00 */
[----:B------:R-:W-:Y:S05]  /*a7a0*/  RET.REL.NODEC R12 `(pdist_bf16) ;  /* 0xffffff580c147950 */ /* 0x000fea0003c3ffff */
.L_x_112:
        /* <DEDUP_REMOVED lines=13> */
.L_x_916:


//--------------------- .text.cdist_bf16          --------------------------
	.section	.text.cdist_bf16,"ax",@progbits
	.align	128
        .global         cdist_bf16
        .type           cdist_bf16,@function
        .size           cdist_bf16,(.L_x_919 - cdist_bf16)
        .other          cdist_bf16,@"STO_CUDA_ENTRY STV_DEFAULT"
cdist_bf16:
.text.cdist_bf16:
[----:B------:R-:W-:Y:S01]  /*0000*/  LDC R1, c[0x0][0x37c] ;  /* 0x0000df00ff017b82 */ /* 0x000fe20000000800 */
[----:B------:R-:W0:Y:S07]  /*0010*/  S2R R3, SR_TID.X ;  /* 0x0000000000037919 */ /* 0x000e2e0000002100 */
[----:B------:R-:W0:Y:S01]  /*0020*/  S2UR UR6, SR_CTAID.X ;  /* 0x00000000000679c3 */ /* 0x000e220000002500 */
[----:B------:R-:W1:Y:S07]  /*0030*/  LDCU.64 UR4, c[0x0][0x398] ;  /* 0x00007300ff0477ac */ /* 0x000e6e0008000a00 */
[----:B------:R-:W0:Y:S01]  /*0040*/  LDC R2, c[0x0][0x360] ;  /* 0x0000d800ff027b82 */ /* 0x000e220000000800 */
[----:B-1----:R-:W-:Y:S01]  /*0050*/  UIMAD UR4, UR5, UR4, URZ ;  /* 0x00000004050472a4 */ /* 0x002fe2000f8e02ff */
[----:B0-----:R-:W-:-:S05]  /*0060*/  IMAD R2, R2, UR6, R3 ;  /* 0x0000000602027c24 */ /* 0x001fca000f8e0203 */
[----:B------:R-:W-:-:S13]  /*0070*/  ISETP.GE.U32.AND P0, PT, R2, UR4, PT ;  /* 0x0000000402007c0c */ /* 0x000fda000bf06070 */
[----:B------:R-:W-:Y:S05]  /*0080*/  @P0 EXIT ;  /* 0x000000000000094d */ /* 0x000fea0003800000 */
[----:B------:R-:W0:Y:S01]  /*0090*/  I2F.U32.RP R0, UR5 ;  /* 0x0000000500007d06 */ /* 0x000e220008209000 */
[----:B------:R-:W1:Y:S01]  /*00a0*/  LDC.64 R8, c[0x0][0x3a0] ;  /* 0x0000e800ff087b82 */ /* 0x000e620000000a00 */
[----:B------:R-:W-:Y:S01]  /*00b0*/  ISETP.NE.U32.AND P2, PT, RZ, UR5, PT ;  /* 0x00000005ff007c0c */ /* 0x000fe2000bf45070 */
[----:B------:R-:W2:Y:S01]  /*00c0*/  LDCU.64 UR6, c[0x0][0x358] ;  /* 0x00006b00ff0677ac */ /* 0x000ea20008000a00 */
[----:B------:R-:W-:-:S05]  /*00d0*/  IMAD.MOV.U32 R14, RZ, RZ, RZ ;  /* 0x000000ffff0e7224 */ /* 0x000fca00078e00ff */
[----:B------:R-:W3:Y:S01]  /*00e0*/  LDC.64 R6, c[0x0][0x388] ;  /* 0x0000e200ff067b82 */ /* 0x000ee20000000a00 */
[----:B0-----:R-:W0:Y:S02]  /*00f0*/  MUFU.RCP R0, R0 ;  /* 0x0000000000007308 */ /* 0x001e240000001000 */
[----:B0-----:R-:W-:-:S06]  /*0100*/  IADD3 R4, PT, PT, R0, 0xffffffe, RZ ;  /* 0x0ffffffe00047810 */ /* 0x001fcc0007ffe0ff */
[----:B------:R0:W4:Y:S02]  /*0110*/  F2I.FTZ.U32.TRUNC.NTZ R5, R4 ;  /* 0x0000000400057305 */ /* 0x000124000021f000 */
[----:B0-----:R-:W-:Y:S01]  /*0120*/  IMAD.MOV.U32 R4, RZ, RZ, RZ ;  /* 0x000000ffff047224 */ /* 0x001fe200078e00ff */
[----:B----4-:R-:W-:-:S05]  /*0130*/  IADD3 R3, PT, PT, RZ, -R5, RZ ;  /* 0x80000005ff037210 */ /* 0x010fca0007ffe0ff */
[----:B------:R-:W-:-:S04]  /*0140*/  IMAD R3, R3, UR5, RZ ;  /* 0x0000000503037c24 */ /* 0x000fc8000f8e02ff */
[----:B------:R-:W-:-:S06]  /*0150*/  IMAD.HI.U32 R5, R5, R3, R4 ;  /* 0x0000000305057227 */ /* 0x000fcc00078e0004 */
[----:B------:R-:W-:-:S05]  /*0160*/  IMAD.HI.U32 R3, R5, R2, RZ ;  /* 0x0000000205037227 */ /* 0x000fca00078e00ff */
[----:B------:R-:W-:-:S05]  /*0170*/  IADD3 R5, PT, PT, -R3, RZ, RZ ;  /* 0x000000ff03057210 */ /* 0x000fca0007ffe1ff */
[----:B------:R-:W-:-:S05]  /*0180*/  IMAD R5, R5, UR5, R2 ;  /* 0x0000000505057c24 */ /* 0x000fca000f8e0202 */
[----:B------:R-:W-:-:S13]  /*0190*/  ISETP.GE.U32.AND P0, PT, R5, UR5, PT ;  /* 0x0000000505007c0c */ /* 0x000fda000bf06070 */
[----:B------:R-:W-:Y:S01]  /*01a0*/  @P0 IADD3 R5, PT, PT, R5, -UR5, RZ ;  /* 0x8000000505050c10 */ /* 0x000fe2000fffe0ff */
[----:B------:R-:W-:Y:S01]  /*01b0*/  @P0 VIADD R3, R3, 0x1 ;  /* 0x0000000103030836 */ /* 0x000fe20000000000 */
[----:B-1----:R-:W-:Y:S02]  /*01c0*/  ISETP.GT.AND P0, PT, R9, 0x3, PT ;  /* 0x000000030900780c */ /* 0x002fe40003f04270 */
[----:B------:R-:W-:Y:S02]  /*01d0*/  ISETP.GE.U32.AND P1, PT, R5, UR5, PT ;  /* 0x0000000505007c0c */ /* 0x000fe4000bf26070 */
[----:B------:R-:W0:Y:S11]  /*01e0*/  LDC.64 R4, c[0x0][0x380] ;  /* 0x0000e000ff047b82 */ /* 0x000e360000000a00 */
[----:B------:R-:W-:-:S02]  /*01f0*/  @P1 IADD3 R3, PT, PT, R3, 0x1, RZ ;  /* 0x0000000103031810 */ /* 0x000fc40007ffe0ff */
[----:B------:R-:W-:-:S04]  /*0200*/  @!P2 LOP3.LUT R3, RZ, UR5, RZ, 0x33, !PT ;  /* 0x00000005ff03ac12 */ /* 0x000fc8000f8e33ff */
[C---:B------:R-:W-:Y:S01]  /*0210*/  IADD3 R11, PT, PT, -R3.reuse, RZ, RZ ;  /* 0x000000ff030b7210 */ /* 0x040fe20007ffe1ff */
[----:B------:R-:W-:-:S04]  /*0220*/  IMAD R3, R3, R8, RZ ;  /* 0x0000000803037224 */ /* 0x000fc800078e02ff */
[----:B------:R-:W-:Y:S02]  /*0230*/  IMAD R11, R11, UR5, R2 ;  /* 0x000000050b0b7c24 */ /* 0x000fe4000f8e0202 */
[----:B0-----:R-:W-:-:S04]  /*0240*/  IMAD.WIDE.U32 R4, R3, 0x2, R4 ;  /* 0x0000000203047825 */ /* 0x001fc800078e0004 */
[----:B------:R-:W-:-:S04]  /*0250*/  IMAD R11, R11, R8, RZ ;  /* 0x000000080b0b7224 */ /* 0x000fc800078e02ff */
[----:B---3--:R-:W-:Y:S01]  /*0260*/  IMAD.WIDE.U32 R6, R11, 0x2, R6 ;  /* 0x000000020b067825 */ /* 0x008fe200078e0006 */
[----:B--2---:R-:W-:Y:S06]  /*0270*/  @P0 BRA `(.L_x_113) ;  /* 0x0000003800e80947 */ /* 0x004fec0003800000 */
[----:B------:R-:W-:-:S13]  /*0280*/  ISETP.GT.AND P0, PT, R9, 0x1, PT ;  /* 0x000000010900780c */ /* 0x000fda0003f04270 */
[----:B------:R-:W-:Y:S05]  /*0290*/  @P0 BRA `(.L_x_114) ;  /* 0x0000001c00540947 */ /* 0x000fea0003800000 */
[----:B------:R-:W-:-:S04]  /*02a0*/  VIMNMX.U32 R9, PT, PT, R9, 0x2, PT ;  /* 0x0000000209097848 */ /* 0x000fc80003fe0000 */
[----:B------:R-:W-:-:S04]  /*02b0*/  SHF.L.U32 R9, R9, 0x2, RZ ;  /* 0x0000000209097819 */ /* 0x000fc800000006ff */
[----:B------:R-:W0:Y:S02]  /*02c0*/  LDC R10, c[0x2][R9] ;  /* 0x00800000090a7b82 */ /* 0x000e240000000800 */
[----:B0-----:R-:W-:-:S04]  /*02d0*/  SHF.R.S32.HI R11, RZ, 0x1f, R10 ;  /* 0x0000001fff0b7819 */ /* 0x001fc8000001140a */
.L_x_850:
[----:B------:R-:W-:Y:S05]  /*02e0*/  BRX R10 -0x2f0                                                           (*"BRANCH_TARGETS .L_x_851,.L_x_852,.L_x_115"*) ;  /* 0xfffffffc0a447949 */ /* 0x000fea000383ffff */
.L_x_852:
[----:B------:R-:W-:-:S13]  /*02f0*/  ISETP.NE.AND P0, PT, R8, RZ, PT ;  /* 0x000000ff0800720c */ /* 0x000fda0003f05270 */
[----:B------:R-:W-:Y:S05]  /*0300*/  @!P0 BRA `(.L_x_115) ;  /* 0x0000008c00588947 */ /* 0x000fea0003800000 */
[C---:B------:R-:W-:Y:S01]  /*0310*/  IADD3 R0, PT, PT, R8.reuse, -0x1, RZ ;  /* 0xffffffff08007810 */ /* 0x040fe20007ffe0ff */
[----:B------:R-:W-:Y:S01]  /*0320*/  HFMA2 R3, -RZ, RZ, 0, 0 ;  /* 0x00000000ff037431 */ /* 0x000fe200000001ff */
[----:B------:R-:W-:Y:S01]  /*0330*/  LOP3.LUT R30, R8, 0xf, RZ, 0xc0, !PT ;  /* 0x0000000f081e7812 */ /* 0x000fe200078ec0ff */
[----:B------:R-:W-:Y:S01]  /*0340*/  IMAD.MOV.U32 R14, RZ, RZ, RZ ;  /* 0x000000ffff0e7224 */ /* 0x000fe200078e00ff */
[----:B------:R-:W-:Y:S02]  /*0350*/  ISETP.GE.U32.AND P0, PT, R0, 0xf, PT ;  /* 0x0000000f0000780c */ /* 0x000fe40003f06070 */
[----:B------:R-:W-:-:S11]  /*0360*/  ISETP.NE.AND P1, PT, R30, RZ, PT ;  /* 0x000000ff1e00720c */ /* 0x000fd60003f25270 */
[----:B------:R-:W-:Y:S05]  /*0370*/  @!P0 BRA `(.L_x_116) ;  /* 0x0000000400a88947 */ /* 0x000fea0003800000 */
[----:B------:R-:W-:Y:S01]  /*0380*/  LOP3.LUT R3, R8, 0xfffffff0, RZ, 0xc0, !PT ;  /* 0xfffffff008037812 */ /* 0x000fe200078ec0ff */
[----:B------:R-:W-:Y:S01]  /*0390*/  IMAD.MOV.U32 R9, RZ, RZ, RZ ;  /* 0x000000ffff097224 */ /* 0x000fe200078e00ff */
[----:B------:R-:W-:Y:S02]  /*03a0*/  MOV R14, RZ ;  /* 0x000000ff000e7202 */ /* 0x000fe40000000f00 */
[----:B------:R-:W-:-:S07]  /*03b0*/  IADD3 R31, PT, PT, -R3, RZ, RZ ;  /* 0x000000ff031f7210 */ /* 0x000fce0007ffe1ff */
.L_x_117:
[----:B------:R-:W-:-:S04]  /*03c0*/  IMAD.WIDE.U32 R12, R9, 0x2, R4 ;  /* 0x00000002090c7825 */ /* 0x000fc800078e0004 */
[----:B------:R-:W-:Y:S01]  /*03d0*/  IMAD.WIDE.U32 R10, R9, 0x2, R6 ;  /* 0x00000002090a7825 */ /* 0x000fe200078e0006 */
[----:B------:R-:W2:Y:S04]  /*03e0*/  LDG.E.U16.CONSTANT R18, desc[UR6][R12.64] ;  /* 0x000000060c127981 */ /* 0x000ea8000c1e9500 */
[----:B------:R-:W3:Y:S04]  /*03f0*/  LDG.E.U16.CONSTANT R19, desc[UR6][R10.64] ;  /* 0x000000060a137981 */ /* 0x000ee8000c1e9500 */
[----:B------:R-:W4:Y:S04]  /*0400*/  LDG.E.U16.CONSTANT R28, desc[UR6][R12.64+0x2] ;  /* 0x000002060c1c7981 */ /* 0x000f28000c1e9500 */
[----:B------:R-:W5:Y:S04]  /*0410*/  LDG.E.U16.CONSTANT R32, desc[UR6][R10.64+0x2] ;  /* 0x000002060a207981 */ /* 0x000f68000c1e9500 */
        /* <DEDUP_REMOVED lines=12> */
[----:B------:R-:W5:Y:S01]  /*04e0*/  LDG.E.U16.CONSTANT R34, desc[UR6][R12.64+0x1e] ;  /* 0x00001e060c227981 */ /* 0x000f62000c1e9500 */
[----:B--2---:R-:W-:-:S03]  /*04f0*/  SHF.L.U32 R20, R18, 0x10, RZ ;  /* 0x0000001012147819 */ /* 0x004fc600000006ff */
[----:B------:R-:W2:Y:S01]  /*0500*/  LDG.E.U16.CONSTANT R18, desc[UR6][R12.64+0xe] ;  /* 0x00000e060c127981 */ /* 0x000ea2000c1e9500 */
[----:B---3--:R-:W-:-:S03]  /*0510*/  IMAD.U32 R21, R19, 0x10000, RZ ;  /* 0x0001000013157824 */ /* 0x008fc600078e00ff */
[----:B------:R-:W3:Y:S01]  /*0520*/  LDG.E.U16.CONSTANT R19, desc[UR6][R10.64+0xe] ;  /* 0x00000e060a137981 */ /* 0x000ee2000c1e9500 */
[----:B----4-:R-:W-:Y:S01]  /*0530*/  SHF.L.U32 R28, R28, 0x10, RZ ;  /* 0x000000101c1c7819 */ /* 0x010fe200000006ff */
[----:B------:R-:W-:Y:S02]  /*0540*/  FADD R29, R20, -R21 ;  /* 0x80000015141d7221 */ /* 0x000fe40000000000 */
[----:B------:R-:W4:Y:S01]  /*0550*/  LDG.E.U16.CONSTANT R21, desc[UR6][R10.64+0x10] ;  /* 0x000010060a157981 */ /* 0x000f22000c1e9500 */
[----:B-----5:R-:W-:Y:S01]  /*0560*/  SHF.L.U32 R33, R32, 0x10, RZ ;  /* 0x0000001020217819 */ /* 0x020fe200000006ff */
[----:B------:R-:W-:Y:S02]  /*0570*/  FFMA R29, R29, R29, R14 ;  /* 0x0000001d1d1d7223 */ /* 0x000fe4000000000e */
[----:B------:R-:W5:Y:S01]  /*0580*/  LDG.E.U16.CONSTANT R20, desc[UR6][R12.64+0x10] ;  /* 0x000010060c147981 */ /* 0x000f62000c1e9500 */
[----:B------:R-:W-:Y:S01]  /*0590*/  SHF.L.U32 R25, R25, 0x10, RZ ;  /* 0x0000001019197819 */ /* 0x000fe200000006ff */
[----:B------:R-:W-:-:S02]  /*05a0*/  FADD R28, R28, -R33 ;  /* 0x800000211c1c7221 */ /* 0x000fc40000000000 */
[----:B------:R-:W5:Y:S01]  /*05b0*/  LDG.E.U16.CONSTANT R14, desc[UR6][R10.64+0x12] ;  /* 0x000012060a0e7981 */ /* 0x000f62000c1e9500 */
[----:B------:R-:W-:Y:S02]  /*05c0*/  IMAD.U32 R32, R22, 0x10000, RZ ;  /* 0x0001000016207824 */ /* 0x000fe400078e00ff */
[----:B------:R-:W-:Y:S01]  /*05d0*/  FFMA R29, R28, R28, R29 ;  /* 0x0000001c1c1d7223 */ /* 0x000fe2000000001d */
[----:B------:R-:W5:Y:S01]  /*05e0*/  LDG.E.U16.CONSTANT R22, desc[UR6][R12.64+0x12] ;  /* 0x000012060c167981 */ /* 0x000f62000c1e9500 */
[----:B------:R-:W-:Y:S01]  /*05f0*/  SHF.L.U32 R23, R23, 0x10, RZ ;  /* 0x0000001017177819 */ /* 0x000fe200000006ff */
[----:B------:R-:W-:Y:S02]  /*0600*/  FADD R32, R32, -R25 ;  /* 0x8000001920207221 */ /* 0x000fe40000000000 */
[----:B------:R-:W5:Y:S01]  /*0610*/  LDG.E.U16.CONSTANT R25, desc[UR6][R12.64+0x14] ;  /* 0x000014060c197981 */ /* 0x000f62000c1e9500 */
[----:B------:R-:W-:Y:S02]  /*0620*/  IMAD.U32 R28, R24, 0x10000, RZ ;  /* 0x00010000181c7824 */ /* 0x000fe400078e00ff */
[----:B------:R-:W-:Y:S01]  /*0630*/  FFMA R32, R32, R32, R29 ;  /* 0x0000002020207223 */ /* 0x000fe2000000001d */
[----:B------:R-:W5:Y:S01]  /*0640*/  LDG.E.U16.CONSTANT R24, desc[UR6][R10.64+0x14] ;  /* 0x000014060a187981 */ /* 0x000f62000c1e9500 */
[----:B------:R-:W-:Y:S01]  /*0650*/  FADD R33, R23, -R28 ;  /* 0x8000001c17217221 */ /* 0x000fe20000000000 */
[----:B------:R-:W-:-:S02]  /*0660*/  SHF.L.U32 R27, R27, 0x10, RZ ;  /* 0x000000101b1b7819 */ /* 0x000fc400000006ff */
[----:B------:R-:W5:Y:S01]  /*0670*/  LDG.E.U16.CONSTANT R29, desc[UR6][R10.64+0x16] ;  /* 0x000016060a1d7981 */ /* 0x000f62000c1e9500 */
[----:B------:R-:W-:Y:S01]  /*0680*/  SHF.L.U32 R28, R26, 0x10, RZ ;  /* 0x000000101a1c7819 */ /* 0x000fe200000006ff */
[----:B------:R-:W-:Y:S02]  /*0690*/  FFMA R26, R33, R33, R32 ;  /* 0x00000021211a7223 */ /* 0x000fe40000000020 */
[----:B------:R-:W5:Y:S02]  /*06a0*/  LDG.E.U16.CONSTANT R23, desc[UR6][R12.64+0x16] ;  /* 0x000016060c177981 */ /* 0x000f64000c1e9500 */
[----:B------:R-:W-:Y:S02]  /*06b0*/  FADD R33, R27, -R28 ;  /* 0x8000001c1b217221 */ /* 0x000fe40000000000 */
[----:B------:R-:W5:Y:S01]  /*06c0*/  LDG.E.U16.CONSTANT R28, desc[UR6][R12.64+0x18] ;  /* 0x000018060c1c7981 */ /* 0x000f62000c1e9500 */
[----:B------:R-:W-:Y:S01]  /*06d0*/  SHF.L.U32 R32, R15, 0x10, RZ ;  /* 0x000000100f207819 */ /* 0x000fe200000006ff */
[----:B------:R-:W-:-:S02]  /*06e0*/  FFMA R26, R33, R33, R26 ;  /* 0x00000021211a7223 */ /* 0x000fc4000000001a */
[----:B------:R-:W5:Y:S01]  /*06f0*/  LDG.E.U16.CONSTANT R27, desc[UR6][R10.64+0x18] ;  /* 0x000018060a1b7981 */ /* 0x000f62000c1e9500 */
[----:B------:R-:W-:-:S03]  /*0700*/  IMAD.U32 R33, R0, 0x10000, RZ ;  /* 0x0001000000217824 */ /* 0x000fc600078e00ff */
[----:B------:R-:W5:Y:S04]  /*0710*/  LDG.E.U16.CONSTANT R0, desc[UR6][R12.64+0x1a] ;  /* 0x00001a060c007981 */ /* 0x000f68000c1e9500 */
[----:B------:R0:W5:Y:S01]  /*0720*/  LDG.E.U16.CONSTANT R15, desc[UR6][R10.64+0x1a] ;  /* 0x00001a060a0f7981 */ /* 0x000162000c1e9500 */
[----:B------:R-:W-:-:S03]  /*0730*/  FADD R33, R33, -R32 ;  /* 0x8000002021217221 */ /* 0x000fc60000000000 */
[----:B------:R-:W5:Y:S01]  /*0740*/  LDG.E.U16.CONSTANT R32, desc[UR6][R12.64+0x1c] ;  /* 0x00001c060c207981 */ /* 0x000f62000c1e9500 */
[----:B------:R-:W-:Y:S01]  /*0750*/  SHF.L.U32 R16, R16, 0x10, RZ ;  /* 0x0000001010107819 */ /* 0x000fe200000006ff */
[----:B------:R-:W-:Y:S02]  /*0760*/  IMAD.U32 R17, R17, 0x10000, RZ ;  /* 0x0001000011117824 */ /* 0x000fe400078e00ff */
[----:B------:R-:W-:Y:S02]  /*0770*/  FFMA R26, R33, R33, R26 ;  /* 0x00000021211a7223 */ /* 0x000fe4000000001a */
[----:B------:R-:W-:-:S04]  /*0780*/  FADD R17, R16, -R17 ;  /* 0x8000001110117221 */ /* 0x000fc80000000000 */
[----:B------:R-:W-:Y:S01]  /*0790*/  FFMA R26, R17, R17, R26 ;  /* 0x00000011111a7223 */ /* 0x000fe2000000001a */
[----:B------:R-:W-:Y:S02]  /*07a0*/  IADD3 R31, PT, PT, R31, 0x10, RZ ;  /* 0x000000101f1f7810 */ /* 0x000fe40007ffe0ff */
[----:B------:R-:W-:Y:S02]  /*07b0*/  SHF.L.U32 R35, R35, 0x10, RZ ;  /* 0x0000001023237819 */ /* 0x000fe400000006ff */
[----:B------:R-:W-:Y:S01]  /*07c0*/  ISETP.NE.AND P0, PT, R31, RZ, PT ;  /* 0x000000ff1f00720c */ /* 0x000fe20003f05270 */
[----:B------:R-:W-:Y:S01]  /*07d0*/  IMAD.U32 R34, R34, 0x10000, RZ ;  /* 0x0001000022227824 */ /* 0x000fe200078e00ff */
[----:B------:R-:W-:Y:S02]  /*07e0*/  IADD3 R9, PT, PT, R9, 0x10, RZ ;  /* 0x0000001009097810 */ /* 0x000fe40007ffe0ff */
[----:B--2---:R-:W-:Y:S02]  /*07f0*/  SHF.L.U32 R18, R18, 0x10, RZ ;  /* 0x0000001012127819 */ /* 0x004fe400000006ff */
[----:B---3--:R-:W-:-:S02]  /*0800*/  SHF.L.U32 R19, R19, 0x10, RZ ;  /* 0x0000001013137819 */ /* 0x008fc400000006ff */
[----:B----4-:R-:W-:-:S03]  /*0810*/  SHF.L.U32 R21, R21, 0x10, RZ ;  /* 0x0000001015157819 */ /* 0x010fc600000006ff */
[----:B------:R-:W-:Y:S01]  /*0820*/  FADD R19, R18, -R19 ;  /* 0x8000001312137221 */ /* 0x000fe20000000000 */
[----:B-----5:R-:W-:-:S03]  /*0830*/  IMAD.U32 R20, R20, 0x10000, RZ ;  /* 0x0001000014147824 */ /* 0x020fc600078e00ff */
[----:B------:R-:W-:Y:S01]  /*0840*/  FFMA R26, R19, R19, R26 ;  /* 0x00000013131a7223 */ /* 0x000fe2000000001a */
[----:B------:R-:W-:Y:S01]  /*0850*/  FADD R21, R20, -R21 ;  /* 0x8000001514157221 */ /* 0x000fe20000000000 */
[----:B0-----:R-:W-:Y:S01]  /*0860*/  IMAD.U32 R11, R14, 0x10000, RZ ;  /* 0x000100000e0b7824 */ /* 0x001fe200078e00ff */
[----:B------:R-:W-:Y:S02]  /*0870*/  SHF.L.U32 R22, R22, 0x10, RZ ;  /* 0x0000001016167819 */ /* 0x000fe400000006ff */
[----:B------:R-:W-:Y:S01]  /*0880*/  FFMA R26, R21, R21, R26 ;  /* 0x00000015151a7223 */ /* 0x000fe2000000001a */
[----:B------:R-:W-:Y:S02]  /*0890*/  SHF.L.U32 R25, R25, 0x10, RZ ;  /* 0x0000001019197819 */ /* 0x000fe400000006ff */
        /* <DEDUP_REMOVED lines=13> */
[----:B------:R-:W-:-:S03]  /*0970*/  SHF.L.U32 R15, R15, 0x10, RZ ;  /* 0x000000100f0f7819 */ /* 0x000fc600000006ff */
[----:B------:R-:W-:Y:S01]  /*0980*/  FFMA R26, R27, R27, R26 ;  /* 0x0000001b1b1a7223 */ /* 0x000fe2000000001a */
[----:B------:R-:W-:Y:S02]  /*0990*/  IMAD.U32 R32, R32, 0x10000, RZ ;  /* 0x0001000020207824 */ /* 0x000fe400078e00ff */
[----:B------:R-:W-:Y:S01]  /*09a0*/  FADD R15, R0, -R15 ;  /* 0x8000000f000f7221 */ /* 0x000fe20000000000 */
[----:B------:R-:W-:Y:S01]  /*09b0*/  SHF.L.U32 R11, R36, 0x10, RZ ;  /* 0x00000010240b7819 */ /* 0x000fe200000006ff */
[----:B------:R-:W-:Y:S02]  /*09c0*/  FADD R35, R32, -R35 ;  /* 0x8000002320237221 */ /* 0x000fe40000000000 */
[----:B------:R-:W-:Y:S02]  /*09d0*/  FFMA R26, R15, R15, R26 ;  /* 0x0000000f0f1a7223 */ /* 0x000fe4000000001a */
[----:B------:R-:W-:Y:S02]  /*09e0*/  FADD R11, R34, -R11 ;  /* 0x8000000b220b7221 */ /* 0x000fe40000000000 */
[----:B------:R-:W-:-:S04]  /*09f0*/  FFMA R26, R35, R35, R26 ;  /* 0x00000023231a7223 */ /* 0x000fc8000000001a */
[----:B------:R-:W-:Y:S01]  /*0a00*/  FFMA R14, R11, R11, R26 ;  /* 0x0000000b0b0e7223 */ /* 0x000fe2000000001a */
[----:B------:R-:W-:Y:S06]  /*0a10*/  @P0 BRA `(.L_x_117) ;  /* 0xfffffff800680947 */ /* 0x000fec000383ffff */
.L_x_116:
[----:B------:R-:W-:Y:S05]  /*0a20*/  @!P1 BRA `(.L_x_115) ;  /* 0x0000008400909947 */ /* 0x000fea0003800000 */
[----:B------:R-:W-:Y:S02]  /*0a30*/  ISETP.GE.U32.AND P0, PT, R30, 0x8, PT ;  /* 0x000000081e00780c */ /* 0x000fe40003f06070 */
[----:B------:R-:W-:-:S04]  /*0a40*/  LOP3.LUT R27, R8, 0x7, RZ, 0xc0, !PT ;  /* 0x00000007081b7812 */ /* 0x000fc800078ec0ff */
[----:B------:R-:W-:-:S07]  /*0a50*/  ISETP.NE.AND P1, PT, R27, RZ, PT ;  /* 0x000000ff1b00720c */ /* 0x000fce0003f25270 */
[----:B------:R-:W-:Y:S06]  /*0a60*/  @!P0 BRA `(.L_x_118) ;  /* 0x0000000000cc8947 */ /* 0x000fec0003800000 */
[----:B------:R-:W-:-:S04]  /*0a70*/  IMAD.WIDE.U32 R10, R3, 0x2, R6 ;  /* 0x00000002030a7825 */ /* 0x000fc800078e0006 */
[C---:B------:R-:W-:Y:S01]  /*0a80*/  IMAD.WIDE.U32 R12, R3.reuse, 0x2, R4 ;  /* 0x00000002030c7825 */ /* 0x040fe200078e0004 */
        /* <DEDUP_REMOVED lines=49> */
.L_x_118:
        /* <DEDUP_REMOVED lines=32> */
.L_x_119:
[----:B------:R-:W-:Y:S05]  /*0fa0*/  @!P1 BRA `(.L_x_115) ;  /* 0x0000008000309947 */ /* 0x000fea0003800000 */
[----:B------:R-:W-:-:S04]  /*0fb0*/  IMAD.WIDE.U32 R10, R3, 0x2, R4 ;  /* 0x00000002030a7825 */ /* 0x000fc800078e0004 */
[----:B------:R-:W-:Y:S02]  /*0fc0*/  IMAD.WIDE.U32 R12, R3, 0x2, R6 ;  /* 0x00000002030c7825 */ /* 0x000fe400078e0006 */
[----:B------:R-:W2:Y:S04]  /*0fd0*/  LDG.E.U16.CONSTANT R10, desc[UR6][R10.64] ;  /* 0x000000060a0a7981 */ /* 0x000ea8000c1e9500 */
[----:B------:R-:W3:Y:S01]  /*0fe0*/  LDG.E.U16.CONSTANT R12, desc[UR6][R12.64] ;  /* 0x000000060c0c7981 */ /* 0x000ee2000c1e9500 */
[----:B------:R-:W-:-:S04]  /*0ff0*/  IADD3 R8, PT, PT, -R8, 0x1, RZ ;  /* 0x0000000108087810 */ /* 0x000fc80007ffe1ff */
[----:B------:R-:W-:Y:S02]  /*1000*/  ISETP.NE.AND P0, PT, R8, RZ, PT ;  /* 0x000000ff0800720c */ /* 0x000fe40003f05270 */
[----:B--2---:R-:W-:Y:S01]  /*1010*/  SHF.L.U32 R0, R10, 0x10, RZ ;  /* 0x000000100a007819 */ /* 0x004fe200000006ff */
[----:B---3--:R-:W-:-:S04]  /*1020*/  IMAD.U32 R9, R12, 0x10000, RZ ;  /* 0x000100000c097824 */ /* 0x008fc800078e00ff */
[----:B------:R-:W-:-:S04]  /*1030*/  FADD R9, R0, -R9 ;  /* 0x8000000900097221 */ /* 0x000fc80000000000 */
[----:B------:R-:W-:Y:S02]  /*1040*/  FFMA R14, R9, R9, R14 ;  /* 0x00000009090e7223 */ /* 0x000fe4000000000e */
[----:B------:R-:W-:Y:S05]  /*1050*/  @!P0 BRA `(.L_x_115) ;  /* 0x0000008000048947 */ /* 0x000fea0003800000 */
[----:B------:R-:W-:Y:S02]  /*1060*/  IADD3 R13, PT, PT, R3, 0x1, RZ ;  /* 0x00000001030d7810 */ /* 0x000fe40007ffe0ff */
[----:B------:R-:W-:-:S07]  /*1070*/  MOV R0, R8 ;  /* 0x0000000800007202 */ /* 0x000fce0000000f00 */
.L_x_120:
[----:B------:R-:W-:-:S04]  /*1080*/  IMAD.WIDE.U32 R8, R13, 0x2, R4 ;  /* 0x000000020d087825 */ /* 0x000fc800078e0004 */
[C---:B------:R-:W-:Y:S02]  /*1090*/  IMAD.WIDE.U32 R10, R13.reuse, 0x2, R6 ;  /* 0x000000020d0a7825 */ /* 0x040fe400078e0006 */
[----:B------:R-:W2:Y:S04]  /*10a0*/  LDG.E.U16.CONSTANT R8, desc[UR6][R8.64] ;  /* 0x0000000608087981 */ /* 0x000ea8000c1e9500 */
[----:B------:R-:W3:Y:S01]  /*10b0*/  LDG.E.U16.CONSTANT R10, desc[UR6][R10.64] ;  /* 0x000000060a0a7981 */ /* 0x000ee2000c1e9500 */
[----:B------:R-:W-:Y:S02]  /*10c0*/  VIADD R0, R0, 0x1 ;  /* 0x0000000100007836 */ /* 0x000fe40000000000 */
[----:B------:R-:W-:-:S03]  /*10d0*/  VIADD R13, R13, 0x1 ;  /* 0x000000010d0d7836 */ /* 0x000fc60000000000 */
[----:B------:R-:W-:Y:S02]  /*10e0*/  ISETP.NE.AND P0, PT, R0, RZ, PT ;  /* 0x000000ff0000720c */ /* 0x000fe40003f05270 */
[----:B--2---:R-:W-:Y:S02]  /*10f0*/  SHF.L.U32 R3, R8, 0x10, RZ ;  /* 0x0000001008037819 */ /* 0x004fe400000006ff */
[----:B---3--:R-:W-:-:S05]  /*1100*/  SHF.L.U32 R12, R10, 0x10, RZ ;  /* 0x000000100a0c7819 */ /* 0x008fca00000006ff */
[----:B------:R-:W-:-:S04]  /*1110*/  FADD R3, R3, -R12 ;  /* 0x8000000c03037221 */ /* 0x000fc80000000000 */
[----:B------:R-:W-:Y:S01]  /*1120*/  FFMA R14, R3, R3, R14 ;  /* 0x00000003030e7223 */ /* 0x000fe2000000000e */
[----:B------:R-:W-:Y:S06]  /*1130*/  @P0 BRA `(.L_x_120) ;  /* 0xfffffffc00d00947 */ /* 0x000fec000383ffff */
[----:B------:R-:W-:Y:S05]  /*1140*/  BRA `(.L_x_115) ;  /* 0x0000007c00c87947 */ /* 0x000fea0003800000 */
.L_x_851:
[----:B------:R-:W-:Y:S01]  /*1150*/  ISETP.NE.AND P0, PT, R8, RZ, PT ;  /* 0x000000ff0800720c */ /* 0x000fe20003f05270 */
[----:B------:R-:W-:-:S12]  /*1160*/  HFMA2 R21, -RZ, RZ, 0, 0 ;  /* 0x00000000ff157431 */ /* 0x000fd800000001ff */
[----:B------:R-:W-:Y:S05]  /*1170*/  @!P0 BRA `(.L_x_121) ;  /* 0x0000000c005c8947 */ /* 0x000fea0003800000 */
[C---:B------:R-:W-:Y:S01]  /*1180*/  IADD3 R0, PT, PT, R8.reuse, -0x1, RZ ;  /* 0xffffffff08007810 */ /* 0x040fe20007ffe0ff */
[----:B------:R-:W-:Y:S01]  /*1190*/  IMAD.MOV.U32 R21, RZ, RZ, RZ ;  /* 0x000000ffff157224 */ /* 0x000fe200078e00ff */
[----:B------:R-:W-:Y:S02]  /*11a0*/  LOP3.LUT R30, R8, 0xf, RZ, 0xc0, !PT ;  /* 0x0000000f081e7812 */ /* 0x000fe400078ec0ff */
[----:B------:R-:W-:Y:S02]  /*11b0*/  ISETP.GE.U32.AND P0, PT, R0, 0xf, PT ;  /* 0x0000000f0000780c */ /* 0x000fe40003f06070 */
[----:B------:R-:W-:Y:S02]  /*11c0*/  ISETP.NE.AND P1, PT, R30, RZ, PT ;  /* 0x000000ff1e00720c */ /* 0x000fe40003f25270 */
[----:B------:R-:W-:-:S09]  /*11d0*/  MOV R3, RZ ;  /* 0x000000ff00037202 */ /* 0x000fd20000000f00 */
[----:B------:R-:W-:Y:S05]  /*11e0*/  @!P0 BRA `(.L_x_122) ;  /* 0x0000000400a88947 */ /* 0x000fea0003800000 */
[----:B------:R-:W-:Y:S01]  /*11f0*/  LOP3.LUT R3, R8, 0xfffffff0, RZ, 0xc0, !PT ;  /* 0xfffffff008037812 */ /* 0x000fe200078ec0ff */
[----:B------:R-:W-:Y:S01]  /*1200*/  IMAD.MOV.U32 R9, RZ, RZ, RZ ;  /* 0x000000ffff097224 */ /* 0x000fe200078e00ff */
[----:B------:R-:W-:Y:S02]  /*1210*/  MOV R21, RZ ;  /* 0x000000ff00157202 */ /* 0x000fe40000000f00 */
[----:B------:R-:W-:-:S07]  /*1220*/  IADD3 R31, PT, PT, -R3, RZ, RZ ;  /* 0x000000ff031f7210 */ /* 0x000fce0007ffe1ff */
.L_x_123:
        /* <DEDUP_REMOVED lines=35> */
[----:B------:R-:W-:Y:S01]  /*1460*/  FADD R29, R32, -R25 ;  /* 0x80000019201d7221 */ /* 0x000fe20000000000 */
[----:B------:R-:W-:Y:S02]  /*1470*/  SHF.L.U32 R23, R23, 0x10, RZ ;  /* 0x0000001017177819 */ /* 0x000fe400000006ff */
        /* <DEDUP_REMOVED lines=17> */
[----:B------:R-:W5:Y:S01]  /*1590*/  LDG.E.U16.CONSTANT R14, desc[UR6][R10.64+0x1a] ;  /* 0x00001a060a0e7981 */ /* 0x000f62000c1e9500 */
[----:B------:R-:W-:-:S03]  /*15a0*/  FADD R33, R33, -R32 ;  /* 0x8000002021217221 */ /* 0x000fc60000000000 */
[----:B------:R0:W5:Y:S01]  /*15b0*/  LDG.E.U16.CONSTANT R32, desc[UR6][R12.64+0x1c] ;  /* 0x00001c060c207981 */ /* 0x000162000c1e9500 */
        /* <DEDUP_REMOVED lines=9> */
[----:B0-----:R-:W-:-:S05]  /*1650*/  SHF.L.U32 R13, R36, 0x10, RZ ;  /* 0x00000010240d7819 */ /* 0x001fca00000006ff */
[----:B------:R-:W-:Y:S01]  /*1660*/  FADD R13, R34, -R13 ;  /* 0x8000000d220d7221 */ /* 0x000fe20000000000 */
[----:B------:R-:W-:Y:S02]  /*1670*/  IADD3 R9, PT, PT, R9, 0x10, RZ ;  /* 0x0000001009097810 */ /* 0x000fe40007ffe0ff */
[----:B--2---:R-:W-:Y:S02]  /*1680*/  SHF.L.U32 R17, R17, 0x10, RZ ;  /* 0x0000001011117819 */ /* 0x004fe400000006ff */
[----:B---3--:R-:W-:Y:S02]  /*1690*/  SHF.L.U32 R18, R18, 0x10, RZ ;  /* 0x0000001012127819 */ /* 0x008fe400000006ff */
[----:B----4-:R-:W-:-:S03]  /*16a0*/  SHF.L.U32 R20, R20, 0x10, RZ ;  /* 0x0000001014147819 */ /* 0x010fc600000006ff */
[----:B------:R-:W-:Y:S01]  /*16b0*/  FADD R17, R17, -R18 ;  /* 0x8000001211117221 */ /* 0x000fe20000000000 */
[----:B-----5:R-:W-:-:S03]  /*16c0*/  IMAD.U32 R19, R19, 0x10000, RZ ;  /* 0x0001000013137824 */ /* 0x020fc600078e00ff */
[----:B------:R-:W-:Y:S01]  /*16d0*/  FFMA R26, R17, R17, R26 ;  /* 0x00000011111a7223 */ /* 0x000fe2000000001a */
[----:B------:R-:W-:Y:S01]  /*16e0*/  FADD R19, R19, -R20 ;  /* 0x8000001413137221 */ /* 0x000fe20000000000 */
[----:B------:R-:W-:Y:S01]  /*16f0*/  IMAD.U32 R21, R21, 0x10000, RZ ;  /* 0x0001000015157824 */ /* 0x000fe200078e00ff */
        /* <DEDUP_REMOVED lines=19> */
[----:B------:R-:W-:Y:S02]  /*1830*/  FADD R11, R0, -R11 ;  /* 0x8000000b000b7221 */ /* 0x000fe40000000000 */
[----:B------:R-:W-:Y:S02]  /*1840*/  FADD R35, R32, -R35 ;  /* 0x8000002320237221 */ /* 0x000fe40000000000 */
[----:B------:R-:W-:-:S04]  /*1850*/  FFMA R26, R11, R11, R26 ;  /* 0x0000000b0b1a7223 */ /* 0x000fc8000000001a */
[----:B------:R-:W-:-:S04]  /*1860*/  FFMA R26, R35, R35, R26 ;  /* 0x00000023231a7223 */ /* 0x000fc8000000001a */
[----:B------:R-:W-:Y:S01]  /*1870*/  FFMA R21, R13, R13, R26 ;  /* 0x0000000d0d157223 */ /* 0x000fe2000000001a */
[----:B------:R-:W-:Y:S06]  /*1880*/  @P0 BRA `(.L_x_123) ;  /* 0xfffffff800680947 */ /* 0x000fec000383ffff */
.L_x_122:
        /* <DEDUP_REMOVED lines=25> */
[----:B---3--:R-:W-:-:S04]  /*1a20*/  IMAD.U32 R23, R23, 0x10000, RZ ;  /* 0x0001000017177824 */ /* 0x008fc800078e00ff */
[----:B------:R-:W-:Y:S01]  /*1a30*/  FADD R24, R23, -R24 ;  /* 0x8000001817187221 */ /* 0x000fe20000000000 */
[----:B----4-:R-:W-:Y:S01]  /*1a40*/  SHF.L.U32 R25, R25, 0x10, RZ ;  /* 0x0000001019197819 */ /* 0x010fe200000006ff */
[----:B-----5:R-:W-:Y:S02]  /*1a50*/  IMAD.U32 R26, R26, 0x10000, RZ ;  /* 0x000100001a1a7824 */ /* 0x020fe400078e00ff */
        /* <DEDUP_REMOVED lines=27> */
.L_x_124:
        /* <DEDUP_REMOVED lines=32> */
.L_x_125:
[----:B------:R-:W-:Y:S05]  /*1e10*/  @!P1 BRA `(.L_x_121) ;  /* 0x0000000000349947 */ /* 0x000fea0003800000 */
[----:B------:R-:W-:-:S07]  /*1e20*/  IADD3 R0, PT, PT, -R0, RZ, RZ ;  /* 0x000000ff00007210 */ /* 0x000fce0007ffe1ff */
.L_x_126:
        /* <DEDUP_REMOVED lines=12> */
.L_x_121:
[----:B------:R-:W-:Y:S01]  /*1ef0*/  IADD3 R3, PT, PT, R21, -0xd000000, RZ ;  /* 0xf300000015037810 */ /* 0x000fe20007ffe0ff */
[----:B------:R0:W1:Y:S01]  /*1f00*/  MUFU.RSQ R0, R21 ;  /* 0x0000001500007308 */ /* 0x0000620000001400 */
[----:B------:R-:W-:Y:S02]  /*1f10*/  BSSY.RECONVERGENT B0, `(.L_x_127) ;  /* 0x000000c000007945 */ /* 0x000fe40003800200 */
[----:B------:R-:W-:-:S13]  /*1f20*/  ISETP.GT.U32.AND P0, PT, R3, 0x727fffff, PT ;  /* 0x727fffff0300780c */ /* 0x000fda0003f04070 */
[----:B0-----:R-:W-:Y:S05]  /*1f30*/  @!P0 BRA `(.L_x_128) ;  /* 0x0000000000148947 */ /* 0x001fea0003800000 */
[----:B-1----:R-:W-:Y:S02]  /*1f40*/  MOV R0, R21 ;  /* 0x0000001500007202 */ /* 0x002fe40000000f00 */
[----:B------:R-:W-:-:S07]  /*1f50*/  MOV R9, 0x1f70 ;  /* 0x00001f7000097802 */ /* 0x000fce0000000f00 */
[----:B------:R-:W-:Y:S05]  /*1f60*/  CALL.REL.NOINC `($__internal_4_$__cuda_sm20_sqrt_rn_f32_slowpath) ;  /* 0x0000007400287944 */ /* 0x000fea0003c00000 */
[----:B------:R-:W-:Y:S01]  /*1f70*/  IMAD.MOV.U32 R14, RZ, RZ, R0 ;  /* 0x000000ffff0e7224 */ /* 0x000fe200078e0000 */
[----:B------:R-:W-:Y:S06]  /*1f80*/  BRA `(.L_x_129) ;  /* 0x0000000000107947 */ /* 0x000fec0003800000 */
.L_x_128:
[C---:B-1----:R-:W-:Y:S01]  /*1f90*/  FMUL.FTZ R14, R0.reuse, R21 ;  /* 0x00000015000e7220 */ /* 0x042fe20000410000 */
[----:B------:R-:W-:-:S03]  /*1fa0*/  FMUL.FTZ R0, R0, 0.5 ;  /* 0x3f00000000007820 */ /* 0x000fc60000410000 */
[----:B------:R-:W-:-:S04]  /*1fb0*/  FFMA R21, -R14, R14, R21 ;  /* 0x0000000e0e157223 */ /* 0x000fc80000000115 */
[----:B------:R-:W-:-:S07]  /*1fc0*/  FFMA R14, R21, R0, R14 ;  /* 0x00000000150e7223 */ /* 0x000fce000000000e */
.L_x_129:
[----:B------:R-:W-:Y:S05]  /*1fd0*/  BSYNC.RECONVERGENT B0 ;  /* 0x0000000000007941 */ /* 0x000fea0003800200 */
.L_x_127:
[----:B------:R-:W-:Y:S05]  /*1fe0*/  BRA `(.L_x_115) ;  /* 0x0000007000207947 */ /* 0x000fea0003800000 */
.L_x_114:
[----:B------:R-:W-:-:S04]  /*1ff0*/  MOV R0, 0xfffffffe ;  /* 0xfffffffe00007802 */ /* 0x000fc80000000f00 */
[----:B------:R-:W-:-:S04]  /*2000*/  VIADDMNMX.U32 R9, R9, R0, 0x2, PT ;  /* 0x0000000209097446 */ /* 0x000fc80003800000 */
[----:B------:R-:W-:-:S04]  /*2010*/  SHF.L.U32 R9, R9, 0x2, RZ ;  /* 0x0000000209097819 */ /* 0x000fc800000006ff */
[----:B------:R-:W0:Y:S02]  /*2020*/  LDC R10, c[0x2][R9+0xc] ;  /* 0x00800300090a7b82 */ /* 0x000e240000000800 */
[----:B0-----:R-:W-:-:S04]  /*2030*/  SHF.R.S32.HI R11, RZ, 0x1f, R10 ;  /* 0x0000001fff0b7819 */ /* 0x001fc8000001140a */
.L_x_854:
[----:B------:R-:W-:Y:S05]  /*2040*/  BRX R10 -0x2050                                                          (*"BRANCH_TARGETS .L_x_855,.L_x_856,.L_x_115"*) ;  /* 0xffffffdc0aec7949 */ /* 0x000fea000383ffff */
.L_x_856:
[----:B------:R-:W-:-:S13]  /*2050*/  ISETP.NE.AND P0, PT, R8, RZ, PT ;  /* 0x000000ff0800720c */ /* 0x000fda0003f05270 */
[----:B------:R-:W-:Y:S05]  /*2060*/  @!P0 BRA `(.L_x_115) ;  /* 0x0000007000008947 */ /* 0x000fea0003800000 */
[C---:B------:R-:W-:Y:S01]  /*2070*/  VIADD R0, R8.reuse, 0xffffffff ;  /* 0xffffffff08007836 */ /* 0x040fe20000000000 */
[----:B------:R-:W-:Y:S01]  /*2080*/  LOP3.LUT R32, R8, 0xf, RZ, 0xc0, !PT ;  /* 0x0000000f08207812 */ /* 0x000fe200078ec0ff */
[----:B------:R-:W-:Y:S01]  /*2090*/  HFMA2 R14, -RZ, RZ, 0, 0 ;  /* 0x00000000ff0e7431 */ /* 0x000fe200000001ff */
[----:B------:R-:W-:Y:S02]  /*20a0*/  MOV R3, RZ ;  /* 0x000000ff00037202 */ /* 0x000fe40000000f00 */
[----:B------:R-:W-:Y:S02]  /*20b0*/  ISETP.GE.U32.AND P1, PT, R0, 0xf, PT ;  /* 0x0000000f0000780c */ /* 0x000fe40003f26070 */
[----:B------:R-:W-:-:S11]  /*20c0*/  ISETP.NE.AND P0, PT, R32, RZ, PT ;  /* 0x000000ff2000720c */ /* 0x000fd60003f05270 */
[----:B------:R-:W-:Y:S05]  /*20d0*/  @!P1 BRA `(.L_x_130) ;  /* 0x0000000400e89947 */ /* 0x000fea0003800000 */
[----:B------:R-:W-:Y:S01]  /*20e0*/  LOP3.LUT R3, R8, 0xfffffff0, RZ, 0xc0, !PT ;  /* 0xfffffff008037812 */ /* 0x000fe200078ec0ff */
[----:B------:R-:W-:Y:S01]  /*20f0*/  IMAD.MOV.U32 R14, RZ, RZ, RZ ;  /* 0x000000ffff0e7224 */ /* 0x000fe200078e00ff */
[----:B------:R-:W-:Y:S02]  /*2100*/  MOV R9, RZ ;  /* 0x000000ff00097202 */ /* 0x000fe40000000f00 */
[----:B------:R-:W-:-:S07]  /*2110*/  IADD3 R31, PT, PT, -R3, RZ, RZ ;  /* 0x000000ff031f7210 */ /* 0x000fce0007ffe1ff */
.L_x_131:
        /* <DEDUP_REMOVED lines=20> */
[----:B--2---:R-:W-:-:S02]  /*2260*/  SHF.L.U32 R17, R17, 0x10, RZ ;  /* 0x0000001011117819 */ /* 0x004fc400000006ff */
[----:B---3--:R-:W-:Y:S01]  /*2270*/  SHF.L.U32 R16, R16, 0x10, RZ ;  /* 0x0000001010107819 */ /* 0x008fe200000006ff */
[----:B----4-:R-:W-:Y:S02]  /*2280*/  IMAD.U32 R18, R18, 0x10000, RZ ;  /* 0x0001000012127824 */ /* 0x010fe400078e00ff */
[----:B-----5:R-:W-:Y:S01]  /*2290*/  IMAD.U32 R15, R15, 0x10000, RZ ;  /* 0x000100000f0f7824 */ /* 0x020fe200078e00ff */
[----:B------:R-:W-:Y:S02]  /*22a0*/  SHF.L.U32 R19, R19, 0x10, RZ ;  /* 0x0000001013137819 */ /* 0x000fe400000006ff */
[----:B------:R-:W-:Y:S01]  /*22b0*/  SHF.L.U32 R20, R0, 0x10, RZ ;  /* 0x0000001000147819 */ /* 0x000fe200000006ff */
[----:B------:R-:W-:Y:S01]  /*22c0*/  FADD R15, R15, -R16 ;  /* 0x800000100f0f7221 */ /* 0x000fe20000000000 */
[----:B------:R-:W-:Y:S02]  /*22d0*/  FADD R0, R17, -R18 ;  /* 0x8000001211007221 */ /* 0x000fe40000000000 */
[----:B------:R-:W2:Y:S01]  /*22e0*/  LDG.E.U16.CONSTANT R18, desc[UR6][R10.64+0x12] ;  /* 0x000012060a127981 */ /* 0x000ea2000c1e9500 */
[----:B------:R-:W-:-:S03]  /*22f0*/  FADD R16, R19, -R20 ;  /* 0x8000001413107221 */ /* 0x000fc60000000000 */
[----:B------:R-:W3:Y:S04]  /*2300*/  LDG.E.U16.CONSTANT R20, desc[UR6][R10.64+0x14] ;  /* 0x000014060a147981 */ /* 0x000ee8000c1e9500 */
[----:B------:R-:W4:Y:S04]  /*2310*/  LDG.E.U16.CONSTANT R17, desc[UR6][R12.64+0x12] ;  /* 0x000012060c117981 */ /* 0x000f28000c1e9500 */
[----:B------:R-:W5:Y:S01]  /*2320*/  LDG.E.U16.CONSTANT R19, desc[UR6][R12.64+0x14] ;  /* 0x000014060c137981 */ /* 0x000f62000c1e9500 */
[----:B------:R-:W-:Y:S01]  /*2330*/  SHF.L.U32 R30, R30, 0x10, RZ ;  /* 0x000000101e1e7819 */ /* 0x000fe200000006ff */
[----:B------:R-:W-:Y:S01]  /*2340*/  IMAD.U32 R23, R23, 0x10000, RZ ;  /* 0x0001000017177824 */ /* 0x000fe200078e00ff */
[----:B------:R-:W-:-:S02]  /*2350*/  SHF.L.U32 R33, R33, 0x10, RZ ;  /* 0x0000001021217819 */ /* 0x000fc400000006ff */
[----:B------:R-:W-:Y:S02]  /*2360*/  SHF.L.U32 R35, R21, 0x10, RZ ;  /* 0x0000001015237819 */ /* 0x000fe400000006ff */
[----:B------:R-:W-:Y:S01]  /*2370*/  SHF.L.U32 R36, R22, 0x10, RZ ;  /* 0x0000001016247819 */ /* 0x000fe200000006ff */
[----:B------:R-:W-:Y:S02]  /*2380*/  IMAD.U32 R34, R34, 0x10000, RZ ;  /* 0x0001000022227824 */ /* 0x000fe400078e00ff */
[----:B------:R-:W-:Y:S02]  /*2390*/  FADD R22, R30, -R23 ;  /* 0x800000171e167221 */ /* 0x000fe40000000000 */
[----:B------:R-:W-:Y:S01]  /*23a0*/  FADD R21, R34, -R33 ;  /* 0x8000002122157221 */ /* 0x000fe20000000000 */
[----:B------:R-:W-:Y:S01]  /*23b0*/  FADD R23, R35, -R36 ;  /* 0x8000002423177221 */ /* 0x000fe20000000000 */
[----:B------:R-:W-:Y:S01]  /*23c0*/  SHF.L.U32 R33, R25, 0x10, RZ ;  /* 0x0000001019217819 */ /* 0x000fe200000006ff */
[----:B------:R-:W-:Y:S01]  /*23d0*/  IMAD.U32 R35, R27, 0x10000, RZ ;  /* 0x000100001b237824 */ /* 0x000fe200078e00ff */
[----:B------:R-:W5:Y:S04]  /*23e0*/  LDG.E.U16.CONSTANT R25, desc[UR6][R12.64+0x16] ;  /* 0x000016060c197981 */ /* 0x000f68000c1e9500 */
[----:B------:R-:W5:Y:S01]  /*23f0*/  LDG.E.U16.CONSTANT R27, desc[UR6][R10.64+0x16] ;  /* 0x000016060a1b7981 */ /* 0x000f62000c1e9500 */
[----:B------:R-:W-:Y:S01]  /*2400*/  SHF.L.U32 R26, R26, 0x10, RZ ;  /* 0x000000101a1a7819 */ /* 0x000fe200000006ff */
[----:B------:R-:W-:Y:S01]  /*2410*/  IMAD.U32 R24, R24, 0x10000, RZ ;  /* 0x0001000018187824 */ /* 0x000fe200078e00ff */
[----:B------:R-:W-:-:S03]  /*2420*/  SHF.L.U32 R37, R29, 0x10, RZ ;  /* 0x000000101d257819 */ /* 0x000fc600000006ff */
[----:B------:R-:W-:Y:S01]  /*2430*/  FADD R29, R26, -R35 ;  /* 0x800000231a1d7221 */ /* 0x000fe20000000000 */
[----:B------:R-:W-:Y:S01]  /*2440*/  FADD R30, R24, -R33 ;  /* 0x80000021181e7221 */ /* 0x000fe20000000000 */
[----:B------:R-:W5:Y:S04]  /*2450*/  LDG.E.U16.CONSTANT R26, desc[UR6][R10.64+0x18] ;  /* 0x000018060a1a7981 */ /* 0x000f68000c1e9500 */
[----:B------:R-:W5:Y:S04]  /*2460*/  LDG.E.U16.CONSTANT R24, desc[UR6][R12.64+0x18] ;  /* 0x000018060c187981 */ /* 0x000f68000c1e9500 */
[----:B------:R-:W5:Y:S01]  /*2470*/  LDG.E.U16.CONSTANT R35, desc[UR6][R12.64+0x1e] ;  /* 0x00001e060c237981 */ /* 0x000f62000c1e9500 */
[----:B------:R-:W-:-:S04]  /*2480*/  FSETP.GT.AND P1, PT, |R15|, R14, PT ;  /* 0x0000000e0f00720b */ /* 0x000fc80003f24200 */
[----:B------:R-:W-:-:S04]  /*2490*/  FSEL R15, |R15|, R14, P1 ;  /* 0x0000000e0f0f7208 */ /* 0x000fc80000800200 */
[----:B------:R-:W-:-:S04]  /*24a0*/  FSETP.GT.AND P1, PT, |R0|, R15, PT ;  /* 0x0000000f0000720b */ /* 0x000fc80003f24200 */
[----:B------:R-:W-:-:S04]  /*24b0*/  FSEL R15, |R0|, R15, P1 ;  /* 0x0000000f000f7208 */ /* 0x000fc80000800200 */
[----:B------:R-:W-:-:S04]  /*24c0*/  FSETP.GT.AND P1, PT, |R16|, R15, PT ;  /* 0x0000000f1000720b */ /* 0x000fc80003f24200 */
[----:B------:R-:W-:Y:S02]  /*24d0*/  FSEL R16, |R16|, R15, P1 ;  /* 0x0000000f10107208 */ /* 0x000fe40000800200 */
[----:B--2---:R-:W-:Y:S02]  /*24e0*/  SHF.L.U32 R34, R18, 0x10, RZ ;  /* 0x0000001012227819 */ /* 0x004fe400000006ff */
[----:B------:R-:W2:Y:S01]  /*24f0*/  LDG.E.U16.CONSTANT R18, desc[UR6][R12.64+0x1a] ;  /* 0x00001a060c127981 */ /* 0x000ea2000c1e9500 */
[----:B---3--:R-:W-:-:S03]  /*2500*/  IMAD.U32 R36, R20, 0x10000, RZ ;  /* 0x0001000014247824 */ /* 0x008fc600078e00ff */
[----:B------:R-:W3:Y:S01]  /*2510*/  LDG.E.U16.CONSTANT R20, desc[UR6][R10.64+0x1a] ;  /* 0x00001a060a147981 */ /* 0x000ee2000c1e9500 */
[----:B----4-:R-:W-:Y:S01]  /*2520*/  IMAD.U32 R17, R17, 0x10000, RZ ;  /* 0x0001000011117824 */ /* 0x010fe200078e00ff */
[----:B-----5:R-:W-:-:S03]  /*2530*/  SHF.L.U32 R19, R19, 0x10, RZ ;  /* 0x0000001013137819 */ /* 0x020fc600000006ff */
[----:B------:R-:W-:Y:S02]  /*2540*/  FADD R34, R17, -R34 ;  /* 0x8000002211227221 */ /* 0x000fe40000000000 */
[----:B------:R-:W4:Y:S01]  /*2550*/  LDG.E.U16.CONSTANT R17, desc[UR6][R12.64+0x1c] ;  /* 0x00001c060c117981 */ /* 0x000f22000c1e9500 */
[----:B------:R-:W-:-:S03]  /*2560*/  FADD R33, R19, -R36 ;  /* 0x8000002413217221 */ /* 0x000fc60000000000 */
[----:B------:R-:W5:Y:S04]  /*2570*/  LDG.E.U16.CONSTANT R19, desc[UR6][R10.64+0x1c] ;  /* 0x00001c060a137981 */ /* 0x000f68000c1e9500 */
[----:B------:R0:W5:Y:S01]  /*2580*/  LDG.E.U16.CONSTANT R36, desc[UR6][R10.64+0x1e] ;  /* 0x00001e060a247981 */ /* 0x000162000c1e9500 */
[----:B------:R-:W-:-:S04]  /*2590*/  FSETP.GT.AND P1, PT, |R21|, R16, PT ;  /* 0x000000101500720b */ /* 0x000fc80003f24200 */
[----:B------:R-:W-:-:S04]  /*25a0*/  FSEL R21, |R21|, R16, P1 ;  /* 0x0000001015157208 */ /* 0x000fc80000800200 */
[----:B------:R-:W-:-:S04]  /*25b0*/  FSETP.GT.AND P1, PT, |R22|, R21, PT ;  /* 0x000000151600720b */ /* 0x000fc80003f24200 */
[----:B------:R-:W-:-:S04]  /*25c0*/  FSEL R22, |R22|, R21, P1 ;  /* 0x0000001516167208 */ /* 0x000fc80000800200 */
[----:B------:R-:W-:-:S04]  /*25d0*/  FSETP.GT.AND P1, PT, |R23|, R22, PT ;  /* 0x000000161700720b */ /* 0x000fc80003f24200 */
[----:B------:R-:W-:-:S04]  /*25e0*/  FSEL R23, |R23|, R22, P1 ;  /* 0x0000001617177208 */ /* 0x000fc80000800200 */
[-C--:B------:R-:W-:Y:S02]  /*25f0*/  FSETP.GT.AND P1, PT, |R30|, R23.reuse, PT ;  /* 0x000000171e00720b */ /* 0x080fe40003f24200 */
[----:B------:R-:W-:Y:S02]  /*2600*/  SHF.L.U32 R28, R28, 0x10, RZ ;  /* 0x000000101c1c7819 */ /* 0x000fe400000006ff */
[----:B------:R-:W-:-:S04]  /*2610*/  FSEL R30, |R30|, R23, P1 ;  /* 0x000000171e1e7208 */ /* 0x000fc80000800200 */
[----:B------:R-:W-:Y:S01]  /*2620*/  FSETP.GT.AND P1, PT, |R29|, R30, PT ;  /* 0x0000001e1d00720b */ /* 0x000fe20003f24200 */
[----:B------:R-:W-:-:S03]  /*2630*/  FADD R28, R28, -R37 ;  /* 0x800000251c1c7221 */ /* 0x000fc60000000000 */
[----:B------:R-:W-:-:S04]  /*2640*/  FSEL R29, |R29|, R30, P1 ;  /* 0x0000001e1d1d7208 */ /* 0x000fc80000800200 */
[----:B------:R-:W-:-:S04]  /*2650*/  FSETP.GT.AND P1, PT, |R28|, R29, PT ;  /* 0x0000001d1c00720b */ /* 0x000fc80003f24200 */
[----:B------:R-:W-:-:S04]  /*2660*/  FSEL R29, |R28|, R29, P1 ;  /* 0x0000001d1c1d7208 */ /* 0x000fc80000800200 */
[CC--:B------:R-:W-:Y:S02]  /*2670*/  FSETP.GT.AND P1, PT, |R34|.reuse, R29.reuse, PT ;  /* 0x0000001d2200720b */ /* 0x0c0fe40003f24200 */
[----:B------:R-:W-:Y:S02]  /*2680*/  SHF.L.U32 R25, R25, 0x10, RZ ;  /* 0x0000001019197819 */ /* 0x000fe400000006ff */
[----:B------:R-:W-:Y:S02]  /*2690*/  FSEL R34, |R34|, R29, P1 ;  /* 0x0000001d22227208 */ /* 0x000fe40000800200 */
[----:B------:R-:W-:Y:S02]  /*26a0*/  SHF.L.U32 R0, R27, 0x10, RZ ;  /* 0x000000101b007819 */ /* 0x000fe400000006ff */
[----:B------:R-:W-:-:S03]  /*26b0*/  FSETP.GT.AND P1, PT, |R33|, R34, PT ;  /* 0x000000222100720b */ /* 0x000fc60003f24200 */
[----:B------:R-:W-:Y:S01]  /*26c0*/  FADD R0, R25, -R0 ;  /* 0x8000000019007221 */ /* 0x000fe20000000000 */
[----:B------:R-:W-:Y:S01]  /*26d0*/  FSEL R33, |R33|, R34, P1 ;  /* 0x0000002221217208 */ /* 0x000fe20000800200 */
[----:B------:R-:W-:Y:S01]  /*26e0*/  IMAD.U32 R24, R24, 0x10000, RZ ;  /* 0x0001000018187824 */ /* 0x000fe200078e00ff */
[----:B0-----:R-:W-:Y:S02]  /*26f0*/  SHF.L.U32 R11, R26, 0x10, RZ ;  /* 0x000000101a0b7819 */ /* 0x001fe400000006ff */
[----:B------:R-:W-:-:S03]  /*2700*/  FSETP.GT.AND P1, PT, |R0|, R33, PT ;  /* 0x000000210000720b */ /* 0x000fc60003f24200 */
[----:B------:R-:W-:Y:S01]  /*2710*/  FADD R11, R24, -R11 ;  /* 0x8000000b180b7221 */ /* 0x000fe20000000000 */
[----:B------:R-:W-:-:S04]  /*2720*/  FSEL R0, |R0|, R33, P1 ;  /* 0x0000002100007208 */ /* 0x000fc80000800200 */
[----:B------:R-:W-:-:S04]  /*2730*/  FSETP.GT.AND P1, PT, |R11|, R0, PT ;  /* 0x000000000b00720b */ /* 0x000fc80003f24200 */
[----:B------:R-:W-:Y:S02]  /*2740*/  FSEL R0, |R11|, R0, P1 ;  /* 0x000000000b007208 */ /* 0x000fe40000800200 */
[----:B------:R-:W-:Y:S01]  /*2750*/  IADD3 R31, PT, PT, R31, 0x10, RZ ;  /* 0x000000101f1f7810 */ /* 0x000fe20007ffe0ff */
[----:B------:R-:W-:-:S03]  /*2760*/  IMAD.U32 R35, R35, 0x10000, RZ ;  /* 0x0001000023237824 */ /* 0x000fc600078e00ff */
[----:B------:R-:W-:Y:S01]  /*2770*/  ISETP.NE.AND P2, PT, R31, RZ, PT ;  /* 0x000000ff1f00720c */ /* 0x000fe20003f45270 */
[----:B------:R-:W-:Y:S01]  /*2780*/  VIADD R9, R9, 0x10 ;  /* 0x0000001009097836 */ /* 0x000fe20000000000 */
[----:B--2---:R-:W-:Y:S01]  /*2790*/  SHF.L.U32 R18, R18, 0x10, RZ ;  /* 0x0000001012127819 */ /* 0x004fe200000006ff */
[----:B---3--:R-:W-:-:S04]  /*27a0*/  IMAD.U32 R13, R20, 0x10000, RZ ;  /* 0x00010000140d7824 */ /* 0x008fc800078e00ff */
[----:B------:R-:W-:Y:S01]  /*27b0*/  FADD R13, R18, -R13 ;  /* 0x8000000d120d7221 */ /* 0x000fe20000000000 */
[----:B----4-:R-:W-:-:S04]  /*27c0*/  SHF.L.U32 R17, R17, 0x10, RZ ;  /* 0x0000001011117819 */ /* 0x010fc800000006ff */
[-C--:B------:R-:W-:Y:S02]  /*27d0*/  FSETP.GT.AND P1, PT, |R13|, R0.reuse, PT ;  /* 0x000000000d00720b */ /* 0x080fe40003f24200 */
[----:B-----5:R-:W-:Y:S02]  /*27e0*/  SHF.L.U32 R10, R19, 0x10, RZ ;  /* 0x00000010130a7819 */ /* 0x020fe400000006ff */
[----:B------:R-:W-:-:S03]  /*27f0*/  FSEL R0, |R13|, R0, P1 ;  /* 0x000000000d007208 */ /* 0x000fc60000800200 */
[----:B------:R-:W-:Y:S01]  /*2800*/  FADD R17, R17, -R10 ;  /* 0x8000000a11117221 */ /* 0x000fe20000000000 */
[----:B------:R-:W-:-:S04]  /*2810*/  SHF.L.U32 R36, R36, 0x10, RZ ;  /* 0x0000001024247819 */ /* 0x000fc800000006ff */
[----:B------:R-:W-:Y:S01]  /*2820*/  FSETP.GT.AND P1, PT, |R17|, R0, PT ;  /* 0x000000001100720b */ /* 0x000fe20003f24200 */
[----:B------:R-:W-:-:S03]  /*2830*/  FADD R35, R35, -R36 ;  /* 0x8000002423237221 */ /* 0x000fc60000000000 */
[----:B------:R-:W-:-:S04]  /*2840*/  FSEL R0, |R17|, R0, P1 ;  /* 0x0000000011007208 */ /* 0x000fc80000800200 */
[----:B------:R-:W-:-:S04]  /*2850*/  FSETP.GT.AND P1, PT, |R35|, R0, PT ;  /* 0x000000002300720b */ /* 0x000fc80003f24200 */
[----:B------:R-:W-:Y:S01]  /*2860*/  FSEL R14, |R35|, R0, P1 ;  /* 0x00000000230e7208 */ /* 0x000fe20000800200 */
[----:B------:R-:W-:Y:S08]  /*2870*/  @P2 BRA `(.L_x_131) ;  /* 0xfffffff800282947 */ /* 0x000ff0000383ffff */
.L_x_130:
        /* <DEDUP_REMOVED lines=22> */
[----:B------:R0:W5:Y:S01]  /*29e0*/  LDG.E.U16.CONSTANT R21, desc[UR6][R12.64+0xe] ;  /* 0x00000e060c157981 */ /* 0x000162000c1e9500 */
[----:B------:R-:W-:-:S02]  /*29f0*/  IADD3 R3, PT, PT, R3, 0x8, RZ ;  /* 0x0000000803037810 */ /* 0x000fc40007ffe0ff */
[----:B--2---:R-:W-:Y:S02]  /*2a00*/  SHF.L.U32 R23, R23, 0x10, RZ ;  /* 0x0000001017177819 */ /* 0x004fe400000006ff */
        /* <DEDUP_REMOVED lines=8> */
[----:B0-----:R-:W-:Y:S01]  /*2a90*/  IMAD.U32 R12, R29, 0x10000, RZ ;  /* 0x000100001d0c7824 */ /* 0x001fe200078e00ff */
        /* <DEDUP_REMOVED lines=27> */
[----:B------:R-:W-:-:S04]  /*2c50*/  FSEL R9, |R20|, R9, P1 ;  /* 0x0000000914097208 */ /* 0x000fc80000800200 */
[----:B------:R-:W-:-:S04]  /*2c60*/  FSETP.GT.AND P1, PT, |R22|, R9, PT ;  /* 0x000000091600720b */ /* 0x000fc80003f24200 */
[----:B------:R-:W-:-:S09]  /*2c70*/  FSEL R14, |R22|, R9, P1 ;  /* 0x00000009160e7208 */ /* 0x000fd20000800200 */
.L_x_132:
        /* <DEDUP_REMOVED lines=20> */
[----:B-----5:R-:W-:-:S03]  /*2dc0*/  IMAD.U32 R16, R16, 0x10000, RZ ;  /* 0x0001000010107824 */ /* 0x020fc600078e00ff */
[----:B------:R-:W-:Y:S01]  /*2dd0*/  FSETP.GT.AND P0, PT, |R13|, R14, PT ;  /* 0x0000000e0d00720b */ /* 0x000fe20003f04200 */
[----:B------:R-:W-:-:S03]  /*2de0*/  FADD R16, R15, -R16 ;  /* 0x800000100f107221 */ /* 0x000fc60000000000 */
        /* <DEDUP_REMOVED lines=13> */
.L_x_133:
[----:B------:R-:W-:Y:S05]  /*2ec0*/  @!P1 BRA `(.L_x_115) ;  /* 0x0000006000689947 */ /* 0x000fea0003800000 */
[----:B------:R-:W-:-:S07]  /*2ed0*/  IMAD.MOV R0, RZ, RZ, -R0 ;  /* 0x000000ffff007224 */ /* 0x000fce00078e0a00 */
.L_x_134:
[----:B------:R-:W-:-:S04]  /*2ee0*/  IMAD.WIDE.U32 R8, R3, 0x2, R4 ;  /* 0x0000000203087825 */ /* 0x000fc800078e0004 */
[C---:B------:R-:W-:Y:S02]  /*2ef0*/  IMAD.WIDE.U32 R10, R3.reuse, 0x2, R6 ;  /* 0x00000002030a7825 */ /* 0x040fe400078e0006 */
[----:B------:R-:W2:Y:S04]  /*2f00*/  LDG.E.U16.CONSTANT R8, desc[UR6][R8.64] ;  /* 0x0000000608087981 */ /* 0x000ea8000c1e9500 */
[----:B------:R-:W3:Y:S01]  /*2f10*/  LDG.E.U16.CONSTANT R10, desc[UR6][R10.64] ;  /* 0x000000060a0a7981 */ /* 0x000ee2000c1e9500 */
[----:B------:R-:W-:Y:S01]  /*2f20*/  VIADD R0, R0, 0x1 ;  /* 0x0000000100007836 */ /* 0x000fe20000000000 */
[----:B------:R-:W-:-:S04]  /*2f30*/  IADD3 R3, PT, PT, R3, 0x1, RZ ;  /* 0x0000000103037810 */ /* 0x000fc80007ffe0ff */
[----:B------:R-:W-:Y:S02]  /*2f40*/  ISETP.NE.AND P1, PT, R0, RZ, PT ;  /* 0x000000ff0000720c */ /* 0x000fe40003f25270 */
[----:B--2---:R-:W-:Y:S02]  /*2f50*/  SHF.L.U32 R12, R8, 0x10, RZ ;  /* 0x00000010080c7819 */ /* 0x004fe400000006ff */
[----:B---3--:R-:W-:-:S05]  /*2f60*/  SHF.L.U32 R13, R10, 0x10, RZ ;  /* 0x000000100a0d7819 */ /* 0x008fca00000006ff */
[----:B------:R-:W-:-:S05]  /*2f70*/  FADD R13, R12, -R13 ;  /* 0x8000000d0c0d7221 */ /* 0x000fca0000000000 */
[----:B------:R-:W-:-:S04]  /*2f80*/  FSETP.GT.AND P0, PT, |R13|, R14, PT ;  /* 0x0000000e0d00720b */ /* 0x000fc80003f04200 */
[----:B------:R-:W-:Y:S01]  /*2f90*/  FSEL R14, |R13|, R14, P0 ;  /* 0x0000000e0d0e7208 */ /* 0x000fe20000000200 */
[----:B------:R-:W-:Y:S08]  /*2fa0*/  @P1 BRA `(.L_x_134) ;  /* 0xfffffffc00cc1947 */ /* 0x000ff0000383ffff */
[----:B------:R-:W-:Y:S05]  /*2fb0*/  BRA `(.L_x_115) ;  /* 0x00000060002c7947 */ /* 0x000fea0003800000 */
.L_x_855:
        /* <DEDUP_REMOVED lines=13> */
.L_x_136:
        /* <DEDUP_REMOVED lines=26> */
[----:B------:R-:W-:Y:S02]  /*3230*/  FADD R29, |R29|, R14 ;  /* 0x0000000e1d1d7221 */ /* 0x000fe40000000200 */
[----:B------:R-:W5:Y:S01]  /*3240*/  LDG.E.U16.CONSTANT R20, desc[UR6][R10.64+0x10] ;  /* 0x000010060a147981 */ /* 0x000f62000c1e9500 */
[----:B------:R-:W-:Y:S01]  /*3250*/  SHF.L.U32 R25, R25, 0x10, RZ ;  /* 0x0000001019197819 */ /* 0x000fe200000006ff */
[----:B------:R-:W-:-:S02]  /*3260*/  FADD R28, R28, -R33 ;  /* 0x800000211c1c7221 */ /* 0x000fc40000000000 */
[----:B------:R-:W5:Y:S01]  /*3270*/  LDG.E.U16.CONSTANT R14, desc[UR6][R10.64+0x12] ;  /* 0x000012060a0e7981 */ /* 0x000f62000c1e9500 */
[----:B------:R-:W-:Y:S02]  /*3280*/  IMAD.U32 R32, R22, 0x10000, RZ ;  /* 0x0001000016207824 */ /* 0x000fe400078e00ff */
[----:B------:R-:W-:Y:S01]  /*3290*/  FADD R28, R29, |R28| ;  /* 0x4000001c1d1c7221 */ /* 0x000fe20000000000 */
[----:B------:R-:W5:Y:S01]  /*32a0*/  LDG.E.U16.CONSTANT R22, desc[UR6][R12.64+0x12] ;  /* 0x000012060c167981 */ /* 0x000f62000c1e9500 */
[----:B------:R-:W-:Y:S01]  /*32b0*/  FADD R29, R32, -R25 ;  /* 0x80000019201d7221 */ /* 0x000fe20000000000 */
[----:B------:R-:W-:Y:S02]  /*32c0*/  SHF.L.U32 R23, R23, 0x10, RZ ;  /* 0x0000001017177819 */ /* 0x000fe400000006ff */
[----:B------:R-:W5:Y:S01]  /*32d0*/  LDG.E.U16.CONSTANT R25, desc[UR6][R12.64+0x14] ;  /* 0x000014060c197981 */ /* 0x000f62000c1e9500 */
[----:B------:R-:W-:Y:S02]  /*32e0*/  IMAD.U32 R32, R24, 0x10000, RZ ;  /* 0x0001000018207824 */ /* 0x000fe400078e00ff */
[----:B------:R-:W-:Y:S01]  /*32f0*/  FADD R29, R28, |R29| ;  /* 0x4000001d1c1d7221 */ /* 0x000fe20000000000 */
[----:B------:R-:W5:Y:S01]  /*3300*/  LDG.E.U16.CONSTANT R24, desc[UR6][R10.64+0x14] ;  /* 0x000014060a187981 */ /* 0x000f62000c1e9500 */
[----:B------:R-:W-:Y:S01]  /*3310*/  FADD R32, R23, -R32 ;  /* 0x8000002017207221 */ /* 0x000fe20000000000 */
[----:B------:R-:W-:-:S02]  /*3320*/  SHF.L.U32 R26, R26, 0x10, RZ ;  /* 0x000000101a1a7819 */ /* 0x000fc400000006ff */
[----:B------:R-:W5:Y:S01]  /*3330*/  LDG.E.U16.CONSTANT R28, desc[UR6][R12.64+0x16] ;  /* 0x000016060c1c7981 */ /* 0x000f62000c1e9500 */
[----:B------:R-:W-:Y:S01]  /*3340*/  SHF.L.U32 R27, R27, 0x10, RZ ;  /* 0x000000101b1b7819 */ /* 0x000fe200000006ff */
[----:B------:R-:W-:Y:S02]  /*3350*/  FADD R29, R29, |R32| ;  /* 0x400000201d1d7221 */ /* 0x000fe40000000000 */
[----:B------:R-:W5:Y:S02]  /*3360*/  LDG.E.U16.CONSTANT R23, desc[UR6][R10.64+0x16] ;  /* 0x000016060a177981 */ /* 0x000f64000c1e9500 */
[----:B------:R-:W-:Y:S02]  /*3370*/  FADD R32, R26, -R27 ;  /* 0x8000001b1a207221 */ /* 0x000fe40000000000 */
[----:B------:R-:W5:Y:S01]  /*3380*/  LDG.E.U16.CONSTANT R26, desc[UR6][R10.64+0x18] ;  /* 0x000018060a1a7981 */ /* 0x000f62000c1e9500 */
[----:B------:R-:W-:Y:S01]  /*3390*/  IMAD.U32 R34, R0, 0x10000, RZ ;  /* 0x0001000000227824 */ /* 0x000fe200078e00ff */
[----:B------:R-:W-:-:S02]  /*33a0*/  SHF.L.U32 R33, R15, 0x10, RZ ;  /* 0x000000100f217819 */ /* 0x000fc400000006ff */
[----:B------:R-:W5:Y:S04]  /*33b0*/  LDG.E.U16.CONSTANT R27, desc[UR6][R12.64+0x18] ;  /* 0x000018060c1b7981 */ /* 0x000f68000c1e9500 */
[----:B------:R-:W5:Y:S04]  /*33c0*/  LDG.E.U16.CONSTANT R0, desc[UR6][R10.64+0x1a] ;  /* 0x00001a060a007981 */ /* 0x000f68000c1e9500 */
[----:B------:R-:W5:Y:S01]  /*33d0*/  LDG.E.U16.CONSTANT R15, desc[UR6][R12.64+0x1a] ;  /* 0x00001a060c0f7981 */ /* 0x000f62000c1e9500 */
[----:B------:R-:W-:-:S03]  /*33e0*/  FADD R29, R29, |R32| ;  /* 0x400000201d1d7221 */ /* 0x000fc60000000000 */
[----:B------:R-:W5:Y:S01]  /*33f0*/  LDG.E.U16.CONSTANT R32, desc[UR6][R10.64+0x1c] ;  /* 0x00001c060a207981 */ /* 0x000f62000c1e9500 */
[----:B------:R-:W-:-:S03]  /*3400*/  FADD R34, R34, -R33 ;  /* 0x8000002122227221 */ /* 0x000fc60000000000 */
[----:B------:R0:W5:Y:S01]  /*3410*/  LDG.E.U16.CONSTANT R33, desc[UR6][R10.64+0x1e] ;  /* 0x00001e060a217981 */ /* 0x000162000c1e9500 */
[----:B------:R-:W-:Y:S01]  /*3420*/  SHF.L.U32 R16, R16, 0x10, RZ ;  /* 0x0000001010107819 */ /* 0x000fe200000006ff */
[----:B------:R-:W-:Y:S02]  /*3430*/  IMAD.U32 R17, R17, 0x10000, RZ ;  /* 0x0001000011117824 */ /* 0x000fe400078e00ff */
[----:B------:R-:W-:Y:S02]  /*3440*/  FADD R29, R29, |R34| ;  /* 0x400000221d1d7221 */ /* 0x000fe40000000000 */
[----:B------:R-:W-:-:S04]  /*3450*/  FADD R16, R16, -R17 ;  /* 0x8000001110107221 */ /* 0x000fc80000000000 */
[----:B------:R-:W-:Y:S01]  /*3460*/  FADD R16, R29, |R16| ;  /* 0x400000101d107221 */ /* 0x000fe20000000000 */
[----:B------:R-:W-:Y:S02]  /*3470*/  IADD3 R31, PT, PT, R31, 0x10, RZ ;  /* 0x000000101f1f7810 */ /* 0x000fe40007ffe0ff */
[----:B------:R-:W-:Y:S02]  /*3480*/  SHF.L.U32 R35, R35, 0x10, RZ ;  /* 0x0000001023237819 */ /* 0x000fe400000006ff */
[----:B------:R-:W-:Y:S02]  /*3490*/  ISETP.NE.AND P0, PT, R31, RZ, PT ;  /* 0x000000ff1f00720c */ /* 0x000fe40003f05270 */
[----:B------:R-:W-:Y:S02]  /*34a0*/  SHF.L.U32 R36, R36, 0x10, RZ ;  /* 0x0000001024247819 */ /* 0x000fe400000006ff */
[----:B------:R-:W-:Y:S02]  /*34b0*/  IADD3 R9, PT, PT, R9, 0x10, RZ ;  /* 0x0000001009097810 */ /* 0x000fe40007ffe0ff */
[----:B--2---:R-:W-:-:S02]  /*34c0*/  SHF.L.U32 R18, R18, 0x10, RZ ;  /* 0x0000001012127819 */ /* 0x004fc400000006ff */
[----:B---3--:R-:W-:Y:S02]  /*34d0*/  SHF.L.U32 R19, R19, 0x10, RZ ;  /* 0x0000001013137819 */ /* 0x008fe400000006ff */
[----:B----4-:R-:W-:-:S03]  /*34e0*/  SHF.L.U32 R21, R21, 0x10, RZ ;  /* 0x0000001015157819 */ /* 0x010fc600000006ff */
[----:B------:R-:W-:Y:S01]  /*34f0*/  FADD R19, R18, -R19 ;  /* 0x8000001312137221 */ /* 0x000fe20000000000 */
[----:B-----5:R-:W-:-:S03]  /*3500*/  IMAD.U32 R20, R20, 0x10000, RZ ;  /* 0x0001000014147824 */ /* 0x020fc600078e00ff */
[----:B------:R-:W-:Y:S01]  /*3510*/  FADD R16, R16, |R19| ;  /* 0x4000001310107221 */ /* 0x000fe20000000000 */
[----:B------:R-:W-:Y:S01]  /*3520*/  SHF.L.U32 R14, R14, 0x10, RZ ;  /* 0x000000100e0e7819 */ /* 0x000fe200000006ff */
[----:B------:R-:W-:Y:S01]  /*3530*/  FADD R21, R20, -R21 ;  /* 0x8000001514157221 */ /* 0x000fe20000000000 */
[----:B0-----:R-:W-:-:S03]  /*3540*/  IMAD.U32 R11, R22, 0x10000, RZ ;  /* 0x00010000160b7824 */ /* 0x001fc600078e00ff */
        /* <DEDUP_REMOVED lines=17> */
[----:B------:R-:W-:Y:S02]  /*3660*/  IMAD.U32 R32, R32, 0x10000, RZ ;  /* 0x0001000020207824 */ /* 0x000fe400078e00ff */
[----:B------:R-:W-:Y:S01]  /*3670*/  FADD R0, R0, -R15 ;  /* 0x8000000f00007221 */ /* 0x000fe20000000000 */
[----:B------:R-:W-:-:S03]  /*3680*/  IMAD.U32 R33, R33, 0x10000, RZ ;  /* 0x0001000021217824 */ /* 0x000fc600078e00ff */
[----:B------:R-:W-:Y:S01]  /*3690*/  FADD R0, R11, |R0| ;  /* 0x400000000b007221 */ /* 0x000fe20000000000 */
[----:B------:R-:W-:Y:S01]  /*36a0*/  FADD R35, R32, -R35 ;  /* 0x8000002320237221 */ /* 0x000fe20000000000 */
[----:B------:R-:W-:-:S03]  /*36b0*/  FADD R33, R33, -R36 ;  /* 0x8000002421217221 */ /* 0x000fc60000000000 */
[----:B------:R-:W-:-:S04]  /*36c0*/  FADD R0, R0, |R35| ;  /* 0x4000002300007221 */ /* 0x000fc80000000000 */
[----:B------:R-:W-:Y:S01]  /*36d0*/  FADD R14, R0, |R33| ;  /* 0x40000021000e7221 */ /* 0x000fe20000000000 */
[----:B------:R-:W-:Y:S06]  /*36e0*/  @P0 BRA `(.L_x_136) ;  /* 0xfffffff800680947 */ /* 0x000fec000383ffff */
.L_x_135:
        /* <DEDUP_REMOVED lines=56> */
.L_x_137:
        /* <DEDUP_REMOVED lines=16> */
[----:B--2---:R-:W-:Y:S02]  /*3b70*/  SHF.L.U32 R0, R0, 0x10, RZ ;  /* 0x0000001000007819 */ /* 0x004fe400000006ff */
[----:B---3--:R-:W-:Y:S02]  /*3b80*/  SHF.L.U32 R9, R9, 0x10, RZ ;  /* 0x0000001009097819 */ /* 0x008fe400000006ff */
        /* <DEDUP_REMOVED lines=12> */
[----:B------:R-:W-:-:S04]  /*3c50*/  FADD R20, R19, -R20 ;  /* 0x8000001413147221 */ /* 0x000fc80000000000 */
[----:B------:R-:W-:-:S07]  /*3c60*/  FADD R14, R9, |R20| ;  /* 0x40000014090e7221 */ /* 0x000fce0000000000 */
.L_x_138:
        /* <DEDUP_REMOVED lines=10> */
[----:B------:R-:W-:Y:S02]  /*3d10*/  FADD R14, R14, |R9| ;  /* 0x400000090e0e7221 */ /* 0x000fe40000000000 */
[----:B------:R-:W-:Y:S05]  /*3d20*/  @!P0 BRA `(.L_x_115) ;  /* 0x0000005000d08947 */ /* 0x000fea0003800000 */
[----:B------:R-:W-:Y:S02]  /*3d30*/  IADD3 R13, PT, PT, R3, 0x1, RZ ;  /* 0x00000001030d7810 */ /* 0x000fe40007ffe0ff */
[----:B------:R-:W-:-:S07]  /*3d40*/  MOV R0, R8 ;  /* 0x0000000800007202 */ /* 0x000fce0000000f00 */
.L_x_139:
[----:B------:R-:W-:-:S04]  /*3d50*/  IMAD.WIDE.U32 R10, R13, 0x2, R6 ;  /* 0x000000020d0a7825 */ /* 0x000fc800078e0006 */
[----:B------:R-:W-:Y:S02]  /*3d60*/  IMAD.WIDE.U32 R8, R13, 0x2, R4 ;  /* 0x000000020d087825 */ /* 0x000fe400078e0004 */
[----:B------:R-:W2:Y:S04]  /*3d70*/  LDG.E.U16.CONSTANT R10, desc[UR6][R10.64] ;  /* 0x000000060a0a7981 */ /* 0x000ea8000c1e9500 */
[----:B------:R-:W3:Y:S01]  /*3d80*/  LDG.E.U16.CONSTANT R8, desc[UR6][R8.64] ;  /* 0x0000000608087981 */ /* 0x000ee2000c1e9500 */
[----:B------:R-:W-:-:S04]  /*3d90*/  IADD3 R0, PT, PT, R0, 0x1, RZ ;  /* 0x0000000100007810 */ /* 0x000fc80007ffe0ff */
[----:B------:R-:W-:Y:S02]  /*3da0*/  ISETP.NE.AND P0, PT, R0, RZ, PT ;  /* 0x000000ff0000720c */ /* 0x000fe40003f05270 */
[----:B------:R-:W-:Y:S02]  /*3db0*/  IADD3 R13, PT, PT, R13, 0x1, RZ ;  /* 0x000000010d0d7810 */ /* 0x000fe40007ffe0ff */
[----:B--2---:R-:W-:Y:S01]  /*3dc0*/  SHF.L.U32 R12, R10, 0x10, RZ ;  /* 0x000000100a0c7819 */ /* 0x004fe200000006ff */
[----:B---3--:R-:W-:-:S04]  /*3dd0*/  IMAD.U32 R3, R8, 0x10000, RZ ;  /* 0x0001000008037824 */ /* 0x008fc800078e00ff */
[----:B------:R-:W-:-:S04]  /*3de0*/  FADD R3, R3, -R12 ;  /* 0x8000000c03037221 */ /* 0x000fc80000000000 */
[----:B------:R-:W-:Y:S01]  /*3df0*/  FADD R14, |R3|, R14 ;  /* 0x0000000e030e7221 */ /* 0x000fe20000000200 */
[----:B------:R-:W-:Y:S06]  /*3e00*/  @P0 BRA `(.L_x_139) ;  /* 0xfffffffc00d00947 */ /* 0x000fec000383ffff */
[----:B------:R-:W-:Y:S05]  /*3e10*/  BRA `(.L_x_115) ;  /* 0x0000005000947947 */ /* 0x000fea0003800000 */
.L_x_113:
[----:B------:R-:W-:-:S13]  /*3e20*/  ISETP.GT.AND P0, PT, R9, 0x5, PT ;  /* 0x000000050900780c */ /* 0x000fda0003f04270 */
[----:B------:R-:W-:Y:S05]  /*3e30*/  @P0 BRA `(.L_x_140) ;  /* 0x0000001800480947 */ /* 0x000fea0003800000 */
[----:B------:R-:W-:-:S04]  /*3e40*/  IADD3 R9, PT, PT, R9, -0x4, RZ ;  /* 0xfffffffc09097810 */ /* 0x000fc80007ffe0ff */
[----:B------:R-:W-:-:S05]  /*3e50*/  VIMNMX.U32 R9, PT, PT, R9, 0x2, PT ;  /* 0x0000000209097848 */ /* 0x000fca0003fe0000 */
[----:B------:R-:W-:-:S04]  /*3e60*/  IMAD.SHL.U32 R9, R9, 0x4, RZ ;  /* 0x0000000409097824 */ /* 0x000fc800078e00ff */
[----:B------:R-:W0:Y:S02]  /*3e70*/  LDC R10, c[0x2][R9+0x18] ;  /* 0x00800600090a7b82 */ /* 0x000e240000000800 */
[----:B0-----:R-:W-:-:S04]  /*3e80*/  SHF.R.S32.HI R11, RZ, 0x1f, R10 ;  /* 0x0000001fff0b7819 */ /* 0x001fc8000001140a */
.L_x_858:
[----:B------:R-:W-:Y:S05]  /*3e90*/  BRX R10 -0x3ea0                                                          (*"BRANCH_TARGETS .L_x_859,.L_x_860,.L_x_115"*) ;  /* 0xffffffc00a587949 */ /* 0x000fea000383ffff */
.L_x_860:
[----:B------:R-:W-:Y:S01]  /*3ea0*/  ISETP.NE.AND P0, PT, R8, RZ, PT ;  /* 0x000000ff0800720c */ /* 0x000fe20003f05270 */
[----:B------:R-:W-:Y:S01]  /*3eb0*/  HFMA2 R3, -RZ, RZ, 0, 0 ;  /* 0x00000000ff037431 */ /* 0x000fe200000001ff */
[----:B------:R-:W-:-:S11]  /*3ec0*/  MOV R0, RZ ;  /* 0x000000ff00007202 */ /* 0x000fd60000000f00 */
[----:B------:R-:W-:Y:S05]  /*3ed0*/  @!P0 BRA `(.L_x_141) ;  /* 0x0000000800388947 */ /* 0x000fea0003800000 */
[C---:B------:R-:W-:Y:S02]  /*3ee0*/  IADD3 R0, PT, PT, R8.reuse, -0x1, RZ ;  /* 0xffffffff08007810 */ /* 0x040fe40007ffe0ff */
[----:B------:R-:W-:Y:S02]  /*3ef0*/  LOP3.LUT R34, R8, 0x7, RZ, 0xc0, !PT ;  /* 0x0000000708227812 */ /* 0x000fe400078ec0ff */
[----:B------:R-:W-:Y:S01]  /*3f00*/  ISETP.GE.U32.AND P0, PT, R0, 0x7, PT ;  /* 0x000000070000780c */ /* 0x000fe20003f06070 */
[----:B------:R-:W-:Y:S01]  /*3f10*/  IMAD.MOV.U32 R0, RZ, RZ, RZ ;  /* 0x000000ffff007224 */ /* 0x000fe200078e00ff */
[----:B------:R-:W-:Y:S02]  /*3f20*/  ISETP.NE.AND P1, PT, R34, RZ, PT ;  /* 0x000000ff2200720c */ /* 0x000fe40003f25270 */
[----:B------:R-:W-:Y:S02]  /*3f30*/  MOV R15, RZ ;  /* 0x000000ff000f7202 */ /* 0x000fe40000000f00 */
[----:B------:R-:W-:-:S02]  /*3f40*/  MOV R9, RZ ;  /* 0x000000ff00097202 */ /* 0x000fc40000000f00 */
[----:B------:R-:W-:-:S05]  /*3f50*/  MOV R3, RZ ;  /* 0x000000ff00037202 */ /* 0x000fca0000000f00 */
[----:B------:R-:W-:Y:S05]  /*3f60*/  @!P0 BRA `(.L_x_142) ;  /* 0x0000000400088947 */ /* 0x000fea0003800000 */
[----:B------:R-:W-:Y:S01]  /*3f70*/  LOP3.LUT R15, R8, 0xfffffff8, RZ, 0xc0, !PT ;  /* 0xfffffff8080f7812 */ /* 0x000fe200078ec0ff */
[----:B------:R-:W-:Y:S02]  /*3f80*/  HFMA2 R17, -RZ, RZ, 0, 0 ;  /* 0x00000000ff117431 */ /* 0x000fe400000001ff */
[----:B------:R-:W-:Y:S01]  /*3f90*/  IMAD.MOV.U32 R0, RZ, RZ, RZ ;  /* 0x000000ffff007224 */ /* 0x000fe200078e00ff */
[----:B------:R-:W-:-:S07]  /*3fa0*/  IADD3 R35, PT, PT, -R15, RZ, RZ ;  /* 0x000000ff0f237210 */ /* 0x000fce0007ffe1ff */
.L_x_143:
        /* <DEDUP_REMOVED lines=18> */
[----:B------:R-:W-:Y:S01]  /*40d0*/  IADD3 R35, PT, PT, R35, 0x8, RZ ;  /* 0x0000000823237810 */ /* 0x000fe20007ffe0ff */
[----:B------:R-:W-:-:S03]  /*40e0*/  VIADD R17, R17, 0x8 ;  /* 0x0000000811117836 */ /* 0x000fc60000000000 */
[----:B------:R-:W-:Y:S02]  /*40f0*/  ISETP.NE.AND P0, PT, R35, RZ, PT ;  /* 0x000000ff2300720c */ /* 0x000fe40003f05270 */
[----:B--2---:R-:W-:Y:S01]  /*4100*/  SHF.L.U32 R32, R31, 0x10, RZ ;  /* 0x000000101f207819 */ /* 0x004fe200000006ff */
[----:B---3--:R-:W-:-:S04]  /*4110*/  IMAD.U32 R33, R33, 0x10000, RZ ;  /* 0x0001000021217824 */ /* 0x008fc800078e00ff */
[C---:B------:R-:W-:Y:S01]  /*4120*/  FFMA R9, R32.reuse, R32, R9 ;  /* 0x0000002020097223 */ /* 0x040fe20000000009 */
[-C--:B------:R-:W-:Y:S01]  /*4130*/  FFMA R3, R32, R33.reuse, R3 ;  /* 0x0000002120037223 */ /* 0x080fe20000000003 */
[----:B----4-:R-:W-:Y:S01]  /*4140*/  SHF.L.U32 R32, R25, 0x10, RZ ;  /* 0x0000001019207819 */ /* 0x010fe200000006ff */
[----:B------:R-:W-:Y:S01]  /*4150*/  FFMA R0, R33, R33, R0 ;  /* 0x0000002121007223 */ /* 0x000fe20000000000 */
[----:B-----5:R-:W-:-:S03]  /*4160*/  SHF.L.U32 R25, R28, 0x10, RZ ;  /* 0x000000101c197819 */ /* 0x020fc600000006ff */
[C---:B------:R-:W-:Y:S01]  /*4170*/  FFMA R9, R32.reuse, R32, R9 ;  /* 0x0000002020097223 */ /* 0x040fe20000000009 */
[----:B------:R-:W-:Y:S01]  /*4180*/  SHF.L.U32 R28, R23, 0x10, RZ ;  /* 0x00000010171c7819 */ /* 0x000fe200000006ff */
[-C--:B------:R-:W-:Y:S01]  /*4190*/  FFMA R3, R32, R25.reuse, R3 ;  /* 0x0000001920037223 */ /* 0x080fe20000000003 */
[----:B------:R-:W-:Y:S01]  /*41a0*/  FFMA R0, R25, R25, R0 ;  /* 0x0000001919007223 */ /* 0x000fe20000000000 */
[----:B------:R-:W-:Y:S02]  /*41b0*/  IMAD.U32 R27, R27, 0x10000, RZ ;  /* 0x000100001b1b7824 */ /* 0x000fe400078e00ff */
[C---:B------:R-:W-:Y:S01]  /*41c0*/  FFMA R9, R28.reuse, R28, R9 ;  /* 0x0000001c1c097223 */ /* 0x040fe20000000009 */
[----:B0-----:R-:W-:Y:S01]  /*41d0*/  SHF.L.U32 R10, R21, 0x10, RZ ;  /* 0x00000010150a7819 */ /* 0x001fe200000006ff */
[-C--:B------:R-:W-:Y:S01]  /*41e0*/  FFMA R3, R28, R27.reuse, R3 ;  /* 0x0000001b1c037223 */ /* 0x080fe20000000003 */
[----:B------:R-:W-:Y:S01]  /*41f0*/  FFMA R0, R27, R27, R0 ;  /* 0x0000001b1b007223 */ /* 0x000fe20000000000 */
[----:B------:R-:W-:-:S02]  /*4200*/  SHF.L.U32 R11, R26, 0x10, RZ ;  /* 0x000000101a0b7819 */ /* 0x000fc400000006ff */
[C---:B------:R-:W-:Y:S01]  /*4210*/  FFMA R9, R10.reuse, R10, R9 ;  /* 0x0000000a0a097223 */ /* 0x040fe20000000009 */
[----:B------:R-:W-:Y:S02]  /*4220*/  SHF.L.U32 R12, R19, 0x10, RZ ;  /* 0x00000010130c7819 */ /* 0x000fe400000006ff */
[-C--:B------:R-:W-:Y:S01]  /*4230*/  FFMA R3, R10, R11.reuse, R3 ;  /* 0x0000000b0a037223 */ /* 0x080fe20000000003 */
[----:B------:R-:W-:Y:S01]  /*4240*/  FFMA R0, R11, R11, R0 ;  /* 0x0000000b0b007223 */ /* 0x000fe20000000000 */
[----:B------:R-:W-:Y:S02]  /*4250*/  IMAD.U32 R13, R24, 0x10000, RZ ;  /* 0x00010000180d7824 */ /* 0x000fe400078e00ff */
[----:B------:R-:W-:Y:S01]  /*4260*/  FFMA R9, R12, R12, R9 ;  /* 0x0000000c0c097223 */ /* 0x000fe20000000009 */
        /* <DEDUP_REMOVED lines=8> */
[----:B------:R-:W-:Y:S02]  /*42f0*/  IMAD.U32 R13, R20, 0x10000, RZ ;  /* 0x00010000140d7824 */ /* 0x000fe400078e00ff */
[C---:B------:R-:W-:Y:S01]  /*4300*/  FFMA R9, R16.reuse, R16, R9 ;  /* 0x0000001010097223 */ /* 0x040fe20000000009 */
[----:B------:R-:W-:Y:S01]  /*4310*/  SHF.L.U32 R10, R29, 0x10, RZ ;  /* 0x000000101d0a7819 */ /* 0x000fe200000006ff */
[-C--:B------:R-:W-:Y:S01]  /*4320*/  FFMA R3, R16, R13.reuse, R3 ;  /* 0x0000000d10037223 */ /* 0x080fe20000000003 */
[----:B------:R-:W-:Y:S01]  /*4330*/  FFMA R0, R13, R13, R0 ;  /* 0x0000000d0d007223 */ /* 0x000fe20000000000 */
[----:B------:R-:W-:-:S02]  /*4340*/  SHF.L.U32 R11, R30, 0x10, RZ ;  /* 0x000000101e0b7819 */ /* 0x000fc400000006ff */
[----:B------:R-:W-:-:S03]  /*4350*/  FFMA R9, R10, R10, R9 ;  /* 0x0000000a0a097223 */ /* 0x000fc60000000009 */
[-C--:B------:R-:W-:Y:S01]  /*4360*/  FFMA R3, R10, R11.reuse, R3 ;  /* 0x0000000b0a037223 */ /* 0x080fe20000000003 */
[----:B------:R-:W-:Y:S01]  /*4370*/  FFMA R0, R11, R11, R0 ;  /* 0x0000000b0b007223 */ /* 0x000fe20000000000 */
[----:B------:R-:W-:Y:S06]  /*4380*/  @P0 BRA `(.L_x_143) ;  /* 0xfffffffc00080947 */ /* 0x000fec000383ffff */
.L_x_142:
        /* <DEDUP_REMOVED lines=14> */
[----:B------:R0:W5:Y:S01]  /*4470*/  LDG.E.U16.CONSTANT R24, desc[UR6][R10.64+0x6] ;  /* 0x000006060a187981 */ /* 0x000162000c1e9500 */
[----:B------:R-:W-:-:S02]  /*4480*/  IADD3 R15, PT, PT, R15, 0x4, RZ ;  /* 0x000000040f0f7810 */ /* 0x000fc40007ffe0ff */
[----:B--2---:R-:W-:Y:S02]  /*4490*/  SHF.L.U32 R16, R16, 0x10, RZ ;  /* 0x0000001010107819 */ /* 0x004fe400000006ff */
[----:B---3--:R-:W-:-:S03]  /*44a0*/  SHF.L.U32 R17, R17, 0x10, RZ ;  /* 0x0000001011117819 */ /* 0x008fc600000006ff */
[----:B------:R-:W-:Y:S01]  /*44b0*/  FFMA R9, R16, R16, R9 ;  /* 0x0000001010097223 */ /* 0x000fe20000000009 */
[----:B----4-:R-:W-:Y:S01]  /*44c0*/  SHF.L.U32 R18, R18, 0x10, RZ ;  /* 0x0000001012127819 */ /* 0x010fe200000006ff */
[-C--:B------:R-:W-:Y:S01]  /*44d0*/  FFMA R3, R16, R17.reuse, R3 ;  /* 0x0000001110037223 */ /* 0x080fe20000000003 */
[----:B------:R-:W-:Y:S01]  /*44e0*/  FFMA R0, R17, R17, R0 ;  /* 0x0000001111007223 */ /* 0x000fe20000000000 */
[----:B-----5:R-:W-:Y:S02]  /*44f0*/  IMAD.U32 R19, R19, 0x10000, RZ ;  /* 0x0001000013137824 */ /* 0x020fe400078e00ff */
[----:B------:R-:W-:Y:S01]  /*4500*/  FFMA R9, R18, R18, R9 ;  /* 0x0000001212097223 */ /* 0x000fe20000000009 */
[----:B------:R-:W-:Y:S01]  /*4510*/  SHF.L.U32 R20, R20, 0x10, RZ ;  /* 0x0000001014147819 */ /* 0x000fe200000006ff */
[-C--:B------:R-:W-:Y:S01]  /*4520*/  FFMA R3, R18, R19.reuse, R3 ;  /* 0x0000001312037223 */ /* 0x080fe20000000003 */
[----:B------:R-:W-:Y:S01]  /*4530*/  FFMA R0, R19, R19, R0 ;  /* 0x0000001313007223 */ /* 0x000fe20000000000 */
[----:B------:R-:W-:-:S02]  /*4540*/  SHF.L.U32 R21, R21, 0x10, RZ ;  /* 0x0000001015157819 */ /* 0x000fc400000006ff */
[C---:B------:R-:W-:Y:S01]  /*4550*/  FFMA R9, R20.reuse, R20, R9 ;  /* 0x0000001414097223 */ /* 0x040fe20000000009 */
[----:B0-----:R-:W-:Y:S02]  /*4560*/  SHF.L.U32 R10, R23, 0x10, RZ ;  /* 0x00000010170a7819 */ /* 0x001fe400000006ff */
[-C--:B------:R-:W-:Y:S01]  /*4570*/  FFMA R3, R20, R21.reuse, R3 ;  /* 0x0000001514037223 */ /* 0x080fe20000000003 */
[----:B------:R-:W-:Y:S01]  /*4580*/  FFMA R0, R21, R21, R0 ;  /* 0x0000001515007223 */ /* 0x000fe20000000000 */
[----:B------:R-:W-:Y:S02]  /*4590*/  IMAD.U32 R11, R24, 0x10000, RZ ;  /* 0x00010000180b7824 */ /* 0x000fe400078e00ff */
[C---:B------:R-:W-:Y:S02]  /*45a0*/  FFMA R9, R10.reuse, R10, R9 ;  /* 0x0000000a0a097223 */ /* 0x040fe40000000009 */
[-C--:B------:R-:W-:Y:S01]  /*45b0*/  FFMA R3, R10, R11.reuse, R3 ;  /* 0x0000000b0a037223 */ /* 0x080fe20000000003 */
[----:B------:R-:W-:-:S07]  /*45c0*/  FFMA R0, R11, R11, R0 ;  /* 0x0000000b0b007223 */ /* 0x000fce0000000000 */
.L_x_145:
[----:B------:R-:W-:Y:S05]  /*45d0*/  @!P1 BRA `(.L_x_144) ;  /* 0x0000000000749947 */ /* 0x000fea0003800000 */
[----:B------:R-:W-:Y:S02]  /*45e0*/  ISETP.NE.AND P0, PT, R22, 0x1, PT ;  /* 0x000000011600780c */ /* 0x000fe40003f05270 */
[----:B------:R-:W-:-:S04]  /*45f0*/  LOP3.LUT R8, R8, 0x1, RZ, 0xc0, !PT ;  /* 0x0000000108087812 */ /* 0x000fc800078ec0ff */
[----:B------:R-:W-:-:S07]  /*4600*/  ISETP.NE.U32.AND P1, PT, R8, 0x1, PT ;  /* 0x000000010800780c */ /* 0x000fce0003f25070 */
[----:B------:R-:W-:-:S04]  /*4610*/  @P0 IMAD.WIDE.U32 R10, R15, 0x2, R4 ;  /* 0x000000020f0a0825 */ /* 0x000fc800078e0004 */
[C---:B------:R-:W-:Y:S01]  /*4620*/  @P0 IMAD.WIDE.U32 R12, R15.reuse, 0x2, R6 ;  /* 0x000000020f0c0825 */ /* 0x040fe200078e0006 */
[----:B------:R-:W-:Y:S01]  /*4630*/  @P0 IADD3 R15, PT, PT, R15, 0x2, RZ ;  /* 0x000000020f0f0810 */ /* 0x000fe20007ffe0ff */
[----:B------:R-:W2:Y:S04]  /*4640*/  @P0 LDG.E.U16.CONSTANT R8, desc[UR6][R10.64] ;  /* 0x000000060a080981 */ /* 0x000ea8000c1e9500 */
[----:B------:R-:W3:Y:S01]  /*4650*/  @P0 LDG.E.U16.CONSTANT R16, desc[UR6][R12.64] ;  /* 0x000000060c100981 */ /* 0x000ee2000c1e9500 */
[----:B------:R-:W-:-:S03]  /*4660*/  @!P1 IMAD.WIDE.U32 R4, R15, 0x2, R4 ;  /* 0x000000020f049825 */ /* 0x000fc600078e0004 */
[----:B------:R-:W4:Y:S01]  /*4670*/  @P0 LDG.E.U16.CONSTANT R17, desc[UR6][R10.64+0x2] ;  /* 0x000002060a110981 */ /* 0x000f22000c1e9500 */
[----:B------:R-:W-:-:S03]  /*4680*/  @!P1 IMAD.WIDE.U32 R6, R15, 0x2, R6 ;  /* 0x000000020f069825 */ /* 0x000fc600078e0006 */
[----:B------:R-:W5:Y:S04]  /*4690*/  @P0 LDG.E.U16.CONSTANT R19, desc[UR6][R12.64+0x2] ;  /* 0x000002060c130981 */ /* 0x000f68000c1e9500 */
[----:B------:R-:W5:Y:S04]  /*46a0*/  @!P1 LDG.E.U16.CONSTANT R4, desc[UR6][R4.64] ;  /* 0x0000000604049981 */ /* 0x000f68000c1e9500 */
[----:B------:R-:W5:Y:S01]  /*46b0*/  @!P1 LDG.E.U16.CONSTANT R6, desc[UR6][R6.64] ;  /* 0x0000000606069981 */ /* 0x000f62000c1e9500 */
[----:B--2---:R-:W-:Y:S02]  /*46c0*/  @P0 SHF.L.U32 R8, R8, 0x10, RZ ;  /* 0x0000001008080819 */ /* 0x004fe400000006ff */
[----:B---3--:R-:W-:Y:S01]  /*46d0*/  @P0 SHF.L.U32 R15, R16, 0x10, RZ ;  /* 0x00000010100f0819 */ /* 0x008fe200000006ff */
[----:B----4-:R-:W-:-:S04]  /*46e0*/  @P0 IMAD.U32 R18, R17, 0x10000, RZ ;  /* 0x0001000011120824 */ /* 0x010fc800078e00ff */
[CC--:B------:R-:W-:Y:S01]  /*46f0*/  @P0 FFMA R10, R8.reuse, R15.reuse, R3 ;  /* 0x0000000f080a0223 */ /* 0x0c0fe20000000003 */
[----:B------:R-:W-:Y:S01]  /*4700*/  @P0 FFMA R17, R8, R8, R9 ;  /* 0x0000000808110223 */ /* 0x000fe20000000009 */
[----:B------:R-:W-:Y:S01]  /*4710*/  @P0 FFMA R15, R15, R15, R0 ;  /* 0x0000000f0f0f0223 */ /* 0x000fe20000000000 */
[----:B-----5:R-:W-:Y:S02]  /*4720*/  @P0 SHF.L.U32 R16, R19, 0x10, RZ ;  /* 0x0000001013100819 */ /* 0x020fe400000006ff */
[----:B------:R-:W-:Y:S01]  /*4730*/  @P0 FFMA R9, R18, R18, R17 ;  /* 0x0000001212090223 */ /* 0x000fe20000000011 */
[----:B------:R-:W-:Y:S02]  /*4740*/  @!P1 SHF.L.U32 R8, R4, 0x10, RZ ;  /* 0x0000001004089819 */ /* 0x000fe400000006ff */
[-C--:B------:R-:W-:Y:S01]  /*4750*/  @P0 FFMA R3, R18, R16.reuse, R10 ;  /* 0x0000001012030223 */ /* 0x080fe2000000000a */
[----:B------:R-:W-:Y:S01]  /*4760*/  @P0 FFMA R0, R16, R16, R15 ;  /* 0x0000001010000223 */ /* 0x000fe2000000000f */
[----:B------:R-:W-:-:S02]  /*4770*/  @!P1 IMAD.U32 R5, R6, 0x10000, RZ ;  /* 0x0001000006059824 */ /* 0x000fc400078e00ff */
[C---:B------:R-:W-:Y:S02]  /*4780*/  @!P1 FFMA R9, R8.reuse, R8, R9 ;  /* 0x0000000808099223 */ /* 0x040fe40000000009 */
[-C--:B------:R-:W-:Y:S01]  /*4790*/  @!P1 FFMA R3, R8, R5.reuse, R3 ;  /* 0x0000000508039223 */ /* 0x080fe20000000003 */
[----:B------:R-:W-:-:S07]  /*47a0*/  @!P1 FFMA R0, R5, R5, R0 ;  /* 0x0000000505009223 */ /* 0x000fce0000000000 */
.L_x_144:
[----:B------:R-:W-:-:S07]  /*47b0*/  FMUL R0, R9, R0 ;  /* 0x0000000009007220 */ /* 0x000fce0000400000 */
.L_x_141:
[----:B------:R-:W-:Y:S01]  /*47c0*/  IADD3 R4, PT, PT, R0, -0xd000000, RZ ;  /* 0xf300000000047810 */ /* 0x000fe20007ffe0ff */
[----:B------:R0:W1:Y:S01]  /*47d0*/  MUFU.RSQ R7, R0 ;  /* 0x0000000000077308 */ /* 0x0000620000001400 */
[----:B------:R-:W-:Y:S02]  /*47e0*/  BSSY.RECONVERGENT B0, `(.L_x_146) ;  /* 0x000000b000007945 */ /* 0x000fe40003800200 */
[----:B------:R-:W-:-:S13]  /*47f0*/  ISETP.GT.U32.AND P0, PT, R4, 0x727fffff, PT ;  /* 0x727fffff0400780c */ /* 0x000fda0003f04070 */
[----:B0-----:R-:W-:Y:S05]  /*4800*/  @!P0 BRA `(.L_x_147) ;  /* 0x0000000000108947 */ /* 0x001fea0003800000 */
[----:B------:R-:W-:-:S07]  /*4810*/  MOV R9, 0x4830 ;  /* 0x0000483000097802 */ /* 0x000fce0000000f00 */
[----:B-1----:R-:W-:Y:S05]  /*4820*/  CALL.REL.NOINC `($__internal_4_$__cuda_sm20_sqrt_rn_f32_slowpath) ;  /* 0x0000004800f87944 */ /* 0x002fea0003c00000 */
[----:B------:R-:W-:Y:S01]  /*4830*/  MOV R4, R0 ;  /* 0x0000000000047202 */ /* 0x000fe20000000f00 */
[----:B------:R-:W-:Y:S06]  /*4840*/  BRA `(.L_x_148) ;  /* 0x0000000000107947 */ /* 0x000fec0003800000 */
.L_x_147:
[C---:B-1----:R-:W-:Y:S01]  /*4850*/  FMUL.FTZ R5, R7.reuse, R0 ;  /* 0x0000000007057220 */ /* 0x042fe20000410000 */
[----:B------:R-:W-:-:S03]  /*4860*/  FMUL.FTZ R4, R7, 0.5 ;  /* 0x3f00000007047820 */ /* 0x000fc60000410000 */
[----:B------:R-:W-:-:S04]  /*4870*/  FFMA R0, -R5, R5, R0 ;  /* 0x0000000505007223 */ /* 0x000fc80000000100 */
[----:B------:R-:W-:-:S07]  /*4880*/  FFMA R4, R0, R4, R5 ;  /* 0x0000000400047223 */ /* 0x000fce0000000005 */
.L_x_148:
[----:B------:R-:W-:Y:S05]  /*4890*/  BSYNC.RECONVERGENT B0 ;  /* 0x0000000000007941 */ /* 0x000fea0003800200 */
.L_x_146:
        /* <DEDUP_REMOVED lines=12> */
[----:B------:R-:W-:Y:S01]  /*4960*/  MOV R0, R3 ;  /* 0x0000000300007202 */ /* 0x000fe20000000f00 */
[----:B------:R-:W-:Y:S01]  /*4970*/  IMAD.MOV.U32 R3, RZ, RZ, R4 ;  /* 0x000000ffff037224 */ /* 0x000fe200078e0004 */
[----:B------:R-:W-:-:S07]  /*4980*/  MOV R8, 0x49a0 ;  /* 0x000049a000087802 */ /* 0x000fce0000000f00 */
[----:B------:R-:W-:Y:S05]  /*4990*/  CALL.REL.NOINC `($__internal_5_$__cuda_sm3x_div_rn_noftz_f32_slowpath) ;  /* 0x0000004800f87944 */ /* 0x000fea0003c00000 */
.L_x_152:
[----:B------:R-:W-:Y:S05]  /*49a0*/  BSYNC.RECONVERGENT B1 ;  /* 0x0000000000017941 */ /* 0x000fea0003800200 */
.L_x_151:
[----:B------:R-:W-:-:S07]  /*49b0*/  FADD R14, -R0, 1 ;  /* 0x3f800000000e7421 */ /* 0x000fce0000000100 */
.L_x_150:
[----:B------:R-:W-:Y:S05]  /*49c0*/  BSYNC.RECONVERGENT B0 ;  /* 0x0000000000007941 */ /* 0x000fea0003800200 */
.L_x_149:
[----:B------:R-:W-:Y:S05]  /*49d0*/  BRA `(.L_x_115) ;  /* 0x0000004400a47947 */ /* 0x000fea0003800000 */
.L_x_859:
[----:B------:R-:W-:Y:S01]  /*49e0*/  ISETP.NE.AND P0, PT, R8, RZ, PT ;  /* 0x000000ff0800720c */ /* 0x000fe20003f05270 */
[----:B------:R-:W-:-:S12]  /*49f0*/  HFMA2 R3, -RZ, RZ, 0, 0 ;  /* 0x00000000ff037431 */ /* 0x000fd800000001ff */
[----:B------:R-:W-:Y:S05]  /*4a00*/  @!P0 BRA `(.L_x_153) ;  /* 0x0000000400b08947 */ /* 0x000fea0003800000 */
[----:B------:R-:W0:Y:S01]  /*4a10*/  LDC R12, c[0x0][0x3a8] ;  /* 0x0000ea00ff0c7b82 */ /* 0x000e220000000800 */
[----:B------:R-:W-:Y:S01]  /*4a20*/  IADD3 R8, PT, PT, -R8, RZ, RZ ;  /* 0x000000ff08087210 */ /* 0x000fe20007ffe1ff */
[----:B------:R-:W-:-:S06]  /*4a30*/  IMAD.MOV.U32 R11, RZ, RZ, RZ ;  /* 0x000000ffff0b7224 */ /* 0x000fcc00078e00ff */
[----:B------:R-:W1:Y:S01]  /*4a40*/  LDC R0, c[0x0][0x3a8] ;  /* 0x0000ea00ff007b82 */ /* 0x000e620000000800 */
[----:B0-----:R-:W-:Y:S01]  /*4a50*/  FMUL R10, R12, 0.5 ;  /* 0x3f0000000c0a7820 */ /* 0x001fe20000400000 */
[----:B------:R-:W0:Y:S08]  /*4a60*/  FRND.FLOOR R3, R12 ;  /* 0x0000000c00037307 */ /* 0x000e300000205000 */
[----:B------:R-:W2:Y:S01]  /*4a70*/  FRND.TRUNC R10, R10 ;  /* 0x0000000a000a7307 */ /* 0x000ea2000020d000 */
[----:B0-----:R-:W-:-:S02]  /*4a80*/  FSETP.NEU.AND P1, PT, R3, R12, PT ;  /* 0x0000000c0300720b */ /* 0x001fc40003f2d000 */
[----:B------:R-:W-:Y:S01]  /*4a90*/  MOV R3, RZ ;  /* 0x000000ff00037202 */ /* 0x000fe20000000f00 */
[----:B--2---:R-:W-:-:S04]  /*4aa0*/  FADD R9, R10, R10 ;  /* 0x0000000a0a097221 */ /* 0x004fc80000000000 */
[----:B-1----:R-:W-:-:S07]  /*4ab0*/  FADD R9, -R9, R12 ;  /* 0x0000000c09097221 */ /* 0x002fce0000000100 */
.L_x_156:
[----:B------:R-:W-:-:S04]  /*4ac0*/  IMAD.WIDE.U32 R14, R11, 0x2, R4 ;  /* 0x000000020b0e7825 */ /* 0x000fc800078e0004 */
[----:B------:R-:W-:Y:S02]  /*4ad0*/  IMAD.WIDE.U32 R16, R11, 0x2, R6 ;  /* 0x000000020b107825 */ /* 0x000fe400078e0006 */
[----:B------:R-:W2:Y:S04]  /*4ae0*/  LDG.E.U16.CONSTANT R14, desc[UR6][R14.64] ;  /* 0x000000060e0e7981 */ /* 0x000ea8000c1e9500 */
[----:B------:R-:W3:Y:S01]  /*4af0*/  LDG.E.U16.CONSTANT R16, desc[UR6][R16.64] ;  /* 0x0000000610107981 */ /* 0x000ee2000c1e9500 */
[----:B------:R-:W-:Y:S01]  /*4b00*/  MOV R23, 0x3a2c32e4 ;  /* 0x3a2c32e400177802 */ /* 0x000fe20000000f00 */
[----:B------:R-:W-:Y:S01]  /*4b10*/  BSSY.RECONVERGENT B0, `(.L_x_154) ;  /* 0x0000058000007945 */ /* 0x000fe20003800200 */
[----:B------:R-:W-:-:S04]  /*4b20*/  IADD3 R8, PT, PT, R8, 0x1, RZ ;  /* 0x0000000108087810 */ /* 0x000fc80007ffe0ff */
[----:B------:R-:W-:Y:S02]  /*4b30*/  ISETP.NE.AND P2, PT, R8, RZ, PT ;  /* 0x000000ff0800720c */ /* 0x000fe40003f45270 */
[----:B--2---:R-:W-:Y:S02]  /*4b40*/  SHF.L.U32 R13, R14, 0x10, RZ ;  /* 0x000000100e0d7819 */ /* 0x004fe400000006ff */
[----:B---3--:R-:W-:-:S05]  /*4b50*/  SHF.L.U32 R10, R16, 0x10, RZ ;  /* 0x00000010100a7819 */ /* 0x008fca00000006ff */
[----:B------:R-:W-:-:S04]  /*4b60*/  FADD R13, R13, -R10 ;  /* 0x8000000a0d0d7221 */ /* 0x000fc80000000000 */
[C---:B------:R-:W-:Y:S01]  /*4b70*/  FMUL R10, |R13|.reuse, 16777216 ;  /* 0x4b8000000d0a7820 */ /* 0x040fe20000400200 */
[----:B------:R-:W-:-:S04]  /*4b80*/  FSETP.GEU.AND P0, PT, |R13|, 1.175494350822287508e-38, PT ;  /* 0x008000000d00780b */ /* 0x000fc80003f0e200 */
[----:B------:R-:W-:-:S04]  /*4b90*/  FSEL R10, R10, |R13|, !P0 ;  /* 0x4000000d0a0a7208 */ /* 0x000fc80004000000 */
[----:B------:R-:W-:-:S04]  /*4ba0*/  IADD3 R12, PT, PT, R10, -0x3f3504f3, RZ ;  /* 0xc0cafb0d0a0c7810 */ /* 0x000fc80007ffe0ff */
[----:B------:R-:W-:-:S05]  /*4bb0*/  LOP3.LUT R19, R12, 0xff800000, RZ, 0xc0, !PT ;  /* 0xff8000000c137812 */ /* 0x000fca00078ec0ff */
[----:B------:R-:W-:Y:S01]  /*4bc0*/  IMAD.IADD R10, R10, 0x1, -R19 ;  /* 0x000000010a0a7824 */ /* 0x000fe200078e0a13 */
        /* <DEDUP_REMOVED lines=9> */
[C---:B------:R-:W-:Y:S01]  /*4c60*/  FMUL R16, R15.reuse, R15 ;  /* 0x0000000f0f107220 */ /* 0x040fe20000400000 */
        /* <DEDUP_REMOVED lines=8> */
[----:B------:R-:W-:-:S03]  /*4cf0*/  FFMA R19, R16, R19, 0.12022458761930465698 ;  /* 0x3df6384f10137423 */ /* 0x000fc60000000013 */
[----:B------:R-:W-:Y:S01]  /*4d00*/  FFMA R10, R17, 1.4426950216293334961, R10 ;  /* 0x3fb8aa3b110a7823 */ /* 0x000fe2000000000a */
[----:B------:R-:W-:Y:S01]  /*4d10*/  FMUL R16, R16, R19 ;  /* 0x0000001310107220 */ /* 0x000fe20000400000 */
[----:B------:R-:W-:Y:S02]  /*4d20*/  HFMA2 R19, -RZ, RZ, 0.64013671875, -15.109375 ;  /* 0x391fcb8eff137431 */ /* 0x000fe400000001ff */
        /* <DEDUP_REMOVED lines=12> */
[----:B------:R-:W-:Y:S02]  /*4df0*/  FFMA R12, R21, R0, R12 ;  /* 0x00000000150c7223 */ /* 0x000fe4000000000c */
[----:B------:R1:W2:Y:S01]  /*4e00*/  F2I.NTZ R14, R10 ;  /* 0x0000000a000e7305 */ /* 0x0002a20000203100 */
[----:B0-----:R-:W-:Y:S01]  /*4e10*/  FADD R15, R10, -R17 ;  /* 0x800000110a0f7221 */ /* 0x001fe20000000000 */
[----:B------:R-:W-:-:S02]  /*4e20*/  FSETP.GT.AND P0, PT, R17, RZ, PT ;  /* 0x000000ff1100720b */ /* 0x000fc40003f04000 */
[----:B-1----:R-:W-:Y:S01]  /*4e30*/  MOV R10, 0x3f800000 ;  /* 0x3f800000000a7802 */ /* 0x002fe20000000f00 */
[----:B------:R-:W-:Y:S01]  /*4e40*/  FADD R12, R12, R15 ;  /* 0x0000000f0c0c7221 */ /* 0x000fe20000000000 */
[----:B------:R-:W-:Y:S02]  /*4e50*/  SEL R17, RZ, 0x83000000, P0 ;  /* 0x83000000ff117807 */ /* 0x000fe40000000000 */
[----:B------:R-:W-:Y:S01]  /*4e60*/  FSETP.NEU.AND P0, PT, |R13|, 1, PT ;  /* 0x3f8000000d00780b */ /* 0x000fe20003f0d200 */
[----:B------:R-:W-:Y:S01]  /*4e70*/  FFMA R15, R12, R19, 0.0013391353422775864601 ;  /* 0x3aaf85ed0c0f7423 */ /* 0x000fe20000000013 */
[----:B------:R-:W-:Y:S01]  /*4e80*/  IADD3 R16, PT, PT, R17, 0x7f000000, RZ ;  /* 0x7f00000011107810 */ /* 0x000fe20007ffe0ff */
[----:B--2---:R-:W-:Y:S01]  /*4e90*/  IMAD R14, R14, 0x800000, -R17 ;  /* 0x008000000e0e7824 */ /* 0x004fe200078e0a11 */
[----:B------:R-:W-:Y:S01]  /*4ea0*/  FSETP.EQ.OR P0, PT, R0, RZ, !P0 ;  /* 0x000000ff0000720b */ /* 0x000fe20004702400 */
[----:B------:R-:W-:-:S04]  /*4eb0*/  FFMA R15, R12, R15, 0.0096188392490148544312 ;  /* 0x3c1d98560c0f7423 */ /* 0x000fc8000000000f */
[----:B------:R-:W-:-:S04]  /*4ec0*/  FFMA R15, R12, R15, 0.055503588169813156128 ;  /* 0x3d6357bb0c0f7423 */ /* 0x000fc8000000000f */
[----:B------:R-:W-:-:S04]  /*4ed0*/  FFMA R15, R12, R15, 0.24022644758224487305 ;  /* 0x3e75fdec0c0f7423 */ /* 0x000fc8000000000f */
[----:B------:R-:W-:-:S04]  /*4ee0*/  FFMA R15, R12, R15, 0.69314718246459960938 ;  /* 0x3f3172180c0f7423 */ /* 0x000fc8000000000f */
        /* <DEDUP_REMOVED lines=15> */
[----:B------:R-:W-:-:S04]  /*4fe0*/  @P4 LOP3.LUT R12, R12, 0x7fffffff, RZ, 0xc0, !PT ;  /* 0x7fffffff0c0c4812 */ /* 0x000fc800078ec0ff */
[----:B------:R-:W-:Y:S01]  /*4ff0*/  @!P0 MOV R10, R12 ;  /* 0x0000000c000a8202 */ /* 0x000fe20000000f00 */
[----:B------:R-:W-:Y:S06]  /*5000*/  @!P0 BRA `(.L_x_155) ;  /* 0x0000000000208947 */ /* 0x000fec0003800000 */
[----:B------:R-:W-:Y:S02]  /*5010*/  FSETP.NEU.AND P0, PT, |R0|, +INF , PT ;  /* 0x7f8000000000780b */ /* 0x000fe40003f0d200 */
[----:B------:R-:W-:-:S13]  /*5020*/  FSETP.EQ.AND P3, PT, |R13|, -1, PT ;  /* 0xbf8000000d00780b */ /* 0x000fda0003f62200 */
[----:B------:R-:W-:Y:S05]  /*5030*/  @!P0 BRA P3, `(.L_x_155) ;  /* 0x0000000000148947 */ /* 0x000fea0001800000 */
[----:B------:R-:W-:Y:S01]  /*5040*/  FSETP.GEU.AND P0, PT, |R13|, RZ, PT ;  /* 0x000000ff0d00720b */ /* 0x000fe20003f0e200 */
[----:B------:R-:W-:-:S12]  /*5050*/  IMAD.MOV.U32 R10, RZ, RZ, R14 ;  /* 0x000000ffff0a7224 */ /* 0x000fd800078e000e */
[----:B------:R-:W-:-:S04]  /*5060*/  @!P0 FSETP.NEU.AND P3, PT, |R9|, 1, PT ;  /* 0x3f8000000900880b */ /* 0x000fc80003f6d200 */
[----:B------:R-:W-:-:S04]  /*5070*/  @!P0 FSEL R12, R14, -R14, P3 ;  /* 0x8000000e0e0c8208 */ /* 0x000fc80001800000 */
[----:B------:R-:W-:-:S07]  /*5080*/  @!P0 FSEL R10, R12, +QNAN , !P1 ;  /* 0x7fffffff0c0a8808 */ /* 0x000fce0004800000 */
.L_x_155:
[----:B------:R-:W-:Y:S05]  /*5090*/  BSYNC.RECONVERGENT B0 ;  /* 0x0000000000007941 */ /* 0x000fea0003800200 */
.L_x_154:
[----:B------:R-:W-:Y:S01]  /*50a0*/  FADD R3, R10, R3 ;  /* 0x000000030a037221 */ /* 0x000fe20000000000 */
[----:B------:R-:W-:Y:S01]  /*50b0*/  IADD3 R11, PT, PT, R11, 0x1, RZ ;  /* 0x000000010b0b7810 */ /* 0x000fe20007ffe0ff */
[----:B------:R-:W-:Y:S06]  /*50c0*/  @P2 BRA `(.L_x_156) ;  /* 0xfffffff8007c2947 */ /* 0x000fec000383ffff */
.L_x_153:
[----:B------:R-:W0:Y:S02]  /*50d0*/  LDC R7, c[0x0][0x3a8] ;  /* 0x0000ea00ff077b82 */ /* 0x000e240000000800 */
[----:B0-----:R-:W-:-:S04]  /*50e0*/  IADD3 R0, PT, PT, R7, 0x1800000, RZ ;  /* 0x0180000007007810 */ /* 0x001fc80007ffe0ff */
[----:B------:R-:W-:-:S04]  /*50f0*/  LOP3.LUT R0, R0, 0x7f800000, RZ, 0xc0, !PT ;  /* 0x7f80000000007812 */ /* 0x000fc800078ec0ff */
[----:B------:R-:W-:-:S13]  /*5100*/  ISETP.GT.U32.AND P0, PT, R0, 0x1ffffff, PT ;  /* 0x01ffffff0000780c */ /* 0x000fda0003f04070 */
[----:B------:R-:W-:Y:S05]  /*5110*/  @P0 BRA `(.L_x_157) ;  /* 0x00000000000c0947 */ /* 0x000fea0003800000 */
[----:B------:R-:W-:-:S07]  /*5120*/  MOV R10, 0x5140 ;  /* 0x00005140000a7802 */ /* 0x000fce0000000f00 */
[----:B------:R-:W-:Y:S05]  /*5130*/  CALL.REL.NOINC `($__internal_3_$__cuda_sm20_rcp_rn_f32_slowpath) ;  /* 0x0000003c00e07944 */ /* 0x000fea0003c00000 */
[----:B------:R-:W-:Y:S05]  /*5140*/  BRA `(.L_x_158) ;  /* 0x0000000000107947 */ /* 0x000fea0003800000 */
.L_x_157:
[----:B------:R-:W0:Y:S02]  /*5150*/  MUFU.RCP R0, R7 ;  /* 0x0000000700007308 */ /* 0x000e240000001000 */
[----:B0-----:R-:W-:-:S04]  /*5160*/  FFMA R4, R0, R7, -1 ;  /* 0xbf80000000047423 */ /* 0x001fc80000000007 */
[----:B------:R-:W-:-:S04]  /*5170*/  FADD.FTZ R5, -R4, -RZ ;  /* 0x800000ff04057221 */ /* 0x000fc80000010100 */
[----:B------:R-:W-:-:S07]  /*5180*/  FFMA R0, R0, R5, R0 ;  /* 0x0000000500007223 */ /* 0x000fce0000000000 */
.L_x_158:
[C---:B------:R-:W-:Y:S01]  /*5190*/  FMUL R4, |R3|.reuse, 16777216 ;  /* 0x4b80000003047820 */ /* 0x040fe20000400200 */
[----:B------:R-:W-:Y:S01]  /*51a0*/  FSETP.GEU.AND P0, PT, |R3|, 1.175494350822287508e-38, PT ;  /* 0x008000000300780b */ /* 0x000fe20003f0e200 */
[----:B------:R-:W-:Y:S01]  /*51b0*/  HFMA2 R10, -RZ, RZ, 0.771484375, 0.21533203125 ;  /* 0x3a2c32e4ff0a7431 */ /* 0x000fe200000001ff */
[----:B------:R-:W-:Y:S01]  /*51c0*/  BSSY.RECONVERGENT B0, `(.L_x_159) ;  /* 0x0000058000007945 */ /* 0x000fe20003800200 */
[----:B------:R-:W-:Y:S01]  /*51d0*/  HFMA2 R14, -RZ, RZ, 1.875, 0 ;  /* 0x3f800000ff0e7431 */ /* 0x000fe200000001ff */
        /* <DEDUP_REMOVED lines=54> */
[----:B------:R-:W-:Y:S01]  /*5540*/  IADD3 R5, PT, PT, R10, 0x7f000000, RZ ;  /* 0x7f0000000a057810 */ /* 0x000fe20007ffe0ff */
[----:B-1----:R-:W-:-:S04]  /*5550*/  IMAD R10, R9, 0x800000, -R10 ;  /* 0x00800000090a7824 */ /* 0x002fc800078e0a0a */
        /* <DEDUP_REMOVED lines=16> */
[----:B------:R-:W-:-:S04]  /*5660*/  @P2 LOP3.LUT R4, R4, 0x7fffffff, RZ, 0xc0, !PT ;  /* 0x7fffffff04042812 */ /* 0x000fc800078ec0ff */
[----:B------:R-:W-:Y:S01]  /*5670*/  @!P0 MOV R14, R4 ;  /* 0x00000004000e8202 */ /* 0x000fe20000000f00 */
        /* <DEDUP_REMOVED lines=12> */
.L_x_160:
[----:B------:R-:W-:Y:S05]  /*5740*/  BSYNC.RECONVERGENT B0 ;  /* 0x0000000000007941 */ /* 0x000fea0003800200 */
.L_x_159:
[----:B------:R-:W-:Y:S05]  /*5750*/  BRA `(.L_x_115) ;  /* 0x0000003800447947 */ /* 0x000fea0003800000 */
.L_x_140:
[----:B------:R-:W-:Y:S01]  /*5760*/  IMAD.MOV.U32 R0, RZ, RZ, -0x6 ;  /* 0xfffffffaff007424 */ /* 0x000fe200078e00ff */
[----:B------:R-:W-:Y:S04]  /*5770*/  BSSY.RECONVERGENT B0, `(.L_x_115) ;  /* 0x000038f000007945 */ /* 0x000fe80003800200 */
[----:B------:R-:W-:-:S04]  /*5780*/  VIADDMNMX.U32 R0, R9, R0, 0x2, PT ;  /* 0x0000000209007446 */ /* 0x000fc80003800000 */
[----:B------:R-:W-:-:S04]  /*5790*/  SHF.L.U32 R0, R0, 0x2, RZ ;  /* 0x0000000200007819 */ /* 0x000fc800000006ff */
[----:B------:R-:W0:Y:S02]  /*57a0*/  LDC R10, c[0x2][R0+0x24] ;  /* 0x00800900000a7b82 */ /* 0x000e240000000800 */
[----:B0-----:R-:W-:-:S04]  /*57b0*/  SHF.R.S32.HI R11, RZ, 0x1f, R10 ;  /* 0x0000001fff0b7819 */ /* 0x001fc8000001140a */
.L_x_862:
[----:B------:R-:W-:Y:S05]  /*57c0*/  BRX R10 -0x57d0                                                          (*"BRANCH_TARGETS .L_x_863,.L_x_864,.L_x_865"*) ;  /* 0xffffffa80a0c7949 */ /* 0x000fea000383ffff */
.L_x_865:
[----:B------:R-:W-:-:S13]  /*57d0*/  ISETP.NE.AND P0, PT, R9, 0x8, PT ;  /* 0x000000080900780c */ /* 0x000fda0003f05270 */
[----:B------:R-:W-:Y:S05]  /*57e0*/  @P0 BRA `(.L_x_161) ;  /* 0x00000038001c0947 */ /* 0x000fea0003800000 */
[----:B------:R-:W-:Y:S01]  /*57f0*/  ISETP.NE.AND P0, PT, R8, RZ, PT ;  /* 0x000000ff0800720c */ /* 0x000fe20003f05270 */
[----:B------:R-:W-:Y:S01]  /*5800*/  HFMA2 R16, -RZ, RZ, 0, 0 ;  /* 0x00000000ff107431 */ /* 0x000fe200000001ff */
[----:B------:R-:W-:-:S11]  /*5810*/  MOV R3, RZ ;  /* 0x000000ff00037202 */ /* 0x000fd60000000f00 */
[----:B------:R-:W-:Y:S05]  /*5820*/  @!P0 BRA `(.L_x_162) ;  /* 0x0000000800f08947 */ /* 0x000fea0003800000 */
[C---:B------:R-:W-:Y:S01]  /*5830*/  VIADD R0, R8.reuse, 0xffffffff ;  /* 0xffffffff08007836 */ /* 0x040fe20000000000 */
[----:B------:R-:W-:Y:S02]  /*5840*/  LOP3.LUT R32, R8, 0x7, RZ, 0xc0, !PT ;  /* 0x0000000708207812 */ /* 0x000fe400078ec0ff */
[----:B------:R-:W-:Y:S02]  /*5850*/  MOV R3, RZ ;  /* 0x000000ff00037202 */ /* 0x000fe40000000f00 */
[----:B------:R-:W-:Y:S02]  /*5860*/  ISETP.GE.U32.AND P1, PT, R0, 0x7, PT ;  /* 0x000000070000780c */ /* 0x000fe40003f26070 */
[----:B------:R-:W-:Y:S02]  /*5870*/  ISETP.NE.AND P0, PT, R32, RZ, PT ;  /* 0x000000ff2000720c */ /* 0x000fe40003f05270 */
[----:B------:R-:W-:Y:S02]  /*5880*/  MOV R9, RZ ;  /* 0x000000ff00097202 */ /* 0x000fe40000000f00 */
[----:B------:R-:W-:-:S07]  /*5890*/  MOV R16, RZ ;  /* 0x000000ff00107202 */ /* 0x000fce0000000f00 */
[----:B------:R-:W-:Y:S05]  /*58a0*/  @!P1 BRA `(.L_x_163) ;  /* 0x0000000400689947 */ /* 0x000fea0003800000 */
[----:B------:R-:W-:Y:S01]  /*58b0*/  LOP3.LUT R9, R8, 0xfffffff8, RZ, 0xc0, !PT ;  /* 0xfffffff808097812 */ /* 0x000fe200078ec0ff */
[----:B------:R-:W-:Y:S02]  /*58c0*/  HFMA2 R15, -RZ, RZ, 0, 0 ;  /* 0x00000000ff0f7431 */ /* 0x000fe400000001ff */
[----:B------:R-:W-:Y:S01]  /*58d0*/  IMAD.MOV.U32 R3, RZ, RZ, RZ ;  /* 0x000000ffff037224 */ /* 0x000fe200078e00ff */
[----:B------:R-:W-:-:S07]  /*58e0*/  IADD3 R31, PT, PT, -R9, RZ, RZ ;  /* 0x000000ff091f7210 */ /* 0x000fce0007ffe1ff */
.L_x_164:
        /* <DEDUP_REMOVED lines=19> */
[----:B------:R-:W-:Y:S01]  /*5a20*/  VIADD R15, R15, 0x8 ;  /* 0x000000080f0f7836 */ /* 0x000fe20000000000 */
[----:B--2---:R-:W-:-:S04]  /*5a30*/  SHF.L.U32 R29, R29, 0x10, RZ ;  /* 0x000000101d1d7819 */ /* 0x004fc800000006ff */
[----:B------:R-:W-:Y:S01]  /*5a40*/  FSETP.NEU.AND P1, PT, R29, RZ, PT ;  /* 0x000000ff1d00720b */ /* 0x000fe20003f2d000 */
[----:B---3--:R-:W-:Y:S02]  /*5a50*/  IMAD.U32 R30, R30, 0x10000, RZ ;  /* 0x000100001e1e7824 */ /* 0x008fe400078e00ff */
[----:B------:R-:W-:Y:S01]  /*5a60*/  FADD R29, R16, 1 ;  /* 0x3f800000101d7421 */ /* 0x000fe20000000000 */
[----:B----4-:R-:W-:Y:S02]  /*5a70*/  SHF.L.U32 R33, R33, 0x10, RZ ;  /* 0x0000001021217819 */ /* 0x010fe400000006ff */
[----:B------:R-:W-:Y:S01]  /*5a80*/  FSETP.NEU.AND P2, PT, R30, RZ, PT ;  /* 0x000000ff1e00720b */ /* 0x000fe20003f4d000 */
[----:B------:R-:W-:Y:S01]  /*5a90*/  FADD R30, R3, 1 ;  /* 0x3f800000031e7421 */ /* 0x000fe20000000000 */
[----:B------:R-:W-:Y:S02]  /*5aa0*/  FSETP.NEU.AND P3, PT, R33, RZ, PT ;  /* 0x000000ff2100720b */ /* 0x000fe40003f6d000 */
[----:B-----5:R-:W-:-:S02]  /*5ab0*/  SHF.L.U32 R0, R0, 0x10, RZ ;  /* 0x0000001000007819 */ /* 0x020fc400000006ff */
[----:B------:R-:W-:Y:S02]  /*5ac0*/  SHF.L.U32 R17, R17, 0x10, RZ ;  /* 0x0000001011117819 */ /* 0x000fe400000006ff */
[----:B------:R-:W-:Y:S02]  /*5ad0*/  @P1 FSEL R16, R29, R16, P2 ;  /* 0x000000101d101208 */ /* 0x000fe40001000000 */
[----:B------:R-:W-:Y:S01]  /*5ae0*/  @!P1 FSEL R30, R30, R3, P2 ;  /* 0x000000031e1e9208 */ /* 0x000fe20001000000 */
[----:B------:R-:W-:Y:S01]  /*5af0*/  IMAD.U32 R18, R18, 0x10000, RZ ;  /* 0x0001000012127824 */ /* 0x000fe200078e00ff */
[----:B------:R-:W-:Y:S01]  /*5b00*/  FSETP.NEU.AND P1, PT, R0, RZ, PT ;  /* 0x000000ff0000720b */ /* 0x000fe20003f2d000 */
[----:B------:R-:W-:Y:S01]  /*5b10*/  FADD R3, R16, 1 ;  /* 0x3f80000010037421 */ /* 0x000fe20000000000 */
[----:B------:R-:W-:Y:S01]  /*5b20*/  FSETP.NEU.AND P2, PT, R17, RZ, PT ;  /* 0x000000ff1100720b */ /* 0x000fe20003f4d000 */
[----:B0-----:R-:W-:Y:S01]  /*5b30*/  FADD R11, R30, 1 ;  /* 0x3f8000001e0b7421 */ /* 0x001fe20000000000 */
[----:B------:R-:W-:-:S02]  /*5b40*/  SHF.L.U32 R19, R19, 0x10, RZ ;  /* 0x0000001013137819 */ /* 0x000fc400000006ff */
        /* <DEDUP_REMOVED lines=10> */
[----:B------:R-:W-:Y:S01]  /*5bf0*/  SHF.L.U32 R21, R21, 0x10, RZ ;  /* 0x0000001015157819 */ /* 0x000fe200000006ff */
[----:B------:R-:W-:Y:S01]  /*5c00*/  FADD R3, R16, 1 ;  /* 0x3f80000010037421 */ /* 0x000fe20000000000 */
[----:B------:R-:W-:Y:S01]  /*5c10*/  FSETP.NEU.AND P1, PT, R20, RZ, PT ;  /* 0x000000ff1400720b */ /* 0x000fe20003f2d000 */
[----:B------:R-:W-:Y:S01]  /*5c20*/  FADD R11, R0, 1 ;  /* 0x3f800000000b7421 */ /* 0x000fe20000000000 */
[----:B------:R-:W-:Y:S02]  /*5c30*/  FSETP.NEU.AND P2, PT, R21, RZ, PT ;  /* 0x000000ff1500720b */ /* 0x000fe40003f4d000 */
        /* <DEDUP_REMOVED lines=8> */
[----:B------:R-:W-:Y:S02]  /*5cc0*/  SHF.L.U32 R24, R24, 0x10, RZ ;  /* 0x0000001018187819 */ /* 0x000fe400000006ff */
[----:B------:R-:W-:Y:S02]  /*5cd0*/  @P2 FSEL R16, R3, R16, P1 ;  /* 0x0000001003102208 */ /* 0x000fe40000800000 */
[----:B------:R-:W-:-:S02]  /*5ce0*/  @!P2 FSEL R0, R0, R11, P1 ;  /* 0x0000000b0000a208 */ /* 0x000fc40000800000 */
[----:B------:R-:W-:Y:S01]  /*5cf0*/  SHF.L.U32 R25, R25, 0x10, RZ ;  /* 0x0000001019197819 */ /* 0x000fe200000006ff */
[----:B------:R-:W-:Y:S01]  /*5d00*/  FADD R3, R16, 1 ;  /* 0x3f80000010037421 */ /* 0x000fe20000000000 */
[----:B------:R-:W-:Y:S01]  /*5d10*/  FSETP.NEU.AND P1, PT, R24, RZ, PT ;  /* 0x000000ff1800720b */ /* 0x000fe20003f2d000 */
[----:B------:R-:W-:Y:S01]  /*5d20*/  FADD R11, R0, 1 ;  /* 0x3f800000000b7421 */ /* 0x000fe20000000000 */
[----:B------:R-:W-:Y:S02]  /*5d30*/  FSETP.NEU.AND P2, PT, R25, RZ, PT ;  /* 0x000000ff1900720b */ /* 0x000fe40003f4d000 */
[----:B------:R-:W-:Y:S02]  /*5d40*/  @P3 FSEL R16, R3, R16, P1 ;  /* 0x0000001003103208 */ /* 0x000fe40000800000 */
[----:B------:R-:W-:Y:S02]  /*5d50*/  @!P3 FSEL R11, R11, R0, P1 ;  /* 0x000000000b0bb208 */ /* 0x000fe40000800000 */
[----:B------:R-:W-:Y:S01]  /*5d60*/  FSETP.NEU.AND P1, PT, R26, RZ, PT ;  /* 0x000000ff1a00720b */ /* 0x000fe20003f2d000 */
[----:B------:R-:W-:Y:S01]  /*5d70*/  FADD R3, R16, 1 ;  /* 0x3f80000010037421 */ /* 0x000fe20000000000 */
[----:B------:R-:W-:Y:S01]  /*5d80*/  SHF.L.U32 R27, R27, 0x10, RZ ;  /* 0x000000101b1b7819 */ /* 0x000fe200000006ff */
[----:B------:R-:W-:Y:S01]  /*5d90*/  FADD R0, R11, 1 ;  /* 0x3f8000000b007421 */ /* 0x000fe20000000000 */
[----:B------:R-:W-:-:S02]  /*5da0*/  SHF.L.U32 R28, R28, 0x10, RZ ;  /* 0x000000101c1c7819 */ /* 0x000fc400000006ff */
[----:B------:R-:W-:Y:S02]  /*5db0*/  FSETP.NEU.AND P3, PT, R27, RZ, PT ;  /* 0x000000ff1b00720b */ /* 0x000fe40003f6d000 */
[----:B------:R-:W-:Y:S02]  /*5dc0*/  @P2 FSEL R16, R3, R16, P1 ;  /* 0x0000001003102208 */ /* 0x000fe40000800000 */
[----:B------:R-:W-:Y:S02]  /*5dd0*/  @!P2 FSEL R0, R0, R11, P1 ;  /* 0x0000000b0000a208 */ /* 0x000fe40000800000 */
[----:B------:R-:W-:Y:S01]  /*5de0*/  ISETP.NE.AND P2, PT, R31, RZ, PT ;  /* 0x000000ff1f00720c */ /* 0x000fe20003f45270 */
[----:B------:R-:W-:Y:S01]  /*5df0*/  FADD R11, R16, 1 ;  /* 0x3f800000100b7421 */ /* 0x000fe20000000000 */
[----:B------:R-:W-:Y:S01]  /*5e00*/  FSETP.NEU.AND P1, PT, R28, RZ, PT ;  /* 0x000000ff1c00720b */ /* 0x000fe20003f2d000 */
[----:B------:R-:W-:-:S04]  /*5e10*/  FADD R3, R0, 1 ;  /* 0x3f80000000037421 */ /* 0x000fc80000000000 */
[----:B------:R-:W-:Y:S02]  /*5e20*/  @P3 FSEL R16, R11, R16, P1 ;  /* 0x000000100b103208 */ /* 0x000fe40000800000 */
[----:B------:R-:W-:-:S04]  /*5e30*/  @!P3 FSEL R3, R3, R0, P1 ;  /* 0x000000000303b208 */ /* 0x000fc80000800000 */
[----:B------:R-:W-:Y:S05]  /*5e40*/  @P2 BRA `(.L_x_164) ;  /* 0xfffffff800a82947 */ /* 0x000fea000383ffff */
.L_x_163:
[----:B------:R-:W-:Y:S05]  /*5e50*/  @!P0 BRA `(.L_x_162) ;  /* 0x0000000400648947 */ /* 0x000fea0003800000 */
[----:B------:R-:W-:Y:S02]  /*5e60*/  ISETP.GE.U32.AND P1, PT, R32, 0x4, PT ;  /* 0x000000042000780c */ /* 0x000fe40003f26070 */
[----:B------:R-:W-:-:S04]  /*5e70*/  LOP3.LUT R24, R8, 0x3, RZ, 0xc0, !PT ;  /* 0x0000000308187812 */ /* 0x000fc800078ec0ff */
[----:B------:R-:W-:-:S07]  /*5e80*/  ISETP.NE.AND P0, PT, R24, RZ, PT ;  /* 0x000000ff1800720c */ /* 0x000fce0003f05270 */
[----:B------:R-:W-:Y:S06]  /*5e90*/  @!P1 BRA `(.L_x_165) ;  /* 0x0000000000ac9947 */ /* 0x000fec0003800000 */
[----:B------:R-:W-:-:S05]  /*5ea0*/  IMAD.WIDE.U32 R10, R9, 0x2, R4 ;  /* 0x00000002090a7825 */ /* 0x000fca00078e0004 */
[----:B------:R-:W2:Y:S01]  /*5eb0*/  LDG.E.U16.CONSTANT R0, desc[UR6][R10.64] ;  /* 0x000000060a007981 */ /* 0x000ea2000c1e9500 */
[----:B------:R-:W-:-:S03]  /*5ec0*/  IMAD.WIDE.U32 R12, R9, 0x2, R6 ;  /* 0x00000002090c7825 */ /* 0x000fc600078e0006 */
[----:B------:R-:W3:Y:S04]  /*5ed0*/  LDG.E.U16.CONSTANT R17, desc[UR6][R10.64+0x2] ;  /* 0x000002060a117981 */ /* 0x000ee8000c1e9500 */
[----:B------:R-:W4:Y:S04]  /*5ee0*/  LDG.E.U16.CONSTANT R15, desc[UR6][R12.64] ;  /* 0x000000060c0f7981 */ /* 0x000f28000c1e9500 */
[----:B------:R-:W5:Y:S04]  /*5ef0*/  LDG.E.U16.CONSTANT R19, desc[UR6][R12.64+0x2] ;  /* 0x000002060c137981 */ /* 0x000f68000c1e9500 */
[----:B------:R-:W5:Y:S04]  /*5f00*/  LDG.E.U16.CONSTANT R20, desc[UR6][R10.64+0x4] ;  /* 0x000004060a147981 */ /* 0x000f68000c1e9500 */
[----:B------:R-:W5:Y:S04]  /*5f10*/  LDG.E.U16.CONSTANT R21, desc[UR6][R12.64+0x4] ;  /* 0x000004060c157981 */ /* 0x000f68000c1e9500 */
[----:B------:R0:W5:Y:S04]  /*5f20*/  LDG.E.U16.CONSTANT R22, desc[UR6][R10.64+0x6] ;  /* 0x000006060a167981 */ /* 0x000168000c1e9500 */
[----:B------:R-:W5:Y:S01]  /*5f30*/  LDG.E.U16.CONSTANT R23, desc[UR6][R12.64+0x6] ;  /* 0x000006060c177981 */ /* 0x000f62000c1e9500 */
[----:B------:R-:W-:-:S02]  /*5f40*/  IADD3 R9, PT, PT, R9, 0x4, RZ ;  /* 0x0000000409097810 */ /* 0x000fc40007ffe0ff */
[----:B--2---:R-:W-:-:S04]  /*5f50*/  SHF.L.U32 R0, R0, 0x10, RZ ;  /* 0x0000001000007819 */ /* 0x004fc800000006ff */
[----:B------:R-:W-:Y:S02]  /*5f60*/  FSETP.NEU.AND P1, PT, R0, RZ, PT ;  /* 0x000000ff0000720b */ /* 0x000fe40003f2d000 */
[----:B---3--:R-:W-:Y:S02]  /*5f70*/  SHF.L.U32 R18, R17, 0x10, RZ ;  /* 0x0000001011127819 */ /* 0x008fe400000006ff */
[----:B----4-:R-:W-:Y:S01]  /*5f80*/  SHF.L.U32 R15, R15, 0x10, RZ ;  /* 0x000000100f0f7819 */ /* 0x010fe200000006ff */
[----:B------:R-:W-:Y:S01]  /*5f90*/  FADD R17, R16, 1 ;  /* 0x3f80000010117421 */ /* 0x000fe20000000000 */
[----:B------:R-:W-:Y:S01]  /*5fa0*/  FADD R0, R3, 1 ;  /* 0x3f80000003007421 */ /* 0x000fe20000000000 */
[----:B------:R-:W-:Y:S02]  /*5fb0*/  FSETP.NEU.AND P3, PT, R18, RZ, PT ;  /* 0x000000ff1200720b */ /* 0x000fe40003f6d000 */
[----:B------:R-:W-:Y:S01]  /*5fc0*/  FSETP.NEU.AND P2, PT, R15, RZ, PT ;  /* 0x000000ff0f00720b */ /* 0x000fe20003f4d000 */
[----:B-----5:R-:W-:-:S03]  /*5fd0*/  IMAD.U32 R19, R19, 0x10000, RZ ;  /* 0x0001000013137824 */ /* 0x020fc600078e00ff */
[----:B------:R-:W-:Y:S02]  /*5fe0*/  @P1 FSEL R16, R17, R16, P2 ;  /* 0x0000001011101208 */ /* 0x000fe40001000000 */
[----:B------:R-:W-:Y:S02]  /*5ff0*/  @!P1 FSEL R0, R0, R3, P2 ;  /* 0x0000000300009208 */ /* 0x000fe40001000000 */
[----:B------:R-:W-:Y:S01]  /*6000*/  SHF.L.U32 R20, R20, 0x10, RZ ;  /* 0x0000001014147819 */ /* 0x000fe200000006ff */
[----:B------:R-:W-:Y:S01]  /*6010*/  FADD R3, R16, 1 ;  /* 0x3f80000010037421 */ /* 0x000fe20000000000 */
[----:B------:R-:W-:Y:S01]  /*6020*/  FSETP.NEU.AND P1, PT, R19, RZ, PT ;  /* 0x000000ff1300720b */ /* 0x000fe20003f2d000 */
[----:B0-----:R-:W-:Y:S01]  /*6030*/  FADD R11, R0, 1 ;  /* 0x3f800000000b7421 */ /* 0x001fe20000000000 */
[----:B------:R-:W-:Y:S02]  /*6040*/  FSETP.NEU.AND P2, PT, R20, RZ, PT ;  /* 0x000000ff1400720b */ /* 0x000fe40003f4d000 */
[----:B------:R-:W-:-:S02]  /*6050*/  @P3 FSEL R16, R3, R16, P1 ;  /* 0x0000001003103208 */ /* 0x000fc40000800000 */
[----:B------:R-:W-:Y:S02]  /*6060*/  @!P3 FSEL R11, R11, R0, P1 ;  /* 0x000000000b0bb208 */ /* 0x000fe40000800000 */
[----:B------:R-:W-:Y:S02]  /*6070*/  SHF.L.U32 R21, R21, 0x10, RZ ;  /* 0x0000001015157819 */ /* 0x000fe400000006ff */
[----:B------:R-:W-:Y:S01]  /*6080*/  SHF.L.U32 R22, R22, 0x10, RZ ;  /* 0x0000001016167819 */ /* 0x000fe200000006ff */
[----:B------:R-:W-:Y:S01]  /*6090*/  FADD R3, R16, 1 ;  /* 0x3f80000010037421 */ /* 0x000fe20000000000 */
[----:B------:R-:W-:Y:S01]  /*60a0*/  FADD R0, R11, 1 ;  /* 0x3f8000000b007421 */ /* 0x000fe20000000000 */
[----:B------:R-:W-:Y:S02]  /*60b0*/  FSETP.NEU.AND P1, PT, R21, RZ, PT ;  /* 0x000000ff1500720b */ /* 0x000fe40003f2d000 */
[----:B------:R-:W-:Y:S01]  /*60c0*/  FSETP.NEU.AND P3, PT, R22, RZ, PT ;  /* 0x000000ff1600720b */ /* 0x000fe20003f6d000 */
[----:B------:R-:W-:Y:S01]  /*60d0*/  IMAD.U32 R23, R23, 0x10000, RZ ;  /* 0x0001000017177824 */ /* 0x000fe200078e00ff */
[----:B------:R-:W-:-:S02]  /*60e0*/  @P2 FSEL R16, R3, R16, P1 ;  /* 0x0000001003102208 */ /* 0x000fc40000800000 */
[----:B------:R-:W-:Y:S02]  /*60f0*/  @!P2 FSEL R0, R0, R11, P1 ;  /* 0x0000000b0000a208 */ /* 0x000fe40000800000 */
[----:B------:R-:W-:Y:S01]  /*6100*/  FSETP.NEU.AND P1, PT, R23, RZ, PT ;  /* 0x000000ff1700720b */ /* 0x000fe20003f2d000 */
[----:B------:R-:W-:Y:S02]  /*6110*/  FADD R11, R16, 1 ;  /* 0x3f800000100b7421 */ /* 0x000fe40000000000 */
[----:B------:R-:W-:-:S04]  /*6120*/  FADD R3, R0, 1 ;  /* 0x3f80000000037421 */ /* 0x000fc80000000000 */
[----:B------:R-:W-:Y:S02]  /*6130*/  @P3 FSEL R16, R11, R16, P1 ;  /* 0x000000100b103208 */ /* 0x000fe40000800000 */
[----:B------:R-:W-:-:S07]  /*6140*/  @!P3 FSEL R3, R3, R0, P1 ;  /* 0x000000000303b208 */ /* 0x000fce0000800000 */
.L_x_165:
[----:B------:R-:W-:Y:S05]  /*6150*/  @!P0 BRA `(.L_x_162) ;  /* 0x0000000000a48947 */ /* 0x000fea0003800000 */
[----:B------:R-:W-:Y:S02]  /*6160*/  ISETP.NE.AND P0, PT, R24, 0x1, PT ;  /* 0x000000011800780c */ /* 0x000fe40003f05270 */
[----:B------:R-:W-:-:S04]  /*6170*/  LOP3.LUT R8, R8, 0x1, RZ, 0xc0, !PT ;  /* 0x0000000108087812 */ /* 0x000fc800078ec0ff */
[----:B------:R-:W-:-:S07]  /*6180*/  ISETP.NE.U32.AND P3, PT, R8, 0x1, PT ;  /* 0x000000010800780c */ /* 0x000fce0003f65070 */
[----:B------:R-:W-:Y:S06]  /*6190*/  @!P0 BRA `(.L_x_166) ;  /* 0x00000000005c8947 */ /* 0x000fec0003800000 */
[----:B------:R-:W-:-:S05]  /*61a0*/  IMAD.WIDE.U32 R10, R9, 0x2, R4 ;  /* 0x00000002090a7825 */ /* 0x000fca00078e0004 */
[----:B------:R-:W2:Y:S01]  /*61b0*/  LDG.E.U16.CONSTANT R0, desc[UR6][R10.64] ;  /* 0x000000060a007981 */ /* 0x000ea2000c1e9500 */
[----:B------:R-:W-:-:S03]  /*61c0*/  IMAD.WIDE.U32 R12, R9, 0x2, R6 ;  /* 0x00000002090c7825 */ /* 0x000fc600078e0006 */
[----:B------:R-:W3:Y:S04]  /*61d0*/  LDG.E.U16.CONSTANT R15, desc[UR6][R10.64+0x2] ;  /* 0x000002060a0f7981 */ /* 0x000ee8000c1e9500 */
[----:B------:R-:W4:Y:S04]  /*61e0*/  LDG.E.U16.CONSTANT R8, desc[UR6][R12.64] ;  /* 0x000000060c087981 */ /* 0x000f28000c1e9500 */
[----:B------:R-:W5:Y:S01]  /*61f0*/  LDG.E.U16.CONSTANT R18, desc[UR6][R12.64+0x2] ;  /* 0x000002060c127981 */ /* 0x000f62000c1e9500 */
[----:B------:R-:W-:Y:S02]  /*6200*/  IADD3 R9, PT, PT, R9, 0x2, RZ ;  /* 0x0000000209097810 */ /* 0x000fe40007ffe0ff */
[----:B--2---:R-:W-:-:S04]  /*6210*/  SHF.L.U32 R0, R0, 0x10, RZ ;  /* 0x0000001000007819 */ /* 0x004fc800000006ff */
[----:B------:R-:W-:Y:S01]  /*6220*/  FSETP.NEU.AND P0, PT, R0, RZ, PT ;  /* 0x000000ff0000720b */ /* 0x000fe20003f0d000 */
[----:B---3--:R-:W-:Y:S01]  /*6230*/  IMAD.U32 R17, R15, 0x10000, RZ ;  /* 0x000100000f117824 */ /* 0x008fe200078e00ff */
[----:B----4-:R-:W-:Y:S01]  /*6240*/  SHF.L.U32 R8, R8, 0x10, RZ ;  /* 0x0000001008087819 */ /* 0x010fe200000006ff */
[----:B------:R-:W-:Y:S01]  /*6250*/  FADD R15, R16, 1 ;  /* 0x3f800000100f7421 */ /* 0x000fe20000000000 */
[----:B------:R-:W-:Y:S02]  /*6260*/  FADD R0, R3, 1 ;  /* 0x3f80000003007421 */ /* 0x000fe40000000000 */
[----:B------:R-:W-:Y:S02]  /*6270*/  FSETP.NEU.AND P2, PT, R17, RZ, PT ;  /* 0x000000ff1100720b */ /* 0x000fe40003f4d000 */
[----:B------:R-:W-:Y:S02]  /*6280*/  FSETP.NEU.AND P1, PT, R8, RZ, PT ;  /* 0x000000ff0800720b */ /* 0x000fe40003f2d000 */
[----:B-----5:R-:W-:-:S03]  /*6290*/  SHF.L.U32 R18, R18, 0x10, RZ ;  /* 0x0000001012127819 */ /* 0x020fc600000006ff */
[----:B------:R-:W-:Y:S02]  /*62a0*/  @P0 FSEL R16, R15, R16, P1 ;  /* 0x000000100f100208 */ /* 0x000fe40000800000 */
[----:B------:R-:W-:Y:S02]  /*62b0*/  @!P0 FSEL R0, R0, R3, P1 ;  /* 0x0000000300008208 */ /* 0x000fe40000800000 */
[----:B------:R-:W-:Y:S01]  /*62c0*/  FSETP.NEU.AND P0, PT, R18, RZ, PT ;  /* 0x000000ff1200720b */ /* 0x000fe20003f0d000 */
[----:B------:R-:W-:Y:S02]  /*62d0*/  FADD R11, R16, 1 ;  /* 0x3f800000100b7421 */ /* 0x000fe40000000000 */
[----:B------:R-:W-:-:S03]  /*62e0*/  FADD R3, R0, 1 ;  /* 0x3f80000000037421 */ /* 0x000fc60000000000 */
[----:B------:R-:W-:Y:S02]  /*62f0*/  @P2 FSEL R16, R11, R16, P0 ;  /* 0x000000100b102208 */ /* 0x000fe40000000000 */
[----:B------:R-:W-:-:S07]  /*6300*/  @!P2 FSEL R3, R3, R0, P0 ;  /* 0x000000000303a208 */ /* 0x000fce0000000000 */
.L_x_166:
[----:B------:R-:W-:Y:S05]  /*6310*/  @P3 BRA `(.L_x_162) ;  /* 0x0000000000343947 */ /* 0x000fea0003800000 */
[----:B------:R-:W-:-:S04]  /*6320*/  IMAD.WIDE.U32 R4, R9, 0x2, R4 ;  /* 0x0000000209047825 */ /* 0x000fc800078e0004 */
[----:B------:R-:W-:Y:S02]  /*6330*/  IMAD.WIDE.U32 R6, R9, 0x2, R6 ;  /* 0x0000000209067825 */ /* 0x000fe400078e0006 */
[----:B------:R-:W2:Y:S04]  /*6340*/  LDG.E.U16.CONSTANT R4, desc[UR6][R4.64] ;  /* 0x0000000604047981 */ /* 0x000ea8000c1e9500 */
[----:B------:R-:W3:Y:S01]  /*6350*/  LDG.E.U16.CONSTANT R6, desc[UR6][R6.64] ;  /* 0x0000000606067981 */ /* 0x000ee2000c1e9500 */
[----:B------:R-:W-:Y:S01]  /*6360*/  FADD R8, R3, 1 ;  /* 0x3f80000003087421 */ /* 0x000fe20000000000 */
[----:B------:R-:W-:Y:S01]  /*6370*/  FADD R9, R16, 1 ;  /* 0x3f80000010097421 */ /* 0x000fe20000000000 */
[----:B--2---:R-:W-:-:S04]  /*6380*/  SHF.L.U32 R0, R4, 0x10, RZ ;  /* 0x0000001004007819 */ /* 0x004fc800000006ff */
[----:B------:R-:W-:Y:S01]  /*6390*/  FSETP.NEU.AND P0, PT, R0, RZ, PT ;  /* 0x000000ff0000720b */ /* 0x000fe20003f0d000 */
[----:B---3--:R-:W-:-:S05]  /*63a0*/  IMAD.U32 R0, R6, 0x10000, RZ ;  /* 0x0001000006007824 */ /* 0x008fca00078e00ff */
[----:B------:R-:W-:-:S07]  /*63b0*/  FSETP.NEU.AND P1, PT, R0, RZ, PT ;  /* 0x000000ff0000720b */ /* 0x000fce0003f2d000 */
[----:B------:R-:W-:Y:S02]  /*63c0*/  @!P0 FSEL R8, R8, R3, P1 ;  /* 0x0000000308088208 */ /* 0x000fe40000800000 */
[----:B------:R-:W-:Y:S02]  /*63d0*/  @P0 FSEL R16, R9, R16, P1 ;  /* 0x0000001009100208 */ /* 0x000fe40000800000 */
[----:B------:R-:W-:-:S07]  /*63e0*/  MOV R3, R8 ;  /* 0x0000000800037202 */ /* 0x000fce0000000f00 */
.L_x_162:
        /* <DEDUP_REMOVED lines=11> */
[----:B------:R-:W-:Y:S02]  /*64a0*/  MOV R0, R16 ;  /* 0x0000001000007202 */ /* 0x000fe40000000f00 */
[----:B------:R-:W-:-:S07]  /*64b0*/  MOV R8, 0x64d0 ;  /* 0x000064d000087802 */ /* 0x000fce0000000f00 */
[----:B------:R-:W-:Y:S05]  /*64c0*/  CALL.REL.NOINC `($__internal_5_$__cuda_sm3x_div_rn_noftz_f32_slowpath) ;  /* 0x00000030002c7944 */ /* 0x000fea0003c00000 */
.L_x_168:
[----:B------:R-:W-:Y:S05]  /*64d0*/  BSYNC.RECONVERGENT B1 ;  /* 0x0000000000017941 */ /* 0x000fea0003800200 */
.L_x_167:
[----:B------:R-:W-:Y:S01]  /*64e0*/  FADD R14, -R0, 1 ;  /* 0x3f800000000e7421 */ /* 0x000fe20000000100 */
[----:B------:R-:W-:Y:S06]  /*64f0*/  BRA `(.L_x_161) ;  /* 0x0000002800d87947 */ /* 0x000fec0003800000 */
.L_x_864:
        /* <DEDUP_REMOVED lines=14> */
.L_x_171:
        /* <DEDUP_REMOVED lines=22> */
[----:B---3--:R-:W-:Y:S02]  /*6740*/  SHF.L.U32 R17, R14, 0x10, RZ ;  /* 0x000000100e117819 */ /* 0x008fe400000006ff */
[----:B------:R-:W2:Y:S02]  /*6750*/  LDG.E.U16.CONSTANT R14, desc[UR6][R10.64+0xc] ;  /* 0x00000c060a0e7981 */ /* 0x000ea4000c1e9500 */
[----:B------:R-:W-:Y:S02]  /*6760*/  FSETP.NEU.AND P1, PT, R0, R17, PT ;  /* 0x000000110000720b */ /* 0x000fe40003f2d000 */
[----:B------:R-:W3:Y:S01]  /*6770*/  LDG.E.U16.CONSTANT R0, desc[UR6][R12.64+0xc] ;  /* 0x00000c060c007981 */ /* 0x000ee2000c1e9500 */
[----:B----4-:R-:W-:Y:S02]  /*6780*/  SHF.L.U32 R20, R20, 0x10, RZ ;  /* 0x0000001014147819 */ /* 0x010fe400000006ff */
[----:B-----5:R-:W-:Y:S01]  /*6790*/  SHF.L.U32 R19, R19, 0x10, RZ ;  /* 0x0000001013137819 */ /* 0x020fe200000006ff */
[----:B------:R-:W-:-:S03]  /*67a0*/  IMAD.U32 R16, R16, 0x10000, RZ ;  /* 0x0001000010107824 */ /* 0x000fc600078e00ff */
[----:B------:R-:W-:Y:S02]  /*67b0*/  FSETP.NEU.AND P6, PT, R19, R20, PT ;  /* 0x000000141300720b */ /* 0x000fe40003fcd000 */
[----:B------:R-:W4:Y:S01]  /*67c0*/  LDG.E.U16.CONSTANT R20, desc[UR6][R10.64+0x10] ;  /* 0x000010060a147981 */ /* 0x000f22000c1e9500 */
[----:B------:R-:W-:-:S03]  /*67d0*/  SHF.L.U32 R17, R18, 0x10, RZ ;  /* 0x0000001012117819 */ /* 0x000fc600000006ff */
[----:B------:R-:W5:Y:S01]  /*67e0*/  LDG.E.U16.CONSTANT R18, desc[UR6][R10.64+0x12] ;  /* 0x000012060a127981 */ /* 0x000f62000c1e9500 */
[----:B------:R-:W-:Y:S01]  /*67f0*/  FSETP.NEU.AND P2, PT, R16, R17, PT ;  /* 0x000000111000720b */ /* 0x000fe20003f4d000 */
[----:B------:R-:W-:Y:S02]  /*6800*/  IMAD.U32 R24, R24, 0x10000, RZ ;  /* 0x0001000018187824 */ /* 0x000fe400078e00ff */
[----:B------:R-:W5:Y:S01]  /*6810*/  LDG.E.U16.CONSTANT R17, desc[UR6][R12.64+0x12] ;  /* 0x000012060c117981 */ /* 0x000f62000c1e9500 */
[----:B------:R-:W-:-:S03]  /*6820*/  SHF.L.U32 R25, R25, 0x10, RZ ;  /* 0x0000001019197819 */ /* 0x000fc600000006ff */
[----:B------:R-:W5:Y:S01]  /*6830*/  LDG.E.U16.CONSTANT R19, desc[UR6][R12.64+0x14] ;  /* 0x000014060c137981 */ /* 0x000f62000c1e9500 */
[----:B------:R-:W-:-:S03]  /*6840*/  SHF.L.U32 R26, R26, 0x10, RZ ;  /* 0x000000101a1a7819 */ /* 0x000fc600000006ff */
[----:B------:R-:W5:Y:S01]  /*6850*/  LDG.E.U16.CONSTANT R16, desc[UR6][R10.64+0x14] ;  /* 0x000014060a107981 */ /* 0x000f62000c1e9500 */
[----:B------:R-:W-:Y:S02]  /*6860*/  SHF.L.U32 R27, R27, 0x10, RZ ;  /* 0x000000101b1b7819 */ /* 0x000fe400000006ff */
[----:B------:R-:W-:Y:S02]  /*6870*/  FSETP.NEU.AND P3, PT, R24, R25, PT ;  /* 0x000000191800720b */ /* 0x000fe40003f6d000 */
[----:B------:R-:W5:Y:S01]  /*6880*/  LDG.E.U16.CONSTANT R24, desc[UR6][R12.64+0x16] ;  /* 0x000016060c187981 */ /* 0x000f62000c1e9500 */
[----:B------:R-:W-:-:S03]  /*6890*/  FSETP.NEU.AND P5, PT, R26, R27, PT ;  /* 0x0000001b1a00720b */ /* 0x000fc60003fad000 */
[----:B------:R-:W5:Y:S04]  /*68a0*/  LDG.E.U16.CONSTANT R25, desc[UR6][R10.64+0x16] ;  /* 0x000016060a197981 */ /* 0x000f68000c1e9500 */
[----:B------:R-:W5:Y:S04]  /*68b0*/  LDG.E.U16.CONSTANT R26, desc[UR6][R12.64+0x18] ;  /* 0x000018060c1a7981 */ /* 0x000f68000c1e9500 */
[----:B------:R-:W5:Y:S01]  /*68c0*/  LDG.E.U16.CONSTANT R27, desc[UR6][R10.64+0x18] ;  /* 0x000018060a1b7981 */ /* 0x000f62000c1e9500 */
[----:B------:R-:W-:Y:S01]  /*68d0*/  IMAD.U32 R28, R28, 0x10000, RZ ;  /* 0x000100001c1c7824 */ /* 0x000fe200078e00ff */
[----:B------:R-:W-:-:S04]  /*68e0*/  SHF.L.U32 R29, R29, 0x10, RZ ;  /* 0x000000101d1d7819 */ /* 0x000fc800000006ff */
[----:B------:R-:W-:Y:S02]  /*68f0*/  FSETP.NEU.AND P4, PT, R28, R29, PT ;  /* 0x0000001d1c00720b */ /* 0x000fe40003f8d000 */
[----:B------:R-:W5:Y:S04]  /*6900*/  LDG.E.U16.CONSTANT R29, desc[UR6][R12.64+0x1c] ;  /* 0x00001c060c1d7981 */ /* 0x000f68000c1e9500 */
[----:B------:R-:W5:Y:S01]  /*6910*/  LDG.E.U16.CONSTANT R28, desc[UR6][R10.64+0x1c] ;  /* 0x00001c060a1c7981 */ /* 0x000f62000c1e9500 */
[----:B------:R-:W-:-:S04]  /*6920*/  @P1 FADD R3, R3, 1 ;  /* 0x3f80000003031421 */ /* 0x000fc80000000000 */
[----:B------:R-:W-:Y:S01]  /*6930*/  @P2 FADD R3, R3, 1 ;  /* 0x3f80000003032421 */ /* 0x000fe20000000000 */
[----:B------:R-:W-:-:S03]  /*6940*/  IMAD.U32 R23, R23, 0x10000, RZ ;  /* 0x0001000017177824 */ /* 0x000fc600078e00ff */
[----:B------:R-:W-:Y:S01]  /*6950*/  @P6 FADD R3, R3, 1 ;  /* 0x3f80000003036421 */ /* 0x000fe20000000000 */
[----:B------:R-:W-:-:S03]  /*6960*/  SHF.L.U32 R22, R22, 0x10, RZ ;  /* 0x0000001016167819 */ /* 0x000fc600000006ff */
[----:B------:R-:W-:Y:S01]  /*6970*/  @P3 FADD R3, R3, 1 ;  /* 0x3f80000003033421 */ /* 0x000fe20000000000 */
[----:B------:R-:W-:Y:S02]  /*6980*/  FSETP.NEU.AND P2, PT, R23, R22, PT ;  /* 0x000000161700720b */ /* 0x000fe40003f4d000 */
[----:B------:R-:W-:Y:S01]  /*6990*/  SHF.L.U32 R21, R21, 0x10, RZ ;  /* 0x0000001015157819 */ /* 0x000fe200000006ff */
[----:B------:R-:W-:-:S04]  /*69a0*/  @P5 FADD R3, R3, 1 ;  /* 0x3f80000003035421 */ /* 0x000fc80000000000 */
[----:B------:R-:W-:Y:S01]  /*69b0*/  @P4 FADD R3, R3, 1 ;  /* 0x3f80000003034421 */ /* 0x000fe20000000000 */
[----:B------:R-:W-:Y:S01]  /*69c0*/  IMAD.U32 R33, R33, 0x10000, RZ ;  /* 0x0001000021217824 */ /* 0x000fe200078e00ff */
[----:B------:R-:W-:Y:S01]  /*69d0*/  SHF.L.U32 R32, R32, 0x10, RZ ;  /* 0x0000001020207819 */ /* 0x000fe200000006ff */
[----:B------:R-:W-:Y:S01]  /*69e0*/  IMAD.U32 R34, R34, 0x10000, RZ ;  /* 0x0001000022227824 */ /* 0x000fe200078e00ff */
[----:B------:R-:W-:Y:S02]  /*69f0*/  IADD3 R31, PT, PT, R31, 0x10, RZ ;  /* 0x000000101f1f7810 */ /* 0x000fe40007ffe0ff */
[----:B------:R-:W-:Y:S02]  /*6a00*/  SHF.L.U32 R35, R35, 0x10, RZ ;  /* 0x0000001023237819 */ /* 0x000fe400000006ff */
[----:B------:R-:W-:Y:S02]  /*6a10*/  IADD3 R9, PT, PT, R9, 0x10, RZ ;  /* 0x0000001009097810 */ /* 0x000fe40007ffe0ff */
[----:B--2---:R-:W-:-:S02]  /*6a20*/  SHF.L.U32 R37, R14, 0x10, RZ ;  /* 0x000000100e257819 */ /* 0x004fc400000006ff */
[----:B---3--:R-:W-:-:S04]  /*6a30*/  SHF.L.U32 R0, R0, 0x10, RZ ;  /* 0x0000001000007819 */ /* 0x008fc800000006ff */
[----:B------:R-:W-:Y:S02]  /*6a40*/  FSETP.NEU.AND P1, PT, R0, R37, PT ;  /* 0x000000250000720b */ /* 0x000fe40003f2d000 */
[----:B----4-:R-:W-:Y:S02]  /*6a50*/  SHF.L.U32 R20, R20, 0x10, RZ ;  /* 0x0000001014147819 */ /* 0x010fe400000006ff */
[----:B-----5:R-:W-:Y:S02]  /*6a60*/  SHF.L.U32 R18, R18, 0x10, RZ ;  /* 0x0000001012127819 */ /* 0x020fe400000006ff */
[----:B------:R-:W-:Y:S01]  /*6a70*/  FSETP.NEU.AND P3, PT, R21, R20, PT ;  /* 0x000000141500720b */ /* 0x000fe20003f6d000 */
[----:B------:R-:W-:-:S06]  /*6a80*/  IMAD.U32 R17, R17, 0x10000, RZ ;  /* 0x0001000011117824 */ /* 0x000fcc00078e00ff */
[----:B------:R-:W-:Y:S01]  /*6a90*/  @P1 FADD R3, R3, 1 ;  /* 0x3f80000003031421 */ /* 0x000fe20000000000 */
[----:B------:R-:W-:Y:S02]  /*6aa0*/  SHF.L.U32 R19, R19, 0x10, RZ ;  /* 0x0000001013137819 */ /* 0x000fe400000006ff */
[----:B------:R-:W-:Y:S02]  /*6ab0*/  FSETP.NEU.AND P5, PT, R17, R18, PT ;  /* 0x000000121100720b */ /* 0x000fe40003fad000 */
[----:B------:R-:W-:Y:S01]  /*6ac0*/  SHF.L.U32 R16, R16, 0x10, RZ ;  /* 0x0000001010107819 */ /* 0x000fe200000006ff */
[----:B------:R-:W-:-:S03]  /*6ad0*/  @P2 FADD R3, R3, 1 ;  /* 0x3f80000003032421 */ /* 0x000fc60000000000 */
[----:B------:R-:W-:Y:S01]  /*6ae0*/  FSETP.NEU.AND P4, PT, R19, R16, PT ;  /* 0x000000101300720b */ /* 0x000fe20003f8d000 */
[----:B------:R-:W-:Y:S01]  /*6af0*/  IMAD.U32 R24, R24, 0x10000, RZ ;  /* 0x0001000018187824 */ /* 0x000fe200078e00ff */
[----:B------:R-:W-:Y:S01]  /*6b00*/  SHF.L.U32 R25, R25, 0x10, RZ ;  /* 0x0000001019197819 */ /* 0x000fe200000006ff */
[----:B------:R-:W-:Y:S01]  /*6b10*/  @P3 FADD R3, R3, 1 ;  /* 0x3f80000003033421 */ /* 0x000fe20000000000 */
[----:B------:R-:W-:Y:S02]  /*6b20*/  SHF.L.U32 R26, R26, 0x10, RZ ;  /* 0x000000101a1a7819 */ /* 0x000fe400000006ff */
[----:B------:R-:W-:Y:S02]  /*6b30*/  FSETP.NEU.AND P2, PT, R24, R25, PT ;  /* 0x000000191800720b */ /* 0x000fe40003f4d000 */
[----:B------:R-:W-:Y:S01]  /*6b40*/  SHF.L.U32 R27, R27, 0x10, RZ ;  /* 0x000000101b1b7819 */ /* 0x000fe200000006ff */
[----:B------:R-:W-:-:S03]  /*6b50*/  @P5 FADD R3, R3, 1 ;  /* 0x3f80000003035421 */ /* 0x000fc60000000000 */
[----:B------:R-:W-:Y:S01]  /*6b60*/  FSETP.NEU.AND P1, PT, R26, R27, PT ;  /* 0x0000001b1a00720b */ /* 0x000fe20003f2d000 */
[----:B------:R-:W-:Y:S01]  /*6b70*/  @P4 FADD R3, R3, 1 ;  /* 0x3f80000003034421 */ /* 0x000fe20000000000 */
[----:B------:R-:W-:Y:S02]  /*6b80*/  FSETP.NEU.AND P3, PT, R33, R32, PT ;  /* 0x000000202100720b */ /* 0x000fe40003f6d000 */
[----:B------:R-:W-:-:S03]  /*6b90*/  SHF.L.U32 R29, R29, 0x10, RZ ;  /* 0x000000101d1d7819 */ /* 0x000fc600000006ff */
[----:B------:R-:W-:Y:S01]  /*6ba0*/  @P2 FADD R3, R3, 1 ;  /* 0x3f80000003032421 */ /* 0x000fe20000000000 */
[----:B------:R-:W-:-:S04]  /*6bb0*/  SHF.L.U32 R28, R28, 0x10, RZ ;  /* 0x000000101c1c7819 */ /* 0x000fc800000006ff */
[----:B------:R-:W-:Y:S01]  /*6bc0*/  FSETP.NEU.AND P4, PT, R29, R28, PT ;  /* 0x0000001c1d00720b */ /* 0x000fe20003f8d000 */
[----:B------:R-:W-:Y:S01]  /*6bd0*/  @P1 FADD R3, R3, 1 ;  /* 0x3f80000003031421 */ /* 0x000fe20000000000 */
[----:B------:R-:W-:Y:S02]  /*6be0*/  ISETP.NE.AND P1, PT, R31, RZ, PT ;  /* 0x000000ff1f00720c */ /* 0x000fe40003f25270 */
[----:B------:R-:W-:Y:S01]  /*6bf0*/  FSETP.NEU.AND P2, PT, R34, R35, PT ;  /* 0x000000232200720b */ /* 0x000fe20003f4d000 */
[----:B------:R-:W-:-:S08]  /*6c00*/  @P3 FADD R3, R3, 1 ;  /* 0x3f80000003033421 */ /* 0x000fd00000000000 */
[----:B------:R-:W-:-:S04]  /*6c10*/  @P4 FADD R3, R3, 1 ;  /* 0x3f80000003034421 */ /* 0x000fc80000000000 */
[----:B------:R-:W-:Y:S01]  /*6c20*/  @P2 FADD R3, R3, 1 ;  /* 0x3f80000003032421 */ /* 0x000fe20000000000 */
[----:B------:R-:W-:Y:S06]  /*6c30*/  @P1 BRA `(.L_x_171) ;  /* 0xfffffff800681947 */ /* 0x000fec000383ffff */
.L_x_170:
        /* <DEDUP_REMOVED lines=31> */
[----:B------:R-:W-:-:S03]  /*6e30*/  SHF.L.U32 R25, R25, 0x10, RZ ;  /* 0x0000001019197819 */ /* 0x000fc600000006ff */
[----:B------:R-:W-:Y:S01]  /*6e40*/  @P3 FADD R3, R3, 1 ;  /* 0x3f80000003033421 */ /* 0x000fe20000000000 */
[----:B------:R-:W-:Y:S02]  /*6e50*/  FSETP.NEU.AND P5, PT, R24, R25, PT ;  /* 0x000000191800720b */ /* 0x000fe40003fad000 */
[----:B------:R-:W-:Y:S02]  /*6e60*/  SHF.L.U32 R26, R26, 0x10, RZ ;  /* 0x000000101a1a7819 */ /* 0x000fe400000006ff */
[----:B------:R-:W-:-:S03]  /*6e70*/  SHF.L.U32 R27, R27, 0x10, RZ ;  /* 0x000000101b1b7819 */ /* 0x000fc600000006ff */
[----:B------:R-:W-:Y:S01]  /*6e80*/  @P4 FADD R3, R3, 1 ;  /* 0x3f80000003034421 */ /* 0x000fe20000000000 */
[----:B------:R-:W-:Y:S01]  /*6e90*/  IMAD.U32 R29, R29, 0x10000, RZ ;  /* 0x000100001d1d7824 */ /* 0x000fe200078e00ff */
[----:B------:R-:W-:Y:S02]  /*6ea0*/  FSETP.NEU.AND P2, PT, R26, R27, PT ;  /* 0x0000001b1a00720b */ /* 0x000fe40003f4d000 */
[----:B0-----:R-:W-:Y:S02]  /*6eb0*/  SHF.L.U32 R10, R17, 0x10, RZ ;  /* 0x00000010110a7819 */ /* 0x001fe400000006ff */
[----:B------:R-:W-:Y:S02]  /*6ec0*/  @P5 FADD R3, R3, 1 ;  /* 0x3f80000003035421 */ /* 0x000fe40000000000 */
[----:B------:R-:W-:Y:S02]  /*6ed0*/  FSETP.NEU.AND P1, PT, R29, R10, PT ;  /* 0x0000000a1d00720b */ /* 0x000fe40003f2d000 */
[----:B------:R-:W-:-:S02]  /*6ee0*/  SHF.L.U32 R16, R16, 0x10, RZ ;  /* 0x0000001010107819 */ /* 0x000fc400000006ff */
[----:B------:R-:W-:-:S03]  /*6ef0*/  SHF.L.U32 R11, R14, 0x10, RZ ;  /* 0x000000100e0b7819 */ /* 0x000fc600000006ff */
[----:B------:R-:W-:Y:S01]  /*6f00*/  @P2 FADD R3, R3, 1 ;  /* 0x3f80000003032421 */ /* 0x000fe20000000000 */
[----:B------:R-:W-:Y:S01]  /*6f10*/  IMAD.U32 R9, R9, 0x10000, RZ ;  /* 0x0001000009097824 */ /* 0x000fe200078e00ff */
[----:B------:R-:W-:Y:S02]  /*6f20*/  FSETP.NEU.AND P3, PT, R16, R11, PT ;  /* 0x0000000b1000720b */ /* 0x000fe40003f6d000 */
[----:B------:R-:W-:Y:S02]  /*6f30*/  SHF.L.U32 R0, R0, 0x10, RZ ;  /* 0x0000001000007819 */ /* 0x000fe400000006ff */
[----:B------:R-:W-:Y:S02]  /*6f40*/  @P1 FADD R3, R3, 1 ;  /* 0x3f80000003031421 */ /* 0x000fe40000000000 */
[----:B------:R-:W-:Y:S02]  /*6f50*/  FSETP.NEU.AND P4, PT, R9, R0, PT ;  /* 0x000000000900720b */ /* 0x000fe40003f8d000 */
[----:B------:R-:W-:-:S02]  /*6f60*/  SHF.L.U32 R18, R18, 0x10, RZ ;  /* 0x0000001012127819 */ /* 0x000fc400000006ff */
[----:B------:R-:W-:-:S03]  /*6f70*/  SHF.L.U32 R19, R19, 0x10, RZ ;  /* 0x0000001013137819 */ /* 0x000fc600000006ff */
[----:B------:R-:W-:Y:S01]  /*6f80*/  @P3 FADD R3, R3, 1 ;  /* 0x3f80000003033421 */ /* 0x000fe20000000000 */
[----:B------:R-:W-:-:S05]  /*6f90*/  FSETP.NEU.AND P2, PT, R18, R19, PT ;  /* 0x000000131200720b */ /* 0x000fca0003f4d000 */
[----:B------:R-:W-:-:S08]  /*6fa0*/  @P4 FADD R3, R3, 1 ;  /* 0x3f80000003034421 */ /* 0x000fd00000000000 */
[----:B------:R-:W-:-:S07]  /*6fb0*/  @P2 FADD R3, R3, 1 ;  /* 0x3f80000003032421 */ /* 0x000fce0000000000 */
.L_x_172:
        /* <DEDUP_REMOVED lines=17> */
[----:B---3--:R-:W-:Y:S01]  /*70d0*/  SHF.L.U32 R14, R14, 0x10, RZ ;  /* 0x000000100e0e7819 */ /* 0x008fe200000006ff */
[----:B----4-:R-:W-:-:S03]  /*70e0*/  IMAD.U32 R17, R17, 0x10000, RZ ;  /* 0x0001000011117824 */ /* 0x010fc600078e00ff */
[----:B------:R-:W-:Y:S02]  /*70f0*/  FSETP.NEU.AND P0, PT, R9, R14, PT ;  /* 0x0000000e0900720b */ /* 0x000fe40003f0d000 */
[----:B-----5:R-:W-:Y:S02]  /*7100*/  SHF.L.U32 R16, R16, 0x10, RZ ;  /* 0x0000001010107819 */ /* 0x020fe400000006ff */
[----:B------:R-:W-:Y:S02]  /*7110*/  SHF.L.U32 R18, R18, 0x10, RZ ;  /* 0x0000001012127819 */ /* 0x000fe400000006ff */
[----:B------:R-:W-:Y:S02]  /*7120*/  FSETP.NEU.AND P1, PT, R16, R17, PT ;  /* 0x000000111000720b */ /* 0x000fe40003f2d000 */
[----:B------:R-:W-:Y:S01]  /*7130*/  SHF.L.U32 R19, R19, 0x10, RZ ;  /* 0x0000001013137819 */ /* 0x000fe200000006ff */
[----:B------:R-:W-:-:S03]  /*7140*/  IMAD.U32 R21, R21, 0x10000, RZ ;  /* 0x0001000015157824 */ /* 0x000fc600078e00ff */
[----:B------:R-:W-:Y:S02]  /*7150*/  FSETP.NEU.AND P2, PT, R18, R19, PT ;  /* 0x000000131200720b */ /* 0x000fe40003f4d000 */
[----:B------:R-:W-:Y:S01]  /*7160*/  SHF.L.U32 R20, R20, 0x10, RZ ;  /* 0x0000001014147819 */ /* 0x000fe200000006ff */
[----:B------:R-:W-:-:S03]  /*7170*/  @P0 FADD R3, R3, 1 ;  /* 0x3f80000003030421 */ /* 0x000fc60000000000 */
[----:B------:R-:W-:Y:S01]  /*7180*/  FSETP.NEU.AND P3, PT, R20, R21, PT ;  /* 0x000000151400720b */ /* 0x000fe20003f6d000 */
[----:B------:R-:W-:-:S06]  /*7190*/  @P1 FADD R3, R3, 1 ;  /* 0x3f80000003031421 */ /* 0x000fcc0000000000 */
[----:B------:R-:W-:-:S06]  /*71a0*/  @P2 FADD R3, R3, 1 ;  /* 0x3f80000003032421 */ /* 0x000fcc0000000000 */
[----:B------:R-:W-:-:S07]  /*71b0*/  @P3 FADD R3, R3, 1 ;  /* 0x3f80000003033421 */ /* 0x000fce0000000000 */
.L_x_173:
[----:B------:R-:W-:Y:S05]  /*71c0*/  @!P4 BRA `(.L_x_169) ;  /* 0x000000000034c947 */ /* 0x000fea0003800000 */
[----:B------:R-:W-:-:S07]  /*71d0*/  IADD3 R0, PT, PT, -R0, RZ, RZ ;  /* 0x000000ff00007210 */ /* 0x000fce0007ffe1ff */
.L_x_174:
[----:B------:R-:W-:-:S04]  /*71e0*/  IMAD.WIDE.U32 R12, R15, 0x2, R6 ;  /* 0x000000020f0c7825 */ /* 0x000fc800078e0006 */
[----:B------:R-:W-:Y:S02]  /*71f0*/  IMAD.WIDE.U32 R10, R15, 0x2, R4 ;  /* 0x000000020f0a7825 */ /* 0x000fe400078e0004 */
[----:B------:R-:W2:Y:S04]  /*7200*/  LDG.E.U16.CONSTANT R12, desc[UR6][R12.64] ;  /* 0x000000060c0c7981 */ /* 0x000ea8000c1e9500 */
[----:B------:R-:W3:Y:S01]  /*7210*/  LDG.E.U16.CONSTANT R10, desc[UR6][R10.64] ;  /* 0x000000060a0a7981 */ /* 0x000ee2000c1e9500 */
[----:B------:R-:W-:-:S04]  /*7220*/  IADD3 R0, PT, PT, R0, 0x1, RZ ;  /* 0x0000000100007810 */ /* 0x000fc80007ffe0ff */
[----:B------:R-:W-:Y:S02]  /*7230*/  ISETP.NE.AND P1, PT, R0, RZ, PT ;  /* 0x000000ff0000720c */ /* 0x000fe40003f25270 */
[----:B------:R-:W-:Y:S01]  /*7240*/  IADD3 R15, PT, PT, R15, 0x1, RZ ;  /* 0x000000010f0f7810 */ /* 0x000fe20007ffe0ff */
[----:B--2---:R-:W-:Y:S01]  /*7250*/  IMAD.U32 R14, R12, 0x10000, RZ ;  /* 0x000100000c0e7824 */ /* 0x004fe200078e00ff */
[----:B---3--:R-:W-:-:S04]  /*7260*/  SHF.L.U32 R9, R10, 0x10, RZ ;  /* 0x000000100a097819 */ /* 0x008fc800000006ff */
[----:B------:R-:W-:-:S13]  /*7270*/  FSETP.NEU.AND P0, PT, R9, R14, PT ;  /* 0x0000000e0900720b */ /* 0x000fda0003f0d000 */
[----:B------:R-:W-:Y:S01]  /*7280*/  @P0 FADD R3, R3, 1 ;  /* 0x3f80000003030421 */ /* 0x000fe20000000000 */
[----:B------:R-:W-:Y:S06]  /*7290*/  @P1 BRA `(.L_x_174) ;  /* 0xfffffffc00d01947 */ /* 0x000fec000383ffff */
.L_x_169:
        /* <DEDUP_REMOVED lines=10> */
[----:B------:R-:W-:Y:S01]  /*7340*/  MOV R0, R3 ;  /* 0x0000000300007202 */ /* 0x000fe20000000f00 */
[----:B------:R-:W-:Y:S01]  /*7350*/  IMAD.MOV.U32 R3, RZ, RZ, R8 ;  /* 0x000000ffff037224 */ /* 0x000fe200078e0008 */
[----:B------:R-:W-:-:S07]  /*7360*/  MOV R8, 0x7380 ;  /* 0x0000738000087802 */ /* 0x000fce0000000f00 */
[----:B------:R-:W-:Y:S05]  /*7370*/  CALL.REL.NOINC `($__internal_5_$__cuda_sm3x_div_rn_noftz_f32_slowpath) ;  /* 0x0000002000807944 */ /* 0x000fea0003c00000 */
[----:B------:R-:W-:-:S07]  /*7380*/  MOV R14, R0 ;  /* 0x00000000000e7202 */ /* 0x000fce0000000f00 */
.L_x_176:
[----:B------:R-:W-:Y:S05]  /*7390*/  BSYNC.RECONVERGENT B1 ;  /* 0x0000000000017941 */ /* 0x000fea0003800200 */
.L_x_175:
[----:B------:R-:W-:Y:S05]  /*73a0*/  BRA `(.L_x_161) ;  /* 0x0000001c002c7947 */ /* 0x000fea0003800000 */
.L_x_863:
        /* <DEDUP_REMOVED lines=16> */
.L_x_179:
[----:B------:R-:W-:-:S05]  /*74b0*/  IMAD.WIDE.U32 R12, R9, 0x2, R4 ;  /* 0x00000002090c7825 */ /* 0x000fca00078e0004 */
[----:B------:R-:W2:Y:S04]  /*74c0*/  LDG.E.U16.CONSTANT R0, desc[UR6][R12.64] ;  /* 0x000000060c007981 */ /* 0x000ea8000c1e9500 */
[----:B------:R-:W3:Y:S04]  /*74d0*/  LDG.E.U16.CONSTANT R22, desc[UR6][R12.64+0x2] ;  /* 0x000002060c167981 */ /* 0x000ee8000c1e9500 */
[----:B------:R-:W4:Y:S01]  /*74e0*/  LDG.E.U16.CONSTANT R26, desc[UR6][R12.64+0x4] ;  /* 0x000004060c1a7981 */ /* 0x000f22000c1e9500 */
[----:B------:R-:W-:-:S03]  /*74f0*/  IMAD.WIDE.U32 R10, R9, 0x2, R6 ;  /* 0x00000002090a7825 */ /* 0x000fc600078e0006 */
        /* <DEDUP_REMOVED lines=13> */
[----:B--2---:R-:W-:Y:S01]  /*75d0*/  SHF.L.U32 R0, R0, 0x10, RZ ;  /* 0x0000001000007819 */ /* 0x004fe200000006ff */
[----:B---3--:R-:W-:-:S04]  /*75e0*/  IMAD.U32 R27, R22, 0x10000, RZ ;  /* 0x00010000161b7824 */ /* 0x008fc800078e00ff */
[----:B------:R-:W-:Y:S01]  /*75f0*/  FADD R0, R0, R15 ;  /* 0x0000000f00007221 */ /* 0x000fe20000000000 */
[----:B----4-:R-:W-:-:S03]  /*7600*/  SHF.L.U32 R15, R26, 0x10, RZ ;  /* 0x000000101a0f7819 */ /* 0x010fc600000006ff */
[----:B------:R-:W-:Y:S01]  /*7610*/  FADD R0, R0, R27 ;  /* 0x0000001b00007221 */ /* 0x000fe20000000000 */
[----:B-----5:R-:W-:-:S03]  /*7620*/  SHF.L.U32 R27, R28, 0x10, RZ ;  /* 0x000000101c1b7819 */ /* 0x020fc600000006ff */
[----:B------:R-:W-:Y:S02]  /*7630*/  FADD R0, R0, R15 ;  /* 0x0000000f00007221 */ /* 0x000fe40000000000 */
[----:B------:R-:W2:Y:S01]  /*7640*/  LDG.E.U16.CONSTANT R15, desc[UR6][R10.64+0xa] ;  /* 0x00000a060a0f7981 */ /* 0x000ea2000c1e9500 */
[----:B------:R-:W-:Y:S01]  /*7650*/  SHF.L.U32 R22, R16, 0x10, RZ ;  /* 0x0000001010167819 */ /* 0x000fe200000006ff */
[----:B------:R-:W-:Y:S02]  /*7660*/  FADD R27, R0, R27 ;  /* 0x0000001b001b7221 */ /* 0x000fe40000000000 */
[----:B------:R-:W3:Y:S01]  /*7670*/  LDG.E.U16.CONSTANT R0, desc[UR6][R12.64+0xe] ;  /* 0x00000e060c007981 */ /* 0x000ee2000c1e9500 */
[----:B------:R-:W-:-:S04]  /*7680*/  IMAD.U32 R16, R21, 0x10000, RZ ;  /* 0x0001000015107824 */ /* 0x000fc800078e00ff */
[----:B------:R-:W-:Y:S01]  /*7690*/  FADD R21, R16, R17 ;  /* 0x0000001110157221 */ /* 0x000fe20000000000 */
[----:B------:R-:W-:Y:S01]  /*76a0*/  SHF.L.U32 R20, R20, 0x10, RZ ;  /* 0x0000001014147819 */ /* 0x000fe200000006ff */
[----:B------:R-:W4:Y:S01]  /*76b0*/  LDG.E.U16.CONSTANT R16, desc[UR6][R10.64+0xc] ;  /* 0x00000c060a107981 */ /* 0x000f22000c1e9500 */
[----:B------:R-:W-:Y:S01]  /*76c0*/  FADD R27, R27, R22 ;  /* 0x000000161b1b7221 */ /* 0x000fe20000000000 */
[----:B------:R-:W-:Y:S02]  /*76d0*/  SHF.L.U32 R26, R18, 0x10, RZ ;  /* 0x00000010121a7819 */ /* 0x000fe400000006ff */
[----:B------:R-:W5:Y:S01]  /*76e0*/  LDG.E.U16.CONSTANT R17, desc[UR6][R12.64+0x10] ;  /* 0x000010060c117981 */ /* 0x000f62000c1e9500 */
[----:B------:R-:W-:Y:S01]  /*76f0*/  FADD R20, R21, R20 ;  /* 0x0000001415147221 */ /* 0x000fe20000000000 */
[----:B------:R-:W-:Y:S02]  /*7700*/  SHF.L.U32 R19, R19, 0x10, RZ ;  /* 0x0000001013137819 */ /* 0x000fe400000006ff */
[----:B------:R-:W5:Y:S01]  /*7710*/  LDG.E.U16.CONSTANT R18, desc[UR6][R10.64+0xe] ;  /* 0x00000e060a127981 */ /* 0x000f62000c1e9500 */
[----:B------:R-:W-:-:S03]  /*7720*/  FADD R33, R27, R26 ;  /* 0x0000001a1b217221 */ /* 0x000fc60000000000 */
[----:B------:R-:W5:Y:S01]  /*7730*/  LDG.E.U16.CONSTANT R22, desc[UR6][R12.64+0x12] ;  /* 0x000012060c167981 */ /* 0x000f62000c1e9500 */
[----:B------:R-:W-:-:S03]  /*7740*/  FADD R26, R20, R19 ;  /* 0x00000013141a7221 */ /* 0x000fc60000000000 */
[----:B------:R-:W5:Y:S04]  /*7750*/  LDG.E.U16.CONSTANT R21, desc[UR6][R10.64+0x10] ;  /* 0x000010060a157981 */ /* 0x000f68000c1e9500 */
[----:B------:R-:W5:Y:S01]  /*7760*/  LDG.E.U16.CONSTANT R20, desc[UR6][R12.64+0x14] ;  /* 0x000014060c147981 */ /* 0x000f62000c1e9500 */
[----:B------:R-:W-:-:S03]  /*7770*/  IMAD.U32 R27, R23, 0x10000, RZ ;  /* 0x00010000171b7824 */ /* 0x000fc600078e00ff */
[----:B------:R-:W5:Y:S01]  /*7780*/  LDG.E.U16.CONSTANT R19, desc[UR6][R10.64+0x12] ;  /* 0x000012060a137981 */ /* 0x000f62000c1e9500 */
[----:B------:R-:W-:-:S03]  /*7790*/  SHF.L.U32 R28, R24, 0x10, RZ ;  /* 0x00000010181c7819 */ /* 0x000fc600000006ff */
[----:B------:R-:W5:Y:S01]  /*77a0*/  LDG.E.U16.CONSTANT R23, desc[UR6][R12.64+0x16] ;  /* 0x000016060c177981 */ /* 0x000f62000c1e9500 */
[----:B------:R-:W-:-:S03]  /*77b0*/  SHF.L.U32 R35, R25, 0x10, RZ ;  /* 0x0000001019237819 */ /* 0x000fc600000006ff */
[----:B------:R-:W5:Y:S01]  /*77c0*/  LDG.E.U16.CONSTANT R24, desc[UR6][R10.64+0x14] ;  /* 0x000014060a187981 */ /* 0x000f62000c1e9500 */
[----:B------:R-:W-:-:S03]  /*77d0*/  FADD R26, R26, R27 ;  /* 0x0000001b1a1a7221 */ /* 0x000fc60000000000 */
[----:B------:R-:W5:Y:S01]  /*77e0*/  LDG.E.U16.CONSTANT R25, desc[UR6][R12.64+0x18] ;  /* 0x000018060c197981 */ /* 0x000f62000c1e9500 */
[----:B------:R-:W-:Y:S01]  /*77f0*/  FADD R33, R33, R28 ;  /* 0x0000001c21217221 */ /* 0x000fe20000000000 */
[----:B------:R-:W-:Y:S02]  /*7800*/  FADD R30, R26, R35 ;  /* 0x000000231a1e7221 */ /* 0x000fe40000000000 */
[----:B------:R-:W5:Y:S04]  /*7810*/  LDG.E.U16.CONSTANT R28, desc[UR6][R12.64+0x1a] ;  /* 0x00001a060c1c7981 */ /* 0x000f68000c1e9500 */
[----:B------:R-:W5:Y:S04]  /*7820*/  LDG.E.U16.CONSTANT R27, desc[UR6][R10.64+0x18] ;  /* 0x000018060a1b7981 */ /* 0x000f68000c1e9500 */
[----:B------:R-:W5:Y:S04]  /*7830*/  LDG.E.U16.CONSTANT R26, desc[UR6][R12.64+0x1c] ;  /* 0x00001c060c1a7981 */ /* 0x000f68000c1e9500 */
[----:B------:R0:W5:Y:S01]  /*7840*/  LDG.E.U16.CONSTANT R35, desc[UR6][R12.64+0x1e] ;  /* 0x00001e060c237981 */ /* 0x000162000c1e9500 */
[----:B------:R-:W-:Y:S01]  /*7850*/  SHF.L.U32 R29, R29, 0x10, RZ ;  /* 0x000000101d1d7819 */ /* 0x000fe200000006ff */
[----:B------:R-:W-:-:S05]  /*7860*/  VIADD R32, R32, 0x10 ;  /* 0x0000001020207836 */ /* 0x000fca0000000000 */
[----:B------:R-:W-:Y:S02]  /*7870*/  ISETP.NE.AND P0, PT, R32, RZ, PT ;  /* 0x000000ff2000720c */ /* 0x000fe40003f05270 */
[----:B------:R-:W-:Y:S01]  /*7880*/  SHF.L.U32 R37, R37, 0x10, RZ ;  /* 0x0000001025257819 */ /* 0x000fe200000006ff */
[----:B------:R-:W-:Y:S02]  /*7890*/  VIADD R9, R9, 0x10 ;  /* 0x0000001009097836 */ /* 0x000fe40000000000 */
[----:B--2---:R-:W-:Y:S01]  /*78a0*/  IMAD.U32 R15, R15, 0x10000, RZ ;  /* 0x000100000f0f7824 */ /* 0x004fe200078e00ff */
[----:B---3--:R-:W-:-:S03]  /*78b0*/  SHF.L.U32 R0, R0, 0x10, RZ ;  /* 0x0000001000007819 */ /* 0x008fc600000006ff */
[----:B------:R-:W-:Y:S02]  /*78c0*/  FADD R15, R30, R15 ;  /* 0x0000000f1e0f7221 */ /* 0x000fe40000000000 */
[----:B------:R-:W-:Y:S01]  /*78d0*/  FADD R33, R33, R0 ;  /* 0x0000000021217221 */ /* 0x000fe20000000000 */
[----:B----4-:R-:W-:Y:S02]  /*78e0*/  SHF.L.U32 R16, R16, 0x10, RZ ;  /* 0x0000001010107819 */ /* 0x010fe400000006ff */
[----:B-----5:R-:W-:-:S03]  /*78f0*/  SHF.L.U32 R0, R17, 0x10, RZ ;  /* 0x0000001011007819 */ /* 0x020fc600000006ff */
[----:B------:R-:W-:Y:S01]  /*7900*/  FADD R15, R15, R16 ;  /* 0x000000100f0f7221 */ /* 0x000fe20000000000 */
[----:B------:R-:W-:Y:S01]  /*7910*/  SHF.L.U32 R18, R18, 0x10, RZ ;  /* 0x0000001012127819 */ /* 0x000fe200000006ff */
[----:B------:R-:W-:Y:S01]  /*7920*/  FADD R0, R33, R0 ;  /* 0x0000000021007221 */ /* 0x000fe20000000000 */
[----:B0-----:R-:W-:-:S03]  /*7930*/  IMAD.U32 R13, R22, 0x10000, RZ ;  /* 0x00010000160d7824 */ /* 0x001fc600078e00ff */
        /* <DEDUP_REMOVED lines=13> */
[----:B------:R-:W-:Y:S02]  /*7a10*/  IMAD.U32 R11, R28, 0x10000, RZ ;  /* 0x000100001c0b7824 */ /* 0x000fe400078e00ff */
[----:B------:R-:W-:Y:S01]  /*7a20*/  FADD R0, R0, R25 ;  /* 0x0000001900007221 */ /* 0x000fe20000000000 */
[----:B------:R-:W-:Y:S01]  /*7a30*/  FADD R10, R10, R29 ;  /* 0x0000001d0a0a7221 */ /* 0x000fe20000000000 */
[----:B------:R-:W-:Y:S02]  /*7a40*/  SHF.L.U32 R27, R27, 0x10, RZ ;  /* 0x000000101b1b7819 */ /* 0x000fe400000006ff */
[----:B------:R-:W-:Y:S01]  /*7a50*/  FADD R0, R0, R11 ;  /* 0x0000000b00007221 */ /* 0x000fe20000000000 */
[----:B------:R-:W-:Y:S02]  /*7a60*/  SHF.L.U32 R11, R36, 0x10, RZ ;  /* 0x00000010240b7819 */ /* 0x000fe400000006ff */
[----:B------:R-:W-:Y:S01]  /*7a70*/  SHF.L.U32 R13, R26, 0x10, RZ ;  /* 0x000000101a0d7819 */ /* 0x000fe200000006ff */
[----:B------:R-:W-:-:S04]  /*7a80*/  FADD R10, R10, R27 ;  /* 0x0000001b0a0a7221 */ /* 0x000fc80000000000 */
[----:B------:R-:W-:Y:S01]  /*7a90*/  FADD R0, R0, R13 ;  /* 0x0000000d00007221 */ /* 0x000fe20000000000 */
[----:B------:R-:W-:Y:S01]  /*7aa0*/  SHF.L.U32 R13, R34, 0x10, RZ ;  /* 0x00000010220d7819 */ /* 0x000fe200000006ff */
[----:B------:R-:W-:Y:S01]  /*7ab0*/  FADD R10, R10, R11 ;  /* 0x0000000b0a0a7221 */ /* 0x000fe20000000000 */
[----:B------:R-:W-:-:S03]  /*7ac0*/  SHF.L.U32 R35, R35, 0x10, RZ ;  /* 0x0000001023237819 */ /* 0x000fc600000006ff */
[----:B------:R-:W-:Y:S02]  /*7ad0*/  FADD R10, R10, R13 ;  /* 0x0000000d0a0a7221 */ /* 0x000fe40000000000 */
[----:B------:R-:W-:Y:S02]  /*7ae0*/  FADD R15, R0, R35 ;  /* 0x00000023000f7221 */ /* 0x000fe40000000000 */
[----:B------:R-:W-:Y:S01]  /*7af0*/  FADD R17, R10, R37 ;  /* 0x000000250a117221 */ /* 0x000fe20000000000 */
[----:B------:R-:W-:Y:S06]  /*7b00*/  @P0 BRA `(.L_x_179) ;  /* 0xfffffff800680947 */ /* 0x000fec000383ffff */
.L_x_178:
        /* <DEDUP_REMOVED lines=55> */
[----:B------:R-:W-:-:S07]  /*7e80*/  FADD R17, R9, R0 ;  /* 0x0000000009117221 */ /* 0x000fce0000000000 */
.L_x_180:
        /* <DEDUP_REMOVED lines=32> */
.L_x_181:
[----:B------:R-:W-:Y:S05]  /*8090*/  @!P1 BRA `(.L_x_177) ;  /* 0x0000000000349947 */ /* 0x000fea0003800000 */
[----:B------:R-:W-:-:S07]  /*80a0*/  IADD3 R0, PT, PT, -R0, RZ, RZ ;  /* 0x000000ff00007210 */ /* 0x000fce0007ffe1ff */
.L_x_182:
        /* <DEDUP_REMOVED lines=8> */
[----:B---3--:R-:W-:-:S03]  /*8130*/  SHF.L.U32 R18, R12, 0x10, RZ ;  /* 0x000000100c127819 */ /* 0x008fc600000006ff */
[----:B------:R-:W-:Y:S02]  /*8140*/  FADD R15, R16, R15 ;  /* 0x0000000f100f7221 */ /* 0x000fe40000000000 */
[----:B------:R-:W-:-:S04]  /*8150*/  FADD R17, R18, R17 ;  /* 0x0000001112117221 */ /* 0x000fc80000000000 */
[----:B------:R-:W-:Y:S05]  /*8160*/  @P0 BRA `(.L_x_182) ;  /* 0xfffffffc00d00947 */ /* 0x000fea000383ffff */
.L_x_177:
        /* <DEDUP_REMOVED lines=10> */
[----:B------:R-:W-:Y:S01]  /*8210*/  IMAD.MOV.U32 R0, RZ, RZ, R15 ;  /* 0x000000ffff007224 */ /* 0x000fe200078e000f */
[----:B------:R-:W-:-:S07]  /*8220*/  MOV R8, 0x8240 ;  /* 0x0000824000087802 */ /* 0x000fce0000000f00 */
[----:B------:R-:W-:Y:S05]  /*8230*/  CALL.REL.NOINC `($__internal_5_$__cuda_sm3x_div_rn_noftz_f32_slowpath) ;  /* 0x0000001000d07944 */ /* 0x000fea0003c00000 */
[----:B------:R-:W-:-:S07]  /*8240*/  MOV R12, R0 ;  /* 0x00000000000c7202 */ /* 0x000fce0000000f00 */
.L_x_184:
[----:B------:R-:W-:Y:S05]  /*8250*/  BSYNC.RECONVERGENT B1 ;  /* 0x0000000000017941 */ /* 0x000fea0003800200 */
.L_x_183:
        /* <DEDUP_REMOVED lines=11> */
[----:B------:R-:W-:Y:S05]  /*8310*/  CALL.REL.NOINC `($__internal_5_$__cuda_sm3x_div_rn_noftz_f32_slowpath) ;  /* 0x0000001000987944 */ /* 0x000fea0003c00000 */
.L_x_186:
[----:B------:R-:W-:Y:S05]  /*8320*/  BSYNC.RECONVERGENT B1 ;  /* 0x0000000000017941 */ /* 0x000fea0003800200 */
.L_x_185:
        /* <DEDUP_REMOVED lines=13> */
[----:B------:R-:W-:Y:S01]  /*8400*/  ULOP3.LUT UR9, UR4, 0xfffffff8, URZ, 0xc0, !UPT ;  /* 0xfffffff804097892 */ /* 0x000fe2000f8ec0ff */
[----:B------:R-:W-:Y:S01]  /*8410*/  HFMA2 R19, -RZ, RZ, 0, 0 ;  /* 0x00000000ff137431 */ /* 0x000fe200000001ff */
[----:B------:R-:W-:Y:S02]  /*8420*/  MOV R13, RZ ;  /* 0x000000ff000d7202 */ /* 0x000fe40000000f00 */
[----:B------:R-:W-:Y:S02]  /*8430*/  UIADD3 UR5, UPT, UPT, -UR9, URZ, URZ ;  /* 0x000000ff09057290 */ /* 0x000fe4000fffe1ff */
[----:B------:R-:W-:-:S10]  /*8440*/  MOV R15, UR9 ;  /* 0x00000009000f7c02 */ /* 0x000fd40008000f00 */
.L_x_189:
        /* <DEDUP_REMOVED lines=16> */
[----:B------:R0:W5:Y:S04]  /*8550*/  LDG.E.U16.CONSTANT R28, desc[UR6][R8.64+0xe] ;  /* 0x00000e06081c7981 */ /* 0x000168000c1e9500 */
[----:B------:R1:W5:Y:S01]  /*8560*/  LDG.E.U16.CONSTANT R30, desc[UR6][R10.64+0xe] ;  /* 0x00000e060a1e7981 */ /* 0x000362000c1e9500 */
[----:B------:R-:W-:-:S04]  /*8570*/  UIADD3 UR5, UPT, UPT, UR5, 0x8, URZ ;  /* 0x0000000805057890 */ /* 0x000fc8000fffe0ff */
[----:B------:R-:W-:Y:S01]  /*8580*/  UISETP.NE.AND UP1, UPT, UR5, URZ, UPT ;  /* 0x000000ff0500728c */ /* 0x000fe2000bf25270 */
[----:B------:R-:W-:Y:S01]  /*8590*/  VIADD R19, R19, 0x8 ;  /* 0x0000000813137836 */ /* 0x000fe20000000000 */
[----:B--2---:R-:W-:Y:S01]  /*85a0*/  SHF.L.U32 R33, R32, 0x10, RZ ;  /* 0x0000001020217819 */ /* 0x004fe200000006ff */
[----:B---3--:R-:W-:-:S04]  /*85b0*/  IMAD.U32 R31, R31, 0x10000, RZ ;  /* 0x000100001f1f7824 */ /* 0x008fc800078e00ff */
[----:B------:R-:W-:Y:S01]  /*85c0*/  FADD R32, R33, -R0 ;  /* 0x8000000021207221 */ /* 0x000fe20000000000 */
[----:B----4-:R-:W-:Y:S01]  /*85d0*/  SHF.L.U32 R33, R34, 0x10, RZ ;  /* 0x0000001022217819 */ /* 0x010fe200000006ff */
[----:B------:R-:W-:Y:S01]  /*85e0*/  FADD R31, R31, -R12 ;  /* 0x8000000c1f1f7221 */ /* 0x000fe20000000000 */
[----:B-----5:R-:W-:-:S03]  /*85f0*/  SHF.L.U32 R29, R29, 0x10, RZ ;  /* 0x000000101d1d7819 */ /* 0x020fc600000006ff */
[-C--:B------:R-:W-:Y:S01]  /*8600*/  FFMA R3, R31, R32.reuse, R3 ;  /* 0x000000201f037223 */ /* 0x080fe20000000003 */
[----:B------:R-:W-:Y:S01]  /*8610*/  FFMA R13, R32, R32, R13 ;  /* 0x00000020200d7223 */ /* 0x000fe2000000000d */
[----:B------:R-:W-:Y:S01]  /*8620*/  FADD R33, R33, -R12 ;  /* 0x8000000c21217221 */ /* 0x000fe20000000000 */
[----:B------:R-:W-:Y:S01]  /*8630*/  SHF.L.U32 R23, R23, 0x10, RZ ;  /* 0x0000001017177819 */ /* 0x000fe200000006ff */
[----:B0-----:R-:W-:Y:S01]  /*8640*/  FADD R8, R29, -R0 ;  /* 0x800000001d087221 */ /* 0x001fe20000000000 */
[----:B------:R-:W-:Y:S01]  /*8650*/  FFMA R16, R31, R31, R16 ;  /* 0x0000001f1f107223 */ /* 0x000fe20000000010 */
[----:B------:R-:W-:Y:S02]  /*8660*/  IMAD.U32 R27, R27, 0x10000, RZ ;  /* 0x000100001b1b7824 */ /* 0x000fe400078e00ff */
[-C--:B------:R-:W-:Y:S01]  /*8670*/  FFMA R3, R33, R8.reuse, R3 ;  /* 0x0000000821037223 */ /* 0x080fe20000000003 */
[----:B------:R-:W-:Y:S01]  /*8680*/  FFMA R13, R8, R8, R13 ;  /* 0x00000008080d7223 */ /* 0x000fe2000000000d */
[----:B------:R-:W-:Y:S01]  /*8690*/  FADD R8, R23, -R0 ;  /* 0x8000000017087221 */ /* 0x000fe20000000000 */
[----:B------:R-:W-:Y:S01]  /*86a0*/  FADD R27, R27, -R12 ;  /* 0x8000000c1b1b7221 */ /* 0x000fe20000000000 */
[----:B------:R-:W-:Y:S01]  /*86b0*/  SHF.L.U32 R9, R26, 0x10, RZ ;  /* 0x000000101a097819 */ /* 0x000fe200000006ff */
[----:B------:R-:W-:Y:S01]  /*86c0*/  FFMA R16, R33, R33, R16 ;  /* 0x0000002121107223 */ /* 0x000fe20000000010 */
[----:B------:R-:W-:Y:S01]  /*86d0*/  SHF.L.U32 R21, R21, 0x10, RZ ;  /* 0x0000001015157819 */ /* 0x000fe200000006ff */
[-C--:B------:R-:W-:Y:S01]  /*86e0*/  FFMA R3, R27, R8.reuse, R3 ;  /* 0x000000081b037223 */ /* 0x080fe20000000003 */
[----:B------:R-:W-:Y:S01]  /*86f0*/  FFMA R13, R8, R8, R13 ;  /* 0x00000008080d7223 */ /* 0x000fe2000000000d */
[----:B------:R-:W-:Y:S01]  /*8700*/  FADD R9, R9, -R12 ;  /* 0x8000000c09097221 */ /* 0x000fe20000000000 */
[----:B-1----:R-:W-:Y:S01]  /*8710*/  SHF.L.U32 R11, R20, 0x10, RZ ;  /* 0x00000010140b7819 */ /* 0x002fe200000006ff */
[----:B------:R-:W-:Y:S01]  /*8720*/  FADD R8, R21, -R0 ;  /* 0x8000000015087221 */ /* 0x000fe20000000000 */
[----:B------:R-:W-:Y:S01]  /*8730*/  FFMA R16, R27, R27, R16 ;  /* 0x0000001b1b107223 */ /* 0x000fe20000000010 */
[----:B------:R-:W-:-:S02]  /*8740*/  IMAD.U32 R25, R25, 0x10000, RZ ;  /* 0x0001000019197824 */ /* 0x000fc400078e00ff */
[CC--:B------:R-:W-:Y:S01]  /*8750*/  FFMA R3, R9.reuse, R8.reuse, R3 ;  /* 0x0000000809037223 */ /* 0x0c0fe20000000003 */
[----:B------:R-:W-:Y:S01]  /*8760*/  FFMA R13, R8, R8, R13 ;  /* 0x00000008080d7223 */ /* 0x000fe2000000000d */
[----:B------:R-:W-:Y:S01]  /*8770*/  FFMA R16, R9, R9, R16 ;  /* 0x0000000909107223 */ /* 0x000fe20000000010 */
[----:B------:R-:W-:Y:S01]  /*8780*/  FADD R25, R25, -R12 ;  /* 0x8000000c19197221 */ /* 0x000fe20000000000 */
[--C-:B------:R-:W-:Y:S01]  /*8790*/  FADD R8, R11, -R0.reuse ;  /* 0x800000000b087221 */ /* 0x100fe20000000000 */
[----:B------:R-:W-:Y:S02]  /*87a0*/  SHF.L.U32 R17, R17, 0x10, RZ ;  /* 0x0000001011117819 */ /* 0x000fe400000006ff */
[----:B------:R-:W-:Y:S01]  /*87b0*/  SHF.L.U32 R9, R24, 0x10, RZ ;  /* 0x0000001018097819 */ /* 0x000fe200000006ff */
[-C--:B------:R-:W-:Y:S01]  /*87c0*/  FFMA R3, R25, R8.reuse, R3 ;  /* 0x0000000819037223 */ /* 0x080fe20000000003 */
[----:B------:R-:W-:Y:S01]  /*87d0*/  FFMA R13, R8, R8, R13 ;  /* 0x00000008080d7223 */ /* 0x000fe2000000000d */
[----:B------:R-:W-:Y:S01]  /*87e0*/  FADD R8, R17, -R0 ;  /* 0x8000000011087221 */ /* 0x000fe20000000000 */
[----:B------:R-:W-:Y:S01]  /*87f0*/  SHF.L.U32 R17, R18, 0x10, RZ ;  /* 0x0000001012117819 */ /* 0x000fe200000006ff */
[----:B------:R-:W-:Y:S01]  /*8800*/  FADD R9, R9, -R12 ;  /* 0x8000000c09097221 */ /* 0x000fe20000000000 */
[----:B------:R-:W-:Y:S01]  /*8810*/  FFMA R16, R25, R25, R16 ;  /* 0x0000001919107223 */ /* 0x000fe20000000010 */
[----:B------:R-:W-:Y:S01]  /*8820*/  FFMA R13, R8, R8, R13 ;  /* 0x00000008080d7223 */ /* 0x000fe2000000000d */
[----:B------:R-:W-:-:S02]  /*8830*/  IMAD.U32 R11, R22, 0x10000, RZ ;  /* 0x00010000160b7824 */ /* 0x000fc400078e00ff */
[C---:B------:R-:W-:Y:S01]  /*8840*/  FFMA R3, R9.reuse, R8, R3 ;  /* 0x0000000809037223 */ /* 0x040fe20000000003 */
[----:B------:R-:W-:Y:S01]  /*8850*/  FFMA R16, R9, R9, R16 ;  /* 0x0000000909107223 */ /* 0x000fe20000000010 */
[----:B------:R-:W-:Y:S01]  /*8860*/  FADD R8, R17, -R0 ;  /* 0x8000000011087221 */ /* 0x000fe20000000000 */
[----:B------:R-:W-:Y:S01]  /*8870*/  SHF.L.U32 R9, R28, 0x10, RZ ;  /* 0x000000101c097819 */ /* 0x000fe200000006ff */
[----:B------:R-:W-:Y:S01]  /*8880*/  FADD R11, R11, -R12 ;  /* 0x8000000c0b0b7221 */ /* 0x000fe20000000000 */
[----:B------:R-:W-:-:S03]  /*8890*/  SHF.L.U32 R17, R30, 0x10, RZ ;  /* 0x000000101e117819 */ /* 0x000fc600000006ff */
[C---:B------:R-:W-:Y:S01]  /*88a0*/  FFMA R16, R11.reuse, R11, R16 ;  /* 0x0000000b0b107223 */ /* 0x040fe20000000010 */
[-C--:B------:R-:W-:Y:S01]  /*88b0*/  FFMA R3, R11, R8.reuse, R3 ;  /* 0x000000080b037223 */ /* 0x080fe20000000003 */
[----:B------:R-:W-:Y:S01]  /*88c0*/  FADD R9, R9, -R12 ;  /* 0x8000000c09097221 */ /* 0x000fe20000000000 */
[----:B------:R-:W-:Y:S01]  /*88d0*/  FFMA R13, R8, R8, R13 ;  /* 0x00000008080d7223 */ /* 0x000fe2000000000d */
[----:B------:R-:W-:Y:S02]  /*88e0*/  FADD R10, R17, -R0 ;  /* 0x80000000110a7221 */ /* 0x000fe40000000000 */
[C---:B------:R-:W-:Y:S02]  /*88f0*/  FFMA R16, R9.reuse, R9, R16 ;  /* 0x0000000909107223 */ /* 0x040fe40000000010 */
[-C--:B------:R-:W-:Y:S01]  /*8900*/  FFMA R3, R9, R10.reuse, R3 ;  /* 0x0000000a09037223 */ /* 0x080fe20000000003 */
[----:B------:R-:W-:Y:S01]  /*8910*/  FFMA R13, R10, R10, R13 ;  /* 0x0000000a0a0d7223 */ /* 0x000fe2000000000d */
[----:B------:R-:W-:Y:S06]  /*8920*/  BRA.U UP1, `(.L_x_189) ;  /* 0xfffffff901c87547 */ /* 0x000fec000b83ffff */
.L_x_188:
[----:B------:R-:W-:Y:S05]  /*8930*/  BRA.U !UP0, `(.L_x_190) ;  /* 0x0000000508447547 */ /* 0x000fea000b800000 */
[----:B------:R-:W-:Y:S02]  /*8940*/  UISETP.GE.U32.AND UP0, UPT, UR8, 0x4, UPT ;  /* 0x000000040800788c */ /* 0x000fe4000bf06070 */
[----:B------:R-:W-:-:S04]  /*8950*/  ULOP3.LUT UR5, UR4, 0x3, URZ, 0xc0, !UPT ;  /* 0x0000000304057892 */ /* 0x000fc8000f8ec0ff */
[----:B------:R-:W-:-:S03]  /*8960*/  UISETP.NE.AND UP1, UPT, UR5, URZ, UPT ;  /* 0x000000ff0500728c */ /* 0x000fc6000bf25270 */
[----:B------:R-:W-:Y:S08]  /*8970*/  BRA.U !UP0, `(.L_x_191) ;  /* 0x00000001089c7547 */ /* 0x000ff0000b800000 */
        /* <DEDUP_REMOVED lines=13> */
[----:B------:R-:W-:Y:S01]  /*8a50*/  FADD R20, R17, -R0 ;  /* 0x8000000011147221 */ /* 0x000fe20000000000 */
[----:B----4-:R-:W-:Y:S01]  /*8a60*/  SHF.L.U32 R21, R21, 0x10, RZ ;  /* 0x0000001015157819 */ /* 0x010fe200000006ff */
[----:B------:R-:W-:Y:S01]  /*8a70*/  FADD R11, R11, -R12 ;  /* 0x8000000c0b0b7221 */ /* 0x000fe20000000000 */
[----:B-----5:R-:W-:-:S03]  /*8a80*/  IMAD.U32 R17, R22, 0x10000, RZ ;  /* 0x0001000016117824 */ /* 0x020fc600078e00ff */
[C---:B------:R-:W-:Y:S01]  /*8a90*/  FFMA R16, R11.reuse, R11, R16 ;  /* 0x0000000b0b107223 */ /* 0x040fe20000000010 */
[-C--:B------:R-:W-:Y:S01]  /*8aa0*/  FFMA R3, R11, R20.reuse, R3 ;  /* 0x000000140b037223 */ /* 0x080fe20000000003 */
[----:B0-----:R-:W-:Y:S01]  /*8ab0*/  SHF.L.U32 R9, R24, 0x10, RZ ;  /* 0x0000001018097819 */ /* 0x001fe200000006ff */
[----:B------:R-:W-:Y:S01]  /*8ac0*/  FFMA R13, R20, R20, R13 ;  /* 0x00000014140d7223 */ /* 0x000fe2000000000d */
[----:B------:R-:W-:Y:S01]  /*8ad0*/  FADD R21, R21, -R12 ;  /* 0x8000000c15157221 */ /* 0x000fe20000000000 */
[--C-:B------:R-:W-:Y:S01]  /*8ae0*/  FADD R8, R17, -R0.reuse ;  /* 0x8000000011087221 */ /* 0x100fe20000000000 */
[----:B------:R-:W-:Y:S01]  /*8af0*/  SHF.L.U32 R23, R23, 0x10, RZ ;  /* 0x0000001017177819 */ /* 0x000fe200000006ff */
[----:B------:R-:W-:Y:S01]  /*8b00*/  FADD R18, R9, -R0 ;  /* 0x8000000009127221 */ /* 0x000fe20000000000 */
[C---:B------:R-:W-:Y:S01]  /*8b10*/  FFMA R16, R21.reuse, R21, R16 ;  /* 0x0000001515107223 */ /* 0x040fe20000000010 */
[-C--:B------:R-:W-:Y:S01]  /*8b20*/  FFMA R3, R21, R8.reuse, R3 ;  /* 0x0000000815037223 */ /* 0x080fe20000000003 */
[----:B------:R-:W-:Y:S01]  /*8b30*/  SHF.L.U32 R25, R25, 0x10, RZ ;  /* 0x0000001019197819 */ /* 0x000fe200000006ff */
[----:B------:R-:W-:Y:S01]  /*8b40*/  FADD R23, R23, -R12 ;  /* 0x8000000c17177221 */ /* 0x000fe20000000000 */
[----:B------:R-:W-:Y:S01]  /*8b50*/  FFMA R13, R8, R8, R13 ;  /* 0x00000008080d7223 */ /* 0x000fe2000000000d */
[----:B------:R-:W-:-:S02]  /*8b60*/  IMAD.U32 R9, R10, 0x10000, RZ ;  /* 0x000100000a097824 */ /* 0x000fc400078e00ff */
[C---:B------:R-:W-:Y:S01]  /*8b70*/  FFMA R16, R23.reuse, R23, R16 ;  /* 0x0000001717107223 */ /* 0x040fe20000000010 */
[-C--:B------:R-:W-:Y:S01]  /*8b80*/  FFMA R3, R23, R18.reuse, R3 ;  /* 0x0000001217037223 */ /* 0x080fe20000000003 */
[----:B------:R-:W-:Y:S01]  /*8b90*/  FADD R25, R25, -R12 ;  /* 0x8000000c19197221 */ /* 0x000fe20000000000 */
[----:B------:R-:W-:Y:S01]  /*8ba0*/  FADD R8, R9, -R0 ;  /* 0x8000000009087221 */ /* 0x000fe20000000000 */
[----:B------:R-:W-:Y:S02]  /*8bb0*/  FFMA R13, R18, R18, R13 ;  /* 0x00000012120d7223 */ /* 0x000fe4000000000d */
[C---:B------:R-:W-:Y:S01]  /*8bc0*/  FFMA R16, R25.reuse, R25, R16 ;  /* 0x0000001919107223 */ /* 0x040fe20000000010 */
[-C--:B------:R-:W-:Y:S01]  /*8bd0*/  FFMA R3, R25, R8.reuse, R3 ;  /* 0x0000000819037223 */ /* 0x080fe20000000003 */
[----:B------:R-:W-:-:S07]  /*8be0*/  FFMA R13, R8, R8, R13 ;  /* 0x00000008080d7223 */ /* 0x000fce000000000d */
.L_x_191:
[----:B------:R-:W-:Y:S05]  /*8bf0*/  BRA.U !UP1, `(.L_x_190) ;  /* 0x0000000109947547 */ /* 0x000fea000b800000 */
[----:B------:R-:W-:Y:S02]  /*8c00*/  UISETP.NE.AND UP0, UPT, UR5, 0x1, UPT ;  /* 0x000000010500788c */ /* 0x000fe4000bf05270 */
[----:B------:R-:W-:-:S04]  /*8c10*/  ULOP3.LUT UR4, UR4, 0x1, URZ, 0xc0, !UPT ;  /* 0x0000000104047892 */ /* 0x000fc8000f8ec0ff */
[----:B------:R-:W-:-:S03]  /*8c20*/  UISETP.NE.U32.AND UP1, UPT, UR4, 0x1, UPT ;  /* 0x000000010400788c */ /* 0x000fc6000bf25070 */
[----:B------:R-:W-:Y:S08]  /*8c30*/  BRA.U !UP0, `(.L_x_192) ;  /* 0x0000000108547547 */ /* 0x000ff0000b800000 */
[----:B------:R-:W-:-:S04]  /*8c40*/  IMAD.WIDE.U32 R10, R15, 0x2, R6 ;  /* 0x000000020f0a7825 */ /* 0x000fc800078e0006 */
[C---:B------:R-:W-:Y:S01]  /*8c50*/  IMAD.WIDE.U32 R8, R15.reuse, 0x2, R4 ;  /* 0x000000020f087825 */ /* 0x040fe200078e0004 */
[----:B------:R-:W2:Y:S04]  /*8c60*/  LDG.E.U16.CONSTANT R18, desc[UR6][R10.64] ;  /* 0x000000060a127981 */ /* 0x000ea8000c1e9500 */
[----:B------:R-:W3:Y:S04]  /*8c70*/  LDG.E.U16.CONSTANT R17, desc[UR6][R8.64] ;  /* 0x0000000608117981 */ /* 0x000ee8000c1e9500 */
[----:B------:R-:W4:Y:S04]  /*8c80*/  LDG.E.U16.CONSTANT R22, desc[UR6][R10.64+0x2] ;  /* 0x000002060a167981 */ /* 0x000f28000c1e9500 */
[----:B------:R-:W5:Y:S01]  /*8c90*/  LDG.E.U16.CONSTANT R20, desc[UR6][R8.64+0x2] ;  /* 0x0000020608147981 */ /* 0x000f62000c1e9500 */
        /* <DEDUP_REMOVED lines=9> */
[----:B------:R-:W-:Y:S01]  /*8d30*/  FADD R8, R19, -R0 ;  /* 0x8000000013087221 */ /* 0x000fe20000000000 */
[----:B------:R-:W-:Y:S01]  /*8d40*/  FADD R21, R21, -R12 ;  /* 0x8000000c15157221 */ /* 0x000fe20000000000 */
[----:B------:R-:W-:-:S03]  /*8d50*/  FFMA R13, R18, R18, R13 ;  /* 0x00000012120d7223 */ /* 0x000fc6000000000d */
[C---:B------:R-:W-:Y:S01]  /*8d60*/  FFMA R16, R21.reuse, R21, R16 ;  /* 0x0000001515107223 */ /* 0x040fe20000000010 */
[-C--:B------:R-:W-:Y:S01]  /*8d70*/  FFMA R3, R21, R8.reuse, R3 ;  /* 0x0000000815037223 */ /* 0x080fe20000000003 */
[----:B------:R-:W-:-:S07]  /*8d80*/  FFMA R13, R8, R8, R13 ;  /* 0x00000008080d7223 */ /* 0x000fce000000000d */
.L_x_192:
[----:B------:R-:W-:Y:S05]  /*8d90*/  BRA.U UP1, `(.L_x_190) ;  /* 0x00000001012c7547 */ /* 0x000fea000b800000 */
[----:B------:R-:W-:-:S04]  /*8da0*/  IMAD.WIDE.U32 R4, R15, 0x2, R4 ;  /* 0x000000020f047825 */ /* 0x000fc800078e0004 */
[----:B------:R-:W-:Y:S02]  /*8db0*/  IMAD.WIDE.U32 R6, R15, 0x2, R6 ;  /* 0x000000020f067825 */ /* 0x000fe400078e0006 */
[----:B------:R-:W2:Y:S04]  /*8dc0*/  LDG.E.U16.CONSTANT R4, desc[UR6][R4.64] ;  /* 0x0000000604047981 */ /* 0x000ea8000c1e9500 */
[----:B------:R-:W3:Y:S01]  /*8dd0*/  LDG.E.U16.CONSTANT R6, desc[UR6][R6.64] ;  /* 0x0000000606067981 */ /* 0x000ee2000c1e9500 */
[----:B--2---:R-:W-:Y:S01]  /*8de0*/  SHF.L.U32 R9, R4, 0x10, RZ ;  /* 0x0000001004097819 */ /* 0x004fe200000006ff */
[----:B---3--:R-:W-:-:S04]  /*8df0*/  IMAD.U32 R11, R6, 0x10000, RZ ;  /* 0x00010000060b7824 */ /* 0x008fc800078e00ff */
[----:B------:R-:W-:Y:S01]  /*8e00*/  FADD R9, R9, -R12 ;  /* 0x8000000c09097221 */ /* 0x000fe20000000000 */
[----:B------:R-:W-:-:S03]  /*8e10*/  FADD R0, R11, -R0 ;  /* 0x800000000b007221 */ /* 0x000fc60000000000 */
[C---:B------:R-:W-:Y:S01]  /*8e20*/  FFMA R16, R9.reuse, R9, R16 ;  /* 0x0000000909107223 */ /* 0x040fe20000000010 */
[-C--:B------:R-:W-:Y:S01]  /*8e30*/  FFMA R3, R9, R0.reuse, R3 ;  /* 0x0000000009037223 */ /* 0x080fe20000000003 */
[----:B------:R-:W-:-:S07]  /*8e40*/  FFMA R13, R0, R0, R13 ;  /* 0x00000000000d7223 */ /* 0x000fce000000000d */
.L_x_190:
[----:B------:R-:W-:-:S07]  /*8e50*/  FMUL R13, R16, R13 ;  /* 0x0000000d100d7220 */ /* 0x000fce0000400000 */
.L_x_187:
        /* <DEDUP_REMOVED lines=8> */
[----:B------:R-:W-:Y:S01]  /*8ee0*/  MOV R4, R0 ;  /* 0x0000000000047202 */ /* 0x000fe20000000f00 */
[----:B------:R-:W-:Y:S06]  /*8ef0*/  BRA `(.L_x_195) ;  /* 0x0000000000107947 */ /* 0x000fec0003800000 */
.L_x_194:
[C---:B-1----:R-:W-:Y:S01]  /*8f00*/  FMUL.FTZ R4, R0.reuse, R13 ;  /* 0x0000000d00047220 */ /* 0x042fe20000410000 */
[----:B------:R-:W-:-:S03]  /*8f10*/  FMUL.FTZ R0, R0, 0.5 ;  /* 0x3f00000000007820 */ /* 0x000fc60000410000 */
[----:B------:R-:W-:-:S04]  /*8f20*/  FFMA R13, -R4, R4, R13 ;  /* 0x00000004040d7223 */ /* 0x000fc8000000010d */
[----:B------:R-:W-:-:S07]  /*8f30*/  FFMA R4, R13, R0, R4 ;  /* 0x000000000d047223 */ /* 0x000fce0000000004 */
.L_x_195:
[----:B------:R-:W-:Y:S05]  /*8f40*/  BSYNC.RECONVERGENT B1 ;  /* 0x0000000000017941 */ /* 0x000fea0003800200 */
.L_x_193:
        /* <DEDUP_REMOVED lines=14> */
[----:B------:R-:W-:Y:S05]  /*9030*/  CALL.REL.NOINC `($__internal_5_$__cuda_sm3x_div_rn_noftz_f32_slowpath) ;  /* 0x0000000400507944 */ /* 0x000fea0003c00000 */
.L_x_197:
[----:B------:R-:W-:Y:S05]  /*9040*/  BSYNC.RECONVERGENT B1 ;  /* 0x0000000000017941 */ /* 0x000fea0003800200 */
.L_x_196:
[----:B------:R-:W-:-:S07]  /*9050*/  FADD R14, -R0, 1 ;  /* 0x3f800000000e7421 */ /* 0x000fce0000000100 */
.L_x_161:
[----:B------:R-:W-:Y:S05]  /*9060*/  BSYNC.RECONVERGENT B0 ;  /* 0x0000000000007941 */ /* 0x000fea0003800200 */
.L_x_115:
[----:B------:R-:W0:Y:S01]  /*9070*/  LDC.64 R4, c[0x0][0x390] ;  /* 0x0000e400ff047b82 */ /* 0x000e220000000a00 */
[----:B------:R-:W-:Y:S01]  /*9080*/  F2FP.BF16.F32.PACK_AB R14, RZ, R14 ;  /* 0x0000000eff0e723e */ /* 0x000fe200000010ff */
[----:B0-----:R-:W-:-:S05]  /*9090*/  IMAD.WIDE.U32 R2, R2, 0x2, R4 ;  /* 0x0000000202027825 */ /* 0x001fca00078e0004 */
[----:B------:R-:W-:Y:S01]  /*90a0*/  STG.E.U16 desc[UR6][R2.64], R14 ;  /* 0x0000000e02007986 */ /* 0x000fe2000c101506 */
[----:B------:R-:W-:Y:S05]  /*90b0*/  EXIT ;  /* 0x000000000000794d */ /* 0x000fea0003800000 */
        .weak           $__internal_3_$__cuda_sm20_rcp_rn_f32_slowpath
        .type           $__internal_3_$__cuda_sm20_rcp_rn_f32_slowpath,@function
        .size           $__internal_3_$__cuda_sm20_rcp_rn_f32_slowpath,($__internal_4_$__cuda_sm20_sqrt_rn_f32_slowpath - $__internal_3_$__cuda_sm20_rcp_rn_f32_slowpath)
$__internal_3_$__cuda_sm20_rcp_rn_f32_slowpath:
[----:B------:R-:W0:Y:S02]  /*90c0*/  LDC R0, c[0x0][0x3a8] ;  /* 0x0000ea00ff007b82 */ /* 0x000e240000000800 */
[----:B0-----:R-:W-:-:S04]  /*90d0*/  SHF.L.U32 R5, R0, 0x1, RZ ;  /* 0x0000000100057819 */ /* 0x001fc800000006ff */
[----:B------:R-:W-:-:S04]  /*90e0*/  SHF.R.U32.HI R4, RZ, 0x18, R5 ;  /* 0x00000018ff047819 */ /* 0x000fc80000011605 */
[----:B------:R-:W-:-:S13]  /*90f0*/  ISETP.NE.U32.AND P0, PT, R4, RZ, PT ;  /* 0x000000ff0400720c */ /* 0x000fda0003f05070 */
[----:B------:R-:W-:Y:S05]  /*9100*/  @P0 BRA `(.L_x_198) ;  /* 0x0000000000280947 */ /* 0x000fea0003800000 */
[----:B------:R-:W-:-:S13]  /*9110*/  ISETP.NE.AND P0, PT, R5, RZ, PT ;  /* 0x000000ff0500720c */ /* 0x000fda0003f05270 */
[----:B------:R2:W3:Y:S01]  /*9120*/  @!P0 MUFU.RCP R4, R0 ;  /* 0x0000000000048308 */ /* 0x0004e20000001000 */
[----:B------:R-:W-:Y:S05]  /*9130*/  @!P0 BRA `(.L_x_199) ;  /* 0x0000000000a48947 */ /* 0x000fea0003800000 */
[----:B------:R-:W-:-:S04]  /*9140*/  FFMA R5, R0, 1.84467440737095516160e+19, RZ ;  /* 0x5f80000000057823 */ /* 0x000fc800000000ff */
[----:B--2---:R-:W3:Y:S02]  /*9150*/  MUFU.RCP R0, R5 ;  /* 0x0000000500007308 */ /* 0x004ee40000001000 */
[----:B---3--:R-:W-:-:S04]  /*9160*/  FFMA R4, R5, R0, -1 ;  /* 0xbf80000005047423 */ /* 0x008fc80000000000 */
[----:B------:R-:W-:-:S04]  /*9170*/  FADD.FTZ R7, -R4, -RZ ;  /* 0x800000ff04077221 */ /* 0x000fc80000010100 */
[----:B------:R-:W-:-:S04]  /*9180*/  FFMA R0, R0, R7, R0 ;  /* 0x0000000700007223 */ /* 0x000fc80000000000 */
[----:B------:R-:W-:Y:S01]  /*9190*/  FFMA R4, R0, 1.84467440737095516160e+19, RZ ;  /* 0x5f80000000047823 */ /* 0x000fe200000000ff */
[----:B------:R-:W-:Y:S06]  /*91a0*/  BRA `(.L_x_199) ;  /* 0x0000000000887947 */ /* 0x000fec0003800000 */
.L_x_198:
[----:B------:R-:W-:-:S04]  /*91b0*/  IADD3 R5, PT, PT, R4, -0xfd, RZ ;  /* 0xffffff0304057810 */ /* 0x000fc80007ffe0ff */
[----:B------:R-:W-:-:S13]  /*91c0*/  ISETP.GT.U32.AND P0, PT, R5, 0x1, PT ;  /* 0x000000010500780c */ /* 0x000fda0003f04070 */
[----:B------:R-:W-:Y:S05]  /*91d0*/  @P0 BRA `(.L_x_200) ;  /* 0x0000000000780947 */ /* 0x000fea0003800000 */
[----:B------:R-:W-:Y:S01]  /*91e0*/  LOP3.LUT R6, R0, 0x7fffff, RZ, 0xc0, !PT ;  /* 0x007fffff00067812 */ /* 0x000fe200078ec0ff */
[----:B------:R-:W-:-:S03]  /*91f0*/  IMAD.MOV.U32 R12, RZ, RZ, 0x3 ;  /* 0x00000003ff0c7424 */ /* 0x000fc600078e00ff */
[----:B------:R-:W-:Y:S02]  /*9200*/  LOP3.LUT R6, R6, 0x3f800000, RZ, 0xfc, !PT ;  /* 0x3f80000006067812 */ /* 0x000fe400078efcff */
[----:B------:R-:W-:Y:S02]  /*9210*/  SHF.L.U32 R11, R12, R5, RZ ;  /* 0x000000050c0b7219 */ /* 0x000fe400000006ff */
[----:B------:R-:W0:Y:S02]  /*9220*/  MUFU.RCP R7, R6 ;  /* 0x0000000600077308 */ /* 0x000e240000001000 */
        /* <DEDUP_REMOVED lines=11> */
[----:B------:R-:W-:Y:S02]  /*92e0*/  LOP3.LUT P1, RZ, R7, R5, R8, 0xf8, !PT ;  /* 0x0000000507ff7212 */ /* 0x000fe4000782f808 */
[C---:B------:R-:W-:Y:S02]  /*92f0*/  LOP3.LUT P0, RZ, R6.reuse, 0x1, RZ, 0xc0, !PT ;  /* 0x0000000106ff7812 */ /* 0x040fe4000780c0ff */
[----:B------:R-:W-:-:S04]  /*9300*/  LOP3.LUT P2, RZ, R6, 0x2, RZ, 0xc0, !PT ;  /* 0x0000000206ff7812 */ /* 0x000fc8000784c0ff */
[----:B------:R-:W-:Y:S02]  /*9310*/  PLOP3.LUT P0, PT, P0, P1, P2, 0xe0, 0x0 ;  /* 0x000000000000781c */ /* 0x000fe40000703c20 */
[----:B------:R-:W-:Y:S02]  /*9320*/  LOP3.LUT P1, RZ, R0, 0x7fffff, RZ, 0xc0, !PT ;  /* 0x007fffff00ff7812 */ /* 0x000fe4000782c0ff */
[----:B------:R-:W-:-:S04]  /*9330*/  SEL R5, RZ, 0x1, !P0 ;  /* 0x00000001ff057807 */ /* 0x000fc80004000000 */
[----:B------:R-:W-:-:S04]  /*9340*/  IADD3 R5, PT, PT, -R5, RZ, RZ ;  /* 0x000000ff05057210 */ /* 0x000fc80007ffe1ff */
[----:B------:R-:W-:Y:S02]  /*9350*/  ISETP.GE.AND P0, PT, R5, RZ, PT ;  /* 0x000000ff0500720c */ /* 0x000fe40003f06270 */
[----:B------:R-:W-:-:S04]  /*9360*/  IADD3 R5, PT, PT, R4, -0xfc, RZ ;  /* 0xffffff0404057810 */ /* 0x000fc80007ffe0ff */
[----:B------:R-:W-:-:S07]  /*9370*/  SHF.R.U32.HI R5, RZ, R5, R8 ;  /* 0x00000005ff057219 */ /* 0x000fce0000011608 */
[----:B------:R-:W-:-:S05]  /*9380*/  @!P0 VIADD R5, R5, 0x1 ;  /* 0x0000000105058836 */ /* 0x000fca0000000000 */
[----:B------:R-:W-:-:S04]  /*9390*/  @!P1 SHF.L.U32 R5, R5, 0x1, RZ ;  /* 0x0000000105059819 */ /* 0x000fc800000006ff */
[----:B------:R-:W-:Y:S01]  /*93a0*/  LOP3.LUT R4, R5, 0x80000000, R0, 0xf8, !PT ;  /* 0x8000000005047812 */ /* 0x000fe200078ef800 */
[----:B------:R-:W-:Y:S06]  /*93b0*/  BRA `(.L_x_199) ;  /* 0x0000000000047947 */ /* 0x000fec0003800000 */
.L_x_200:
[----:B------:R0:W1:Y:S02]  /*93c0*/  MUFU.RCP R4, R0 ;  /* 0x0000000000047308 */ /* 0x0000640000001000 */
.L_x_199:
[----:B0123--:R-:W-:Y:S01]  /*93d0*/  MOV R0, R4 ;  /* 0x0000000400007202 */ /* 0x00ffe20000000f00 */
[----:B------:R-:W-:Y:S01]  /*93e0*/  IMAD.MOV.U32 R5, RZ, RZ, 0x0 ;  /* 0x00000000ff057424 */ /* 0x000fe200078e00ff */
[----:B------:R-:W-:-:S04]  /*93f0*/  MOV R4, R10 ;  /* 0x0000000a00047202 */ /* 0x000fc80000000f00 */
[----:B------:R-:W-:Y:S05]  /*9400*/  RET.REL.NODEC R4 `(cdist_bf16) ;  /* 0xffffff6804fc7950 */ /* 0x000fea0003c3ffff */
        .weak           $__internal_4_$__cuda_sm20_sqrt_rn_f32_slowpath
        .type           $__internal_4_$__cuda_sm20_sqrt_rn_f32_slowpath,@function
        .size           $__internal_4_$__cuda_sm20_sqrt_rn_f32_slowpath,($__internal_5_$__cuda_sm3x_div_rn_noftz_f32_slowpath - $__internal_4_$__cuda_sm20_sqrt_rn_f32_slowpath)
$__internal_4_$__cuda_sm20_sqrt_rn_f32_slowpath:
[----:B------:R-:W-:-:S13]  /*9410*/  LOP3.LUT P0, RZ, R0, 0x7fffffff, RZ, 0xc0, !PT ;  /* 0x7fffffff00ff7812 */ /* 0x000fda000780c0ff */
[----:B------:R-:W-:Y:S01]  /*9420*/  @!P0 MOV R4, R0 ;  /* 0x0000000000048202 */ /* 0x000fe20000000f00 */
        /* <DEDUP_REMOVED lines=17> */
.L_x_201:
[----:B------:R-:W-:Y:S02]  /*9540*/  HFMA2 R5, -RZ, RZ, 0, 0 ;  /* 0x00000000ff057431 */ /* 0x000fe400000001ff */
[----:B------:R-:W-:Y:S01]  /*9550*/  IMAD.MOV.U32 R0, RZ, RZ, R4 ;  /* 0x000000ffff007224 */ /* 0x000fe200078e0004 */
[----:B------:R-:W-:-:S04]  /*9560*/  MOV R4, R9 ;  /* 0x0000000900047202 */ /* 0x000fc80000000f00 */
[----:B------:R-:W-:Y:S05]  /*9570*/  RET.REL.NODEC R4 `(cdist_bf16) ;  /* 0xffffff6804a07950 */ /* 0x000fea0003c3ffff */
        .weak           $__internal_5_$__cuda_sm3x_div_rn_noftz_f32_slowpath
        .type           $__internal_5_$__cuda_sm3x_div_rn_noftz_f32_slowpath,@function
        .size           $__internal_5_$__cuda_sm3x_div_rn_noftz_f32_slowpath,(.L_x_919 - $__internal_5_$__cuda_sm3x_div_rn_noftz_f32_slowpath)
$__internal_5_$__cuda_sm3x_div_rn_noftz_f32_slowpath:
[----:B------:R-:W-:Y:S01]  /*9580*/  SHF.R.U32.HI R10, RZ, 0x17, R3 ;  /* 0x00000017ff0a7819 */ /* 0x000fe20000011603 */
[----:B------:R-:W-:Y:S01]  /*9590*/  BSSY.RECONVERGENT B2, `(.L_x_202) ;  /* 0x0000063000027945 */ /* 0x000fe20003800200 */
[----:B------:R-:W-:Y:S02]  /*95a0*/  SHF.R.U32.HI R9, RZ, 0x17, R0 ;  /* 0x00000017ff097819 */ /* 0x000fe40000011600 */
[----:B------:R-:W-:Y:S02]  /*95b0*/  LOP3.LUT R20, R10, 0xff, RZ, 0xc0, !PT ;  /* 0x000000ff0a147812 */ /* 0x000fe400078ec0ff */
[----:B------:R-:W-:Y:S02]  /*95c0*/  LOP3.LUT R15, R9, 0xff, RZ, 0xc0, !PT ;  /* 0x000000ff090f7812 */ /* 0x000fe400078ec0ff */
[----:B------:R-:W-:Y:S02]  /*95d0*/  IADD3 R13, PT, PT, R20, -0x1, RZ ;  /* 0xffffffff140d7810 */ /* 0x000fe40007ffe0ff */
[----:B------:R-:W-:Y:S01]  /*95e0*/  MOV R9, R3 ;  /* 0x0000000300097202 */ /* 0x000fe20000000f00 */
[----:B------:R-:W-:Y:S01]  /*95f0*/  VIADD R11, R15, 0xffffffff ;  /* 0xffffffff0f0b7836 */ /* 0x000fe20000000000 */
[----:B------:R-:W-:-:S04]  /*9600*/  ISETP.GT.U32.AND P0, PT, R13, 0xfd, PT ;  /* 0x000000fd0d00780c */ /* 0x000fc80003f04070 */
[----:B------:R-:W-:-:S13]  /*9610*/  ISETP.GT.U32.OR P0, PT, R11, 0xfd, P0 ;  /* 0x000000fd0b00780c */ /* 0x000fda0000704470 */
[----:B------:R-:W-:Y:S01]  /*9620*/  @!P0 MOV R10, RZ ;  /* 0x000000ff000a8202 */ /* 0x000fe20000000f00 */
        /* <DEDUP_REMOVED lines=20> */
[----:B------:R-:W-:Y:S02]  /*9770*/  @!P0 IMAD.MOV.U32 R10, RZ, RZ, -0x40 ;  /* 0xffffffc0ff0a8424 */ /* 0x000fe400078e00ff */
[----:B------:R-:W-:Y:S01]  /*9780*/  @!P0 FFMA R0, R0, 1.84467440737095516160e+19, RZ ;  /* 0x5f80000000008823 */ /* 0x000fe200000000ff */
[----:B------:R-:W-:Y:S02]  /*9790*/  @!P1 FFMA R9, R3, 1.84467440737095516160e+19, RZ ;  /* 0x5f80000003099823 */ /* 0x000fe400000000ff */
[----:B------:R-:W-:-:S07]  /*97a0*/  @!P1 IADD3 R10, PT, PT, R10, 0x40, RZ ;  /* 0x000000400a0a9810 */ /* 0x000fce0007ffe0ff */
.L_x_203:
[----:B------:R-:W-:Y:S01]  /*97b0*/  LEA R16, R20, 0xc0800000, 0x17 ;  /* 0xc080000014107811 */ /* 0x000fe200078eb8ff */
[----:B------:R-:W-:Y:S03]  /*97c0*/  BSSY.RECONVERGENT B3, `(.L_x_208) ;  /* 0x0000036000037945 */ /* 0x000fe60003800200 */
[----:B------:R-:W-:Y:S02]  /*97d0*/  IADD3 R16, PT, PT, -R16, R9, RZ ;  /* 0x0000000910107210 */ /* 0x000fe40007ffe1ff */
[----:B------:R-:W-:Y:S02]  /*97e0*/  IADD3 R9, PT, PT, R15, -0x7f, RZ ;  /* 0xffffff810f097810 */ /* 0x000fe40007ffe0ff */
[----:B------:R-:W0:Y:S01]  /*97f0*/  MUFU.RCP R11, R16 ;  /* 0x00000010000b7308 */ /* 0x000e220000001000 */
[----:B------:R-:W-:Y:S02]  /*9800*/  FADD.FTZ R13, -R16, -RZ ;  /* 0x800000ff100d7221 */ /* 0x000fe40000010100 */
[----:B------:R-:W-:-:S02]  /*9810*/  IMAD R0, R9, -0x800000, R0 ;  /* 0xff80000009007824 */ /* 0x000fc400078e0200 */
[----:B0-----:R-:W-:-:S04]  /*9820*/  FFMA R18, R11, R13, 1 ;  /* 0x3f8000000b127423 */ /* 0x001fc8000000000d */
[----:B------:R-:W-:-:S04]  /*9830*/  FFMA R22, R11, R18, R11 ;  /* 0x000000120b167223 */ /* 0x000fc8000000000b */
[----:B------:R-:W-:-:S04]  /*9840*/  FFMA R11, R0, R22, RZ ;  /* 0x00000016000b7223 */ /* 0x000fc800000000ff */
[----:B------:R-:W-:-:S04]  /*9850*/  FFMA R18, R13, R11, R0 ;  /* 0x0000000b0d127223 */ /* 0x000fc80000000000 */
[----:B------:R-:W-:Y:S01]  /*9860*/  FFMA R15, R22, R18, R11 ;  /* 0x00000012160f7223 */ /* 0x000fe2000000000b */
[----:B------:R-:W-:-:S03]  /*9870*/  IADD3 R11, PT, PT, R9, 0x7f, -R20 ;  /* 0x0000007f090b7810 */ /* 0x000fc60007ffe814 */
[----:B------:R-:W-:Y:S02]  /*9880*/  FFMA R18, R13, R15, R0 ;  /* 0x0000000f0d127223 */ /* 0x000fe40000000000 */
[----:B------:R-:W-:Y:S02]  /*9890*/  IMAD.IADD R11, R11, 0x1, R10 ;  /* 0x000000010b0b7824 */ /* 0x000fe400078e020a */
        /* <DEDUP_REMOVED lines=15> */
[C---:B------:R-:W-:Y:S01]  /*9990*/  IADD3 R16, PT, PT, R13.reuse, 0x20, RZ ;  /* 0x000000200d107810 */ /* 0x040fe20007ffe0ff */
[CCC-:B------:R-:W-:Y:S01]  /*99a0*/  FFMA.RM R10, R22.reuse, R18.reuse, R15.reuse ;  /* 0x00000012160a7223 */ /* 0x1c0fe2000000400f */
[----:B------:R-:W-:Y:S02]  /*99b0*/  ISETP.NE.AND P3, PT, R13, RZ, PT ;  /* 0x000000ff0d00720c */ /* 0x000fe40003f65270 */
[----:B------:R-:W-:Y:S01]  /*99c0*/  LOP3.LUT R11, R9, 0x7fffff, RZ, 0xc0, !PT ;  /* 0x007fffff090b7812 */ /* 0x000fe200078ec0ff */
[----:B------:R-:W-:Y:S01]  /*99d0*/  FFMA.RP R9, R22, R18, R15 ;  /* 0x0000001216097223 */ /* 0x000fe2000000800f */
[----:B------:R-:W-:Y:S01]  /*99e0*/  ISETP.NE.AND P1, PT, R13, RZ, PT ;  /* 0x000000ff0d00720c */ /* 0x000fe20003f25270 */
[----:B------:R-:W-:Y:S01]  /*99f0*/  IMAD.MOV R13, RZ, RZ, -R13 ;  /* 0x000000ffff0d7224 */ /* 0x000fe200078e0a0d */
[----:B------:R-:W-:Y:S02]  /*9a00*/  LOP3.LUT R11, R11, 0x800000, RZ, 0xfc, !PT ;  /* 0x008000000b0b7812 */ /* 0x000fe400078efcff */
[----:B------:R-:W-:-:S02]  /*9a10*/  FSETP.NEU.FTZ.AND P0, PT, R9, R10, PT ;  /* 0x0000000a0900720b */ /* 0x000fc40003f1d000 */
[----:B------:R-:W-:Y:S02]  /*9a20*/  SHF.L.U32 R16, R11, R16, RZ ;  /* 0x000000100b107219 */ /* 0x000fe400000006ff */
[----:B------:R-:W-:Y:S02]  /*9a30*/  SEL R10, R13, RZ, P3 ;  /* 0x000000ff0d0a7207 */ /* 0x000fe40001800000 */
[----:B------:R-:W-:Y:S02]  /*9a40*/  ISETP.NE.AND P1, PT, R16, RZ, P1 ;  /* 0x000000ff1000720c */ /* 0x000fe40000f25270 */
[----:B------:R-:W-:Y:S02]  /*9a50*/  SHF.R.U32.HI R10, RZ, R10, R11 ;  /* 0x0000000aff0a7219 */ /* 0x000fe4000001160b */
[----:B------:R-:W-:Y:S02]  /*9a60*/  PLOP3.LUT P0, PT, P0, P1, PT, 0xf8, 0x8f ;  /* 0x00000000008f781c */ /* 0x000fe40000703f70 */
[----:B------:R-:W-:-:S02]  /*9a70*/  SHF.R.U32.HI R16, RZ, 0x1, R10 ;  /* 0x00000001ff107819 */ /* 0x000fc4000001160a */
[----:B------:R-:W-:-:S04]  /*9a80*/  SEL R9, RZ, 0x1, !P0 ;  /* 0x00000001ff097807 */ /* 0x000fc80004000000 */
[----:B------:R-:W-:-:S04]  /*9a90*/  LOP3.LUT R9, R9, 0x1, R16, 0xf8, !PT ;  /* 0x0000000109097812 */ /* 0x000fc800078ef810 */
[----:B------:R-:W-:-:S04]  /*9aa0*/  LOP3.LUT R9, R9, R10, RZ, 0xc0, !PT ;  /* 0x0000000a09097212 */ /* 0x000fc800078ec0ff */
[----:B------:R-:W-:-:S04]  /*9ab0*/  IADD3 R9, PT, PT, R16, R9, RZ ;  /* 0x0000000910097210 */ /* 0x000fc80007ffe0ff */
[----:B------:R-:W-:Y:S01]  /*9ac0*/  LOP3.LUT R0, R9, R0, RZ, 0xfc, !PT ;  /* 0x0000000009007212 */ /* 0x000fe200078efcff */
[----:B------:R-:W-:Y:S06]  /*9ad0*/  BRA `(.L_x_211) ;  /* 0x0000000000107947 */ /* 0x000fec0003800000 */
.L_x_210:
[----:B------:R-:W-:-:S04]  /*9ae0*/  LOP3.LUT R0, R0, 0x80000000, RZ, 0xc0, !PT ;  /* 0x8000000000007812 */ /* 0x000fc800078ec0ff */
[----:B------:R-:W-:Y:S01]  /*9af0*/  LOP3.LUT R0, R0, 0x7f800000, RZ, 0xfc, !PT ;  /* 0x7f80000000007812 */ /* 0x000fe200078efcff */
[----:B------:R-:W-:Y:S06]  /*9b00*/  BRA `(.L_x_211) ;  /* 0x0000000000047947 */ /* 0x000fec0003800000 */
.L_x_209:
[----:B------:R-:W-:-:S07]  /*9b10*/  LEA R0, R11, R0, 0x17 ;  /* 0x000000000b007211 */ /* 0x000fce00078eb8ff */
.L_x_211:
[----:B------:R-:W-:Y:S05]  /*9b20*/  BSYNC.RECONVERGENT B3 ;  /* 0x0000000000037941 */ /* 0x000fea0003800200 */
.L_x_208:
[----:B------:R-:W-:Y:S05]  /*9b30*/  BRA `(.L_x_212) ;  /* 0x0000000000207947 */ /* 0x000fea0003800000 */
.L_x_207:
[----:B------:R-:W-:-:S04]  /*9b40*/  LOP3.LUT R0, R9, 0x80000000, R0, 0x48, !PT ;  /* 0x8000000009007812 */ /* 0x000fc800078e4800 */
[----:B------:R-:W-:Y:S01]  /*9b50*/  LOP3.LUT R0, R0, 0x7f800000, RZ, 0xfc, !PT ;  /* 0x7f80000000007812 */ /* 0x000fe200078efcff */
[----:B------:R-:W-:Y:S06]  /*9b60*/  BRA `(.L_x_212) ;  /* 0x0000000000147947 */ /* 0x000fec0003800000 */
.L_x_206:
[----:B------:R-:W-:Y:S01]  /*9b70*/  LOP3.LUT R0, R9, 0x80000000, R0, 0x48, !PT ;  /* 0x8000000009007812 */ /* 0x000fe200078e4800 */
[----:B------:R-:W-:Y:S06]  /*9b80*/  BRA `(.L_x_212) ;  /* 0x00000000000c7947 */ /* 0x000fec0003800000 */
.L_x_205:
[----:B------:R-:W0:Y:S01]  /*9b90*/  MUFU.RSQ R0, -QNAN ;  /* 0xffc0000000007908 */ /* 0x000e220000001400 */
[----:B------:R-:W-:Y:S05]  /*9ba0*/  BRA `(.L_x_212) ;  /* 0x0000000000047947 */ /* 0x000fea0003800000 */
.L_x_204:
[----:B------:R-:W-:-:S07]  /*9bb0*/  FADD.FTZ R0, R0, R3 ;  /* 0x0000000300007221 */ /* 0x000fce0000010000 */
.L_x_212:
[----:B------:R-:W-:Y:S05]  /*9bc0*/  BSYNC.RECONVERGENT B2 ;  /* 0x0000000000027941 */ /* 0x000fea0003800200 */
.L_x_202:
[----:B------:R-:W-:-:S04]  /*9bd0*/  HFMA2 R9, -RZ, RZ, 0, 0 ;  /* 0x00000000ff097431 */ /* 0x000fc800000001ff */
[----:B0-----:R-:W-:Y:S05]  /*9be0*/  RET.REL.NODEC R8 `(cdist_bf16) ;  /* 0xffffff6408047950 */ /* 0x001fea0003c3ffff */
.L_x_213:
        /* <DEDUP_REMOVED lines=9> */
.L_x_919:


//--------------------- .text.squareform_inverse_f16 --------------------------
	.section	.text.squareform_inverse_f16,"ax",@progbits
	.align	128
        .global         squareform_inverse_f16
        .type           squareform_inverse_f16,@function
        .size           squareform_inverse_f16,(.L_x_942 - squareform_inverse_f16)
        .other          squareform_inverse_f16,@"STO_CUDA_ENTRY STV_DEFAULT"
squareform_inverse_f16:
.text.squareform_inverse_f16:
        /* <DEDUP_REMOVED lines=15> */
.L_x_215:
        /* <DEDUP_REMOVED lines=8> */
.L_x_214:
        /* <DEDUP_REMOVED lines=9> */
.L_x_216:
        /* <DEDUP_REMOVED lines=16> */
.L_x_942:


//--------------------- .text.squareform_f16      --------------------------
	.section	.text.squareform_f16,"ax",@progbits
	.align	128
        .global         squareform_f16
        .type           squareform_f16,@function
        .size           squareform_f16,(.L_x_943 - squareform_f16)
        .other          squareform_f16,@"STO_CUDA_ENTRY STV_DEFAULT"
squareform_f16:
.text.squareform_f16:
        /* <DEDUP_REMOVED lines=49> */
.L_x_217:
        /* <DEDUP_REMOVED lines=12> */
.L_x_218:
        /* <DEDUP_REMOVED lines=11> */
.L_x_943:


//--------------------- .text.pdist_f16           --------------------------
	.section	.text.pdist_f16,"ax",@progbits
	.align	128
        .global         pdist_f16
        .type           pdist_f16,@function
        .size           pdist_f16,(.L_x_922 - pdist_f16)
        .other          pdist_f16,@"STO_CUDA_ENTRY STV_DEFAULT"
pdist_f16:
.text.pdist_f16:
        /* <DEDUP_REMOVED lines=15> */
[----:B------:R-:W-:Y:S01]  /*00f0*/  HFMA2 R39, -RZ, RZ, 0, 0 ;  /* 0x00000000ff277431 */ /* 0x000fe200000001ff */
[----:B------:R-:W-:Y:S01]  /*0100*/  MOV R5, RZ ;  /* 0x000000ff00057202 */ /* 0x000fe20000000f00 */
[----:B0-----:R-:W-:Y:S02]  /*0110*/  IMAD R8, R3, R0, R0 ;  /* 0x0000000003087224 */ /* 0x001fe400078e0200 */
[----:B------:R-:W-:-:S03]  /*0120*/  IMAD R9, R0, UR4, RZ ;  /* 0x0000000400097c24 */ /* 0x000fc6000f8e02ff */
[-C--:B------:R-:W-:Y:S02]  /*0130*/  MOV R10, R8.reuse ;  /* 0x00000008000a7202 */ /* 0x080fe40000000f00 */
[-C--:B------:R-:W-:Y:S02]  /*0140*/  MOV R26, R8.reuse ;  /* 0x00000008001a7202 */ /* 0x080fe40000000f00 */
[-C--:B------:R-:W-:Y:S02]  /*0150*/  MOV R28, R8.reuse ;  /* 0x00000008001c7202 */ /* 0x080fe40000000f00 */
[-C--:B------:R-:W-:Y:S02]  /*0160*/  MOV R30, R8.reuse ;  /* 0x00000008001e7202 */ /* 0x080fe40000000f00 */
[-C--:B------:R-:W-:Y:S02]  /*0170*/  MOV R32, R8.reuse ;  /* 0x0000000800207202 */ /* 0x080fe40000000f00 */
[----:B------:R-:W-:-:S02]  /*0180*/  MOV R34, R8 ;  /* 0x0000000800227202 */ /* 0x000fc40000000f00 */
        /* <DEDUP_REMOVED lines=8> */
[----:B------:R-:W-:-:S07]  /*0210*/  MOV R37, R8 ;  /* 0x0000000800257202 */ /* 0x000fce0000000f00 */
.L_x_220:
[----:B------:R-:W0:Y:S01]  /*0220*/  LDC R3, c[0x0][0x360] ;  /* 0x0000d800ff037b82 */ /* 0x000e220000000800 */
[----:B------:R-:W-:Y:S02]  /*0230*/  LOP3.LUT R2, RZ, R5, RZ, 0x33, !PT ;  /* 0x00000005ff027212 */ /* 0x000fe400078e33ff */
[----:B------:R-:W-:Y:S02]  /*0240*/  MOV R4, R39 ;  /* 0x0000002700047202 */ /* 0x000fe40000000f00 */
[----:B------:R-:W-:Y:S02]  /*0250*/  IADD3 R39, PT, PT, R39, UR6, R2 ;  /* 0x0000000627277c10 */ /* 0x000fe4000fffe002 */
[----:B------:R-:W-:Y:S02]  /*0260*/  MOV R15, R8 ;  /* 0x00000008000f7202 */ /* 0x000fe40000000f00 */
[----:B------:R-:W-:Y:S02]  /*0270*/  MOV R21, R10 ;  /* 0x0000000a00157202 */ /* 0x000fe40000000f00 */
[----:B------:R-:W-:-:S02]  /*0280*/  MOV R12, R26 ;  /* 0x0000001a000c7202 */ /* 0x000fc40000000f00 */
[----:B------:R-:W-:Y:S02]  /*0290*/  MOV R13, R28 ;  /* 0x0000001c000d7202 */ /* 0x000fe40000000f00 */
[----:B------:R-:W-:Y:S02]  /*02a0*/  MOV R19, R30 ;  /* 0x0000001e00137202 */ /* 0x000fe40000000f00 */
[----:B------:R-:W-:Y:S02]  /*02b0*/  MOV R16, R32 ;  /* 0x0000002000107202 */ /* 0x000fe40000000f00 */
[----:B------:R-:W-:Y:S02]  /*02c0*/  MOV R14, R34 ;  /* 0x00000022000e7202 */ /* 0x000fe40000000f00 */
[----:B------:R-:W-:Y:S02]  /*02d0*/  MOV R27, R36 ;  /* 0x00000024001b7202 */ /* 0x000fe40000000f00 */
[----:B------:R-:W-:Y:S01]  /*02e0*/  MOV R23, R38 ;  /* 0x0000002600177202 */ /* 0x000fe20000000f00 */
[----:B0-----:R-:W-:Y:S01]  /*02f0*/  IMAD R2, R3, UR5, R6 ;  /* 0x0000000503027c24 */ /* 0x001fe2000f8e0206 */
[----:B------:R-:W-:-:S02]  /*0300*/  MOV R20, R40 ;  /* 0x0000002800147202 */ /* 0x000fc40000000f00 */
[----:B------:R-:W-:Y:S02]  /*0310*/  MOV R24, R42 ;  /* 0x0000002a00187202 */ /* 0x000fe40000000f00 */
[----:B------:R-:W-:Y:S02]  /*0320*/  ISETP.GT.U32.AND P0, PT, R39, R2, PT ;  /* 0x000000022700720c */ /* 0x000fe40003f04070 */
[----:B------:R-:W-:Y:S02]  /*0330*/  MOV R17, R44 ;  /* 0x0000002c00117202 */ /* 0x000fe40000000f00 */
[----:B------:R-:W-:Y:S02]  /*0340*/  MOV R25, R31 ;  /* 0x0000001f00197202 */ /* 0x000fe40000000f00 */
[----:B------:R-:W-:Y:S02]  /*0350*/  MOV R18, R33 ;  /* 0x0000002100127202 */ /* 0x000fe40000000f00 */
[----:B------:R-:W-:-:S02]  /*0360*/  MOV R22, R35 ;  /* 0x0000002300167202 */ /* 0x000fc40000000f00 */
[----:B------:R-:W-:Y:S02]  /*0370*/  MOV R3, R37 ;  /* 0x0000002500037202 */ /* 0x000fe40000000f00 */
[----:B------:R-:W-:Y:S02]  /*0380*/  IADD3 R8, PT, PT, R9, R8, RZ ;  /* 0x0000000809087210 */ /* 0x000fe40007ffe0ff */
[-C--:B------:R-:W-:Y:S02]  /*0390*/  IADD3 R10, PT, PT, R10, R9.reuse, RZ ;  /* 0x000000090a0a7210 */ /* 0x080fe40007ffe0ff */
[-C--:B------:R-:W-:Y:S02]  /*03a0*/  IADD3 R26, PT, PT, R26, R9.reuse, RZ ;  /* 0x000000091a1a7210 */ /* 0x080fe40007ffe0ff */
[-C--:B------:R-:W-:Y:S02]  /*03b0*/  IADD3 R28, PT, PT, R28, R9.reuse, RZ ;  /* 0x000000091c1c7210 */ /* 0x080fe40007ffe0ff */
[----:B------:R-:W-:-:S02]  /*03c0*/  IADD3 R30, PT, PT, R30, R9, RZ ;  /* 0x000000091e1e7210 */ /* 0x000fc40007ffe0ff */
[-C--:B------:R-:W-:Y:S02]  /*03d0*/  IADD3 R32, PT, PT, R32, R9.reuse, RZ ;  /* 0x0000000920207210 */ /* 0x080fe40007ffe0ff */
[-C--:B------:R-:W-:Y:S02]  /*03e0*/  IADD3 R34, PT, PT, R34, R9.reuse, RZ ;  /* 0x0000000922227210 */ /* 0x080fe40007ffe0ff */
        /* <DEDUP_REMOVED lines=8> */
[----:B------:R-:W-:Y:S02]  /*0470*/  IADD3 R37, PT, PT, R37, R9, RZ ;  /* 0x0000000925257210 */ /* 0x000fe40007ffe0ff */
[----:B------:R-:W-:-:S02]  /*0480*/  MOV R11, R29 ;  /* 0x0000001d000b7202 */ /* 0x000fc40000000f00 */
[----:B------:R-:W-:Y:S02]  /*0490*/  MOV R7, R5 ;  /* 0x0000000500077202 */ /* 0x000fe40000000f00 */
[-C--:B------:R-:W-:Y:S02]  /*04a0*/  IADD3 R9, PT, PT, R9, R0.reuse, RZ ;  /* 0x0000000009097210 */ /* 0x080fe40007ffe0ff */
[----:B------:R-:W-:Y:S02]  /*04b0*/  IADD3 R29, PT, PT, R29, R0, RZ ;  /* 0x000000001d1d7210 */ /* 0x000fe40007ffe0ff */
[----:B------:R-:W-:Y:S01]  /*04c0*/  IADD3 R5, PT, PT, R5, 0x1, RZ ;  /* 0x0000000105057810 */ /* 0x000fe20007ffe0ff */
[----:B------:R-:W-:Y:S06]  /*04d0*/  @!P0 BRA `(.L_x_220) ;  /* 0xfffffffc00508947 */ /* 0x000fec000383ffff */
[----:B------:R-:W-:Y:S05]  /*04e0*/  BSYNC.RECONVERGENT B0 ;  /* 0x0000000000007941 */ /* 0x000fea0003800200 */
.L_x_219:
        /* <DEDUP_REMOVED lines=18> */
[C---:B------:R-:W-:Y:S02]  /*0610*/  IADD3 R3, PT, PT, R0.reuse, -0x1, RZ ;  /* 0xffffffff00037810 */ /* 0x040fe40007ffe0ff */
[----:B------:R-:W-:Y:S02]  /*0620*/  LOP3.LUT R38, R0, 0xf, RZ, 0xc0, !PT ;  /* 0x0000000f00267812 */ /* 0x000fe400078ec0ff */
[----:B------:R-:W-:Y:S01]  /*0630*/  ISETP.GE.U32.AND P0, PT, R3, 0xf, PT ;  /* 0x0000000f0300780c */ /* 0x000fe20003f06070 */
[----:B------:R-:W-:Y:S01]  /*0640*/  HFMA2 R3, -RZ, RZ, 0, 0 ;  /* 0x00000000ff037431 */ /* 0x000fe200000001ff */
[----:B------:R-:W-:Y:S02]  /*0650*/  ISETP.NE.AND P1, PT, R38, RZ, PT ;  /* 0x000000ff2600720c */ /* 0x000fe40003f25270 */
[----:B------:R-:W-:-:S09]  /*0660*/  MOV R10, RZ ;  /* 0x000000ff000a7202 */ /* 0x000fd20000000f00 */
        /* <DEDUP_REMOVED lines=10> */
[----:B------:R-:W-:-:S07]  /*0710*/  IMAD.WIDE.U32 R12, R25, 0x2, R12 ;  /* 0x00000002190c7825 */ /* 0x000fce00078e000c */
.L_x_226:
        /* <DEDUP_REMOVED lines=20> */
[----:B--2---:R-:W-:-:S02]  /*0860*/  HADD2.F32 R17, -RZ, R17.H0_H0 ;  /* 0x20000011ff117230 */ /* 0x004fc40000004100 */
[----:B---3--:R-:W-:Y:S02]  /*0870*/  HADD2.F32 R36, -RZ, R19.H0_H0 ;  /* 0x20000013ff247230 */ /* 0x008fe40000004100 */
[----:B------:R-:W2:Y:S01]  /*0880*/  LDG.E.U16 R19, desc[UR8][R14.64+0x4] ;  /* 0x000004080e137981 */ /* 0x000ea2000c1e1500 */
[----:B----4-:R-:W-:Y:S02]  /*0890*/  HADD2.F32 R37, -RZ, R37.H0_H0 ;  /* 0x20000025ff257230 */ /* 0x010fe40000004100 */
[----:B------:R-:W-:Y:S02]  /*08a0*/  FADD R31, R17, -R36 ;  /* 0x80000024111f7221 */ /* 0x000fe40000000000 */
[----:B------:R-:W3:Y:S01]  /*08b0*/  LDG.E.U16 R17, desc[UR8][R12.64+0x4] ;  /* 0x000004080c117981 */ /* 0x000ee2000c1e1500 */
[----:B-----5:R-:W-:Y:S02]  /*08c0*/  HADD2.F32 R40, -RZ, R40.H0_H0 ;  /* 0x20000028ff287230 */ /* 0x020fe40000004100 */
[----:B------:R-:W-:-:S02]  /*08d0*/  FFMA R36, R31, R31, R10 ;  /* 0x0000001f1f247223 */ /* 0x000fc4000000000a */
[----:B------:R-:W4:Y:S01]  /*08e0*/  LDG.E.U16 R31, desc[UR8][R14.64+0x6] ;  /* 0x000006080e1f7981 */ /* 0x000f22000c1e1500 */
[----:B------:R-:W-:-:S03]  /*08f0*/  FADD R37, R37, -R40 ;  /* 0x8000002825257221 */ /* 0x000fc60000000000 */
[----:B------:R-:W5:Y:S01]  /*0900*/  LDG.E.U16 R10, desc[UR8][R12.64+0x6] ;  /* 0x000006080c0a7981 */ /* 0x000f62000c1e1500 */
[----:B------:R-:W-:Y:S02]  /*0910*/  HADD2.F32 R40, -RZ, R35.H0_H0 ;  /* 0x20000023ff287230 */ /* 0x000fe40000004100 */
[----:B------:R-:W-:Y:S01]  /*0920*/  FFMA R36, R37, R37, R36 ;  /* 0x0000002525247223 */ /* 0x000fe20000000024 */
[----:B------:R-:W-:Y:S01]  /*0930*/  HADD2.F32 R37, -RZ, R34.H0_H0 ;  /* 0x20000022ff257230 */ /* 0x000fe20000004100 */
[----:B------:R-:W5:Y:S04]  /*0940*/  LDG.E.U16 R35, desc[UR8][R12.64+0x8] ;  /* 0x000008080c237981 */ /* 0x000f68000c1e1500 */
[----:B------:R-:W5:Y:S01]  /*0950*/  LDG.E.U16 R34, desc[UR8][R14.64+0x8] ;  /* 0x000008080e227981 */ /* 0x000f62000c1e1500 */
[----:B------:R-:W-:Y:S01]  /*0960*/  FADD R37, R37, -R40 ;  /* 0x8000002825257221 */ /* 0x000fe20000000000 */
[----:B------:R-:W-:-:S02]  /*0970*/  HADD2.F32 R40, -RZ, R33.H0_H0 ;  /* 0x20000021ff287230 */ /* 0x000fc40000004100 */
[----:B------:R-:W-:Y:S01]  /*0980*/  HADD2.F32 R41, -RZ, R32.H0_H0 ;  /* 0x20000020ff297230 */ /* 0x000fe20000004100 */
        /* <DEDUP_REMOVED lines=9> */
[----:B------:R-:W-:Y:S02]  /*0a20*/  HADD2.F32 R16, -RZ, R16.H0_H0 ;  /* 0x20000010ff107230 */ /* 0x000fe40000004100 */
[----:B------:R-:W-:-:S02]  /*0a30*/  HADD2.F32 R43, -RZ, R30.H0_H0 ;  /* 0x2000001eff2b7230 */ /* 0x000fc40000004100 */
[----:B------:R-:W-:Y:S02]  /*0a40*/  HADD2.F32 R29, -RZ, R29.H0_H0 ;  /* 0x2000001dff1d7230 */ /* 0x000fe40000004100 */
[----:B------:R-:W-:Y:S02]  /*0a50*/  HADD2.F32 R28, -RZ, R28.H0_H0 ;  /* 0x2000001cff1c7230 */ /* 0x000fe40000004100 */
[----:B------:R-:W-:Y:S01]  /*0a60*/  FADD R43, R16, -R43 ;  /* 0x8000002b102b7221 */ /* 0x000fe20000000000 */
[----:B------:R-:W-:Y:S02]  /*0a70*/  HADD2.F32 R27, -RZ, R27.H0_H0 ;  /* 0x2000001bff1b7230 */ /* 0x000fe40000004100 */
[----:B------:R-:W-:Y:S02]  /*0a80*/  HADD2.F32 R26, -RZ, R26.H0_H0 ;  /* 0x2000001aff1a7230 */ /* 0x000fe40000004100 */
[----:B------:R-:W-:Y:S01]  /*0a90*/  FFMA R42, R43, R43, R42 ;  /* 0x0000002b2b2a7223 */ /* 0x000fe2000000002a */
[----:B------:R-:W-:Y:S01]  /*0aa0*/  FADD R29, R29, -R28 ;  /* 0x8000001c1d1d7221 */ /* 0x000fe20000000000 */
[----:B------:R-:W-:-:S02]  /*0ab0*/  HADD2.F32 R25, -RZ, R25.H0_H0 ;  /* 0x20000019ff197230 */ /* 0x000fc40000004100 */
[----:B------:R-:W-:Y:S02]  /*0ac0*/  HADD2.F32 R24, -RZ, R24.H0_H0 ;  /* 0x20000018ff187230 */ /* 0x000fe40000004100 */
[----:B------:R-:W-:Y:S01]  /*0ad0*/  FFMA R42, R29, R29, R42 ;  /* 0x0000001d1d2a7223 */ /* 0x000fe2000000002a */
        /* <DEDUP_REMOVED lines=8> */
[----:B------:R-:W-:Y:S02]  /*0b60*/  FADD R23, R23, -R22 ;  /* 0x8000001617177221 */ /* 0x000fe40000000000 */
[----:B------:R-:W-:Y:S02]  /*0b70*/  FADD R21, R21, -R20 ;  /* 0x8000001415157221 */ /* 0x000fe40000000000 */
[----:B------:R-:W-:-:S04]  /*0b80*/  FFMA R42, R23, R23, R42 ;  /* 0x00000017172a7223 */ /* 0x000fc8000000002a */
[----:B------:R-:W-:Y:S01]  /*0b90*/  FFMA R42, R21, R21, R42 ;  /* 0x00000015152a7223 */ /* 0x000fe2000000002a */
[----:B------:R-:W-:-:S04]  /*0ba0*/  IADD3 R39, PT, PT, R39, 0x10, RZ ;  /* 0x0000001027277810 */ /* 0x000fc80007ffe0ff */
[----:B------:R-:W-:Y:S02]  /*0bb0*/  ISETP.NE.AND P0, PT, R39, RZ, PT ;  /* 0x000000ff2700720c */ /* 0x000fe40003f05270 */
[----:B0-----:R-:W-:Y:S02]  /*0bc0*/  IADD3 R14, P2, PT, R14, 0x20, RZ ;  /* 0x000000200e0e7810 */ /* 0x001fe40007f5e0ff */
[----:B-1----:R-:W-:Y:S02]  /*0bd0*/  IADD3 R12, P3, PT, R12, 0x20, RZ ;  /* 0x000000200c0c7810 */ /* 0x002fe40007f7e0ff */
[----:B------:R-:W-:Y:S02]  /*0be0*/  IADD3.X R15, PT, PT, RZ, R15, RZ, P2, !PT ;  /* 0x0000000fff0f7210 */ /* 0x000fe400017fe4ff */
[----:B------:R-:W-:Y:S01]  /*0bf0*/  IADD3.X R13, PT, PT, RZ, R13, RZ, P3, !PT ;  /* 0x0000000dff0d7210 */ /* 0x000fe20001ffe4ff */
[----:B--2---:R-:W-:Y:S02]  /*0c00*/  HADD2.F32 R19, -RZ, R19.H0_H0 ;  /* 0x20000013ff137230 */ /* 0x004fe40000004100 */
[----:B---3--:R-:W-:-:S02]  /*0c10*/  HADD2.F32 R16, -RZ, R17.H0_H0 ;  /* 0x20000011ff107230 */ /* 0x008fc40000004100 */
[----:B----4-:R-:W-:-:S03]  /*0c20*/  HADD2.F32 R31, -RZ, R31.H0_H0 ;  /* 0x2000001fff1f7230 */ /* 0x010fc60000004100 */
[----:B------:R-:W-:Y:S01]  /*0c30*/  FADD R19, R19, -R16 ;  /* 0x8000001013137221 */ /* 0x000fe20000000000 */
[----:B-----5:R-:W-:-:S03]  /*0c40*/  HADD2.F32 R10, -RZ, R10.H0_H0 ;  /* 0x2000000aff0a7230 */ /* 0x020fc60000004100 */
[----:B------:R-:W-:Y:S01]  /*0c50*/  FFMA R42, R19, R19, R42 ;  /* 0x00000013132a7223 */ /* 0x000fe2000000002a */
[----:B------:R-:W-:Y:S02]  /*0c60*/  HADD2.F32 R35, -RZ, R35.H0_H0 ;  /* 0x20000023ff237230 */ /* 0x000fe40000004100 */
[----:B------:R-:W-:Y:S01]  /*0c70*/  FADD R31, R31, -R10 ;  /* 0x8000000a1f1f7221 */ /* 0x000fe20000000000 */
[----:B------:R-:W-:-:S03]  /*0c80*/  HADD2.F32 R34, -RZ, R34.H0_H0 ;  /* 0x20000022ff227230 */ /* 0x000fc60000004100 */
        /* <DEDUP_REMOVED lines=12> */
[----:B------:R-:W-:Y:S02]  /*0d50*/  FFMA R42, R37, R37, R42 ;  /* 0x00000025252a7223 */ /* 0x000fe4000000002a */
[----:B------:R-:W-:-:S04]  /*0d60*/  FADD R41, R40, -R41 ;  /* 0x8000002928297221 */ /* 0x000fc80000000000 */
[----:B------:R-:W-:Y:S01]  /*0d70*/  FFMA R10, R41, R41, R42 ;  /* 0x00000029290a7223 */ /* 0x000fe2000000002a */
[----:B------:R-:W-:Y:S06]  /*0d80*/  @P0 BRA `(.L_x_226) ;  /* 0xfffffff800640947 */ /* 0x000fec000383ffff */
.L_x_225:
        /* <DEDUP_REMOVED lines=23> */
[----:B------:R-:W-:Y:S01]  /*0f00*/  IADD3 R3, PT, PT, R3, 0x8, RZ ;  /* 0x0000000803037810 */ /* 0x000fe20007ffe0ff */
[----:B--2---:R-:W-:-:S02]  /*0f10*/  HADD2.F32 R25, -RZ, R25.H0_H0 ;  /* 0x20000019ff197230 */ /* 0x004fc40000004100 */
[----:B---3--:R-:W-:Y:S02]  /*0f20*/  HADD2.F32 R26, -RZ, R26.H0_H0 ;  /* 0x2000001aff1a7230 */ /* 0x008fe40000004100 */
        /* <DEDUP_REMOVED lines=29> */
[----:B------:R-:W-:-:S07]  /*1100*/  FFMA R10, R23, R23, R10 ;  /* 0x00000017170a7223 */ /* 0x000fce000000000a */
.L_x_227:
        /* <DEDUP_REMOVED lines=32> */
.L_x_228:
        /* <DEDUP_REMOVED lines=10> */
[----:B------:R-:W-:Y:S01]  /*13b0*/  IADD3.X R9, PT, PT, RZ, R19, RZ, P1, !PT ;  /* 0x00000013ff097210 */ /* 0x000fe20000ffe4ff */
[----:B--2---:R-:W-:Y:S02]  /*13c0*/  HADD2.F32 R3, -RZ, R3.H0_H0 ;  /* 0x20000003ff037230 */ /* 0x004fe40000004100 */
[----:B---3--:R-:W-:-:S05]  /*13d0*/  HADD2.F32 R6, -RZ, R6.H0_H0 ;  /* 0x20000006ff067230 */ /* 0x008fca0000004100 */
[----:B------:R-:W-:Y:S01]  /*13e0*/  FADD R3, R3, -R6 ;  /* 0x8000000603037221 */ /* 0x000fe20000000000 */
[----:B------:R-:W-:-:S03]  /*13f0*/  IADD3.X R6, PT, PT, RZ, R5, RZ, P2, !PT ;  /* 0x00000005ff067210 */ /* 0x000fc600017fe4ff */
[----:B------:R-:W-:Y:S01]  /*1400*/  FFMA R10, R3, R3, R10 ;  /* 0x00000003030a7223 */ /* 0x000fe2000000000a */
[----:B------:R-:W-:Y:S06]  /*1410*/  @!P0 BRA `(.L_x_224) ;  /* 0x0000008800048947 */ /* 0x000fec0003800000 */
[----:B------:R-:W-:Y:S02]  /*1420*/  MOV R11, R8 ;  /* 0x00000008000b7202 */ /* 0x000fe40000000f00 */
[----:B------:R-:W-:Y:S02]  /*1430*/  MOV R4, R7 ;  /* 0x0000000700047202 */ /* 0x000fe40000000f00 */
[----:B------:R-:W-:-:S07]  /*1440*/  MOV R5, R6 ;  /* 0x0000000600057202 */ /* 0x000fce0000000f00 */
.L_x_229:
[----:B------:R-:W-:Y:S01]  /*1450*/  MOV R6, R11 ;  /* 0x0000000b00067202 */ /* 0x000fe20000000f00 */
[----:B------:R0:W2:Y:S01]  /*1460*/  LDG.E.U16 R3, desc[UR8][R4.64] ;  /* 0x0000000804037981 */ /* 0x0000a2000c1e1500 */
[----:B------:R-:W-:-:S05]  /*1470*/  MOV R7, R9 ;  /* 0x0000000900077202 */ /* 0x000fca0000000f00 */
[----:B------:R-:W3:Y:S01]  /*1480*/  LDG.E.U16 R6, desc[UR8][R6.64] ;  /* 0x0000000806067981 */ /* 0x000ee2000c1e1500 */
[----:B------:R-:W-:-:S04]  /*1490*/  IADD3 R0, PT, PT, R0, 0x1, RZ ;  /* 0x0000000100007810 */ /* 0x000fc80007ffe0ff */
[----:B------:R-:W-:Y:S02]  /*14a0*/  ISETP.NE.AND P0, PT, R0, RZ, PT ;  /* 0x000000ff0000720c */ /* 0x000fe40003f05270 */
[----:B------:R-:W-:Y:S02]  /*14b0*/  IADD3 R11, P1, PT, R11, 0x2, RZ ;  /* 0x000000020b0b7810 */ /* 0x000fe40007f3e0ff */
[----:B0-----:R-:W-:Y:S02]  /*14c0*/  IADD3 R4, P2, PT, R4, 0x2, RZ ;  /* 0x0000000204047810 */ /* 0x001fe40007f5e0ff */
[----:B------:R-:W-:Y:S02]  /*14d0*/  IADD3.X R9, PT, PT, RZ, R9, RZ, P1, !PT ;  /* 0x00000009ff097210 */ /* 0x000fe40000ffe4ff */
[----:B------:R-:W-:Y:S01]  /*14e0*/  IADD3.X R5, PT, PT, RZ, R5, RZ, P2, !PT ;  /* 0x00000005ff057210 */ /* 0x000fe200017fe4ff */
[----:B--2---:R-:W-:Y:S02]  /*14f0*/  HADD2.F32 R3, -RZ, R3.H0_H0 ;  /* 0x20000003ff037230 */ /* 0x004fe40000004100 */
[----:B---3--:R-:W-:-:S05]  /*1500*/  HADD2.F32 R8, -RZ, R6.H0_H0 ;  /* 0x20000006ff087230 */ /* 0x008fca0000004100 */
[----:B------:R-:W-:-:S04]  /*1510*/  FADD R3, R3, -R8 ;  /* 0x8000000803037221 */ /* 0x000fc80000000000 */
[----:B------:R-:W-:Y:S01]  /*1520*/  FFMA R10, R3, R3, R10 ;  /* 0x00000003030a7223 */ /* 0x000fe2000000000a */
[----:B------:R-:W-:Y:S06]  /*1530*/  @P0 BRA `(.L_x_229) ;  /* 0xfffffffc00c40947 */ /* 0x000fec000383ffff */
[----:B------:R-:W-:Y:S05]  /*1540*/  BRA `(.L_x_224) ;  /* 0x0000008400b87947 */ /* 0x000fea0003800000 */
.L_x_223:
[----:B------:R-:W-:Y:S01]  /*1550*/  ISETP.NE.AND P0, PT, R0, RZ, PT ;  /* 0x000000ff0000720c */ /* 0x000fe20003f05270 */
[----:B------:R-:W-:-:S12]  /*1560*/  HFMA2 R30, -RZ, RZ, 0, 0 ;  /* 0x00000000ff1e7431 */ /* 0x000fd800000001ff */
[----:B------:R-:W-:Y:S05]  /*1570*/  @!P0 BRA `(.L_x_230) ;  /* 0x0000000c00a88947 */ /* 0x000fea0003800000 */
[C---:B------:R-:W-:Y:S02]  /*1580*/  IADD3 R10, PT, PT, R0.reuse, -0x1, RZ ;  /* 0xffffffff000a7810 */ /* 0x040fe40007ffe0ff */
[----:B------:R-:W-:Y:S02]  /*1590*/  LOP3.LUT R38, R0, 0xf, RZ, 0xc0, !PT ;  /* 0x0000000f00267812 */ /* 0x000fe400078ec0ff */
[----:B------:R-:W-:Y:S02]  /*15a0*/  ISETP.GE.U32.AND P0, PT, R10, 0xf, PT ;  /* 0x0000000f0a00780c */ /* 0x000fe40003f06070 */
[----:B------:R-:W-:Y:S02]  /*15b0*/  ISETP.NE.AND P3, PT, R38, RZ, PT ;  /* 0x000000ff2600720c */ /* 0x000fe40003f65270 */
[----:B------:R-:W-:Y:S02]  /*15c0*/  MOV R30, RZ ;  /* 0x000000ff001e7202 */ /* 0x000fe40000000f00 */
[----:B------:R-:W-:-:S07]  /*15d0*/  MOV R17, RZ ;  /* 0x000000ff00117202 */ /* 0x000fce0000000f00 */
[----:B------:R-:W-:Y:S05]  /*15e0*/  @!P0 BRA `(.L_x_231) ;  /* 0x0000000400cc8947 */ /* 0x000fea0003800000 */
[----:B------:R-:W0:Y:S01]  /*15f0*/  LDCU.64 UR4, c[0x0][0x380] ;  /* 0x00007000ff0477ac */ /* 0x000e220008000a00 */
[----:B------:R-:W-:Y:S01]  /*1600*/  LOP3.LUT R17, R0, 0xfffffff0, RZ, 0xc0, !PT ;  /* 0xfffffff000117812 */ /* 0x000fe200078ec0ff */
[----:B------:R-:W-:-:S03]  /*1610*/  HFMA2 R30, -RZ, RZ, 0, 0 ;  /* 0x00000000ff1e7431 */ /* 0x000fc600000001ff */
        /* <DEDUP_REMOVED lines=8> */
[----:B------:R-:W-:-:S07]  /*16a0*/  MOV R13, R23 ;  /* 0x00000017000d7202 */ /* 0x000fce0000000f00 */
.L_x_232:
        /* <DEDUP_REMOVED lines=66> */
[----:B------:R-:W-:Y:S01]  /*1ad0*/  FADD R21, R22, -R21 ;  /* 0x8000001516157221 */ /* 0x000fe20000000000 */
[----:B------:R-:W-:Y:S01]  /*1ae0*/  FFMA R42, R23, R23, R42 ;  /* 0x00000017172a7223 */ /* 0x000fe2000000002a */
[----:B------:R-:W-:-:S03]  /*1af0*/  HADD2.F32 R19, -RZ, R19.H0_H0 ;  /* 0x20000013ff137230 */ /* 0x000fc60000004100 */
        /* <DEDUP_REMOVED lines=34> */
.L_x_231:
        /* <DEDUP_REMOVED lines=40> */
[----:B0-----:R-:W-:-:S03]  /*1fa0*/  HADD2.F32 R13, -RZ, R16.H0_H0 ;  /* 0x20000010ff0d7230 */ /* 0x001fc60000004100 */
        /* <DEDUP_REMOVED lines=15> */
.L_x_233:
        /* <DEDUP_REMOVED lines=32> */
.L_x_234:
[----:B------:R-:W-:Y:S05]  /*22a0*/  @!P1 BRA `(.L_x_230) ;  /* 0x00000000005c9947 */ /* 0x000fea0003800000 */
[----:B------:R-:W-:Y:S01]  /*22b0*/  IMAD.WIDE.U32 R8, R17, 0x2, R8 ;  /* 0x0000000211087825 */ /* 0x000fe200078e0008 */
[----:B------:R-:W-:-:S03]  /*22c0*/  IADD3 R0, PT, PT, -R0, RZ, RZ ;  /* 0x000000ff00007210 */ /* 0x000fc60007ffe1ff */
[----:B------:R-:W-:-:S04]  /*22d0*/  IMAD.WIDE.U32 R4, R3, 0x2, R8 ;  /* 0x0000000203047825 */ /* 0x000fc800078e0008 */
[----:B------:R-:W-:Y:S01]  /*22e0*/  IMAD.WIDE.U32 R8, R11, 0x2, R8 ;  /* 0x000000020b087825 */ /* 0x000fe200078e0008 */
[----:B------:R-:W-:Y:S02]  /*22f0*/  MOV R10, R4 ;  /* 0x00000004000a7202 */ /* 0x000fe40000000f00 */
[----:B------:R-:W-:Y:S02]  /*2300*/  MOV R11, R5 ;  /* 0x00000005000b7202 */ /* 0x000fe40000000f00 */
[----:B------:R-:W-:Y:S02]  /*2310*/  MOV R4, R8 ;  /* 0x0000000800047202 */ /* 0x000fe40000000f00 */
[----:B------:R-:W-:-:S07]  /*2320*/  MOV R5, R9 ;  /* 0x0000000900057202 */ /* 0x000fce0000000f00 */
.L_x_235:
        /* <DEDUP_REMOVED lines=15> */
.L_x_230:
[----:B------:R-:W-:Y:S01]  /*2420*/  IADD3 R0, PT, PT, R30, -0xd000000, RZ ;  /* 0xf30000001e007810 */ /* 0x000fe20007ffe0ff */
[----:B------:R0:W1:Y:S01]  /*2430*/  MUFU.RSQ R5, R30 ;  /* 0x0000001e00057308 */ /* 0x0000620000001400 */
[----:B------:R-:W-:Y:S02]  /*2440*/  BSSY.RECONVERGENT B0, `(.L_x_236) ;  /* 0x000000c000007945 */ /* 0x000fe40003800200 */
[----:B------:R-:W-:-:S13]  /*2450*/  ISETP.GT.U32.AND P0, PT, R0, 0x727fffff, PT ;  /* 0x727fffff0000780c */ /* 0x000fda0003f04070 */
[----:B0-----:R-:W-:Y:S05]  /*2460*/  @!P0 BRA `(.L_x_237) ;  /* 0x0000000000148947 */ /* 0x001fea0003800000 */
[----:B------:R-:W-:Y:S02]  /*2470*/  MOV R0, R30 ;  /* 0x0000001e00007202 */ /* 0x000fe40000000f00 */
[----:B------:R-:W-:-:S07]  /*2480*/  MOV R9, 0x24a0 ;  /* 0x000024a000097802 */ /* 0x000fce0000000f00 */
[----:B-1----:R-:W-:Y:S05]  /*2490*/  CALL.REL.NOINC `($__internal_7_$__cuda_sm20_sqrt_rn_f32_slowpath) ;  /* 0x0000007800c87944 */ /* 0x002fea0003c00000 */
[----:B------:R-:W-:Y:S01]  /*24a0*/  MOV R10, R0 ;  /* 0x00000000000a7202 */ /* 0x000fe20000000f00 */
[----:B------:R-:W-:Y:S06]  /*24b0*/  BRA `(.L_x_238) ;  /* 0x0000000000107947 */ /* 0x000fec0003800000 */
.L_x_237:
[C---:B-1----:R-:W-:Y:S01]  /*24c0*/  FMUL.FTZ R3, R5.reuse, R30 ;  /* 0x0000001e05037220 */ /* 0x042fe20000410000 */
[----:B------:R-:W-:-:S03]  /*24d0*/  FMUL.FTZ R0, R5, 0.5 ;  /* 0x3f00000005007820 */ /* 0x000fc60000410000 */
[----:B------:R-:W-:-:S04]  /*24e0*/  FFMA R10, -R3, R3, R30 ;  /* 0x00000003030a7223 */ /* 0x000fc8000000011e */
[----:B------:R-:W-:-:S07]  /*24f0*/  FFMA R10, R10, R0, R3 ;  /* 0x000000000a0a7223 */ /* 0x000fce0000000003 */
.L_x_238:
[----:B------:R-:W-:Y:S05]  /*2500*/  BSYNC.RECONVERGENT B0 ;  /* 0x0000000000007941 */ /* 0x000fea0003800200 */
.L_x_236:
[----:B------:R-:W-:Y:S05]  /*2510*/  BRA `(.L_x_224) ;  /* 0x0000007400c47947 */ /* 0x000fea0003800000 */
.L_x_222:
[----:B------:R-:W-:-:S13]  /*2520*/  ISETP.NE.AND P0, PT, R26, 0x2, PT ;  /* 0x000000021a00780c */ /* 0x000fda0003f05270 */
[----:B------:R-:W-:Y:S05]  /*2530*/  @!P0 BRA `(.L_x_239) ;  /* 0x00000010001c8947 */ /* 0x000fea0003800000 */
[----:B------:R-:W-:-:S04]  /*2540*/  ISETP.NE.AND P0, PT, R0, RZ, PT ;  /* 0x000000ff0000720c */ /* 0x000fc80003f05270 */
[----:B------:R-:W-:-:S13]  /*2550*/  ISETP.NE.OR P0, PT, R26, 0x3, !P0 ;  /* 0x000000031a00780c */ /* 0x000fda0004705670 */
[----:B------:R-:W-:Y:S05]  /*2560*/  @P0 BRA `(.L_x_224) ;  /* 0x0000007400b00947 */ /* 0x000fea0003800000 */
[C---:B------:R-:W-:Y:S01]  /*2570*/  IADD3 R3, PT, PT, R0.reuse, -0x1, RZ ;  /* 0xffffffff00037810 */ /* 0x040fe20007ffe0ff */
[----:B------:R-:W-:Y:S01]  /*2580*/  HFMA2 R10, -RZ, RZ, 0, 0 ;  /* 0x00000000ff0a7431 */ /* 0x000fe200000001ff */
[----:B------:R-:W-:Y:S02]  /*2590*/  LOP3.LUT R39, R0, 0xf, RZ, 0xc0, !PT ;  /* 0x0000000f00277812 */ /* 0x000fe400078ec0ff */
[----:B------:R-:W-:Y:S02]  /*25a0*/  ISETP.GE.U32.AND P1, PT, R3, 0xf, PT ;  /* 0x0000000f0300780c */ /* 0x000fe40003f26070 */
        /* <DEDUP_REMOVED lines=13> */
.L_x_241:
        /* <DEDUP_REMOVED lines=19> */
[----:B--2---:R-:W-:-:S03]  /*27b0*/  HADD2.F32 R29, -RZ, R17.H0_H0 ;  /* 0x20000011ff1d7230 */ /* 0x004fc60000004100 */
[----:B------:R-:W2:Y:S01]  /*27c0*/  LDG.E.U16 R17, desc[UR8][R14.64+0x2] ;  /* 0x000002080e117981 */ /* 0x000ea2000c1e1500 */
[----:B---3--:R-:W-:Y:S02]  /*27d0*/  HADD2.F32 R16, -RZ, R16.H0_H0 ;  /* 0x20000010ff107230 */ /* 0x008fe40000004100 */
[----:B----4-:R-:W-:-:S03]  /*27e0*/  HADD2.F32 R37, -RZ, R18.H0_H0 ;  /* 0x20000012ff257230 */ /* 0x010fc60000004100 */
[----:B------:R-:W-:Y:S01]  /*27f0*/  FADD R29, R16, -R29 ;  /* 0x8000001d101d7221 */ /* 0x000fe20000000000 */
[----:B------:R-:W3:Y:S04]  /*2800*/  LDG.E.U16 R18, desc[UR8][R12.64+0x4] ;  /* 0x000004080c127981 */ /* 0x000ee8000c1e1500 */
[----:B------:R-:W4:Y:S01]  /*2810*/  LDG.E.U16 R16, desc[UR8][R14.64+0x4] ;  /* 0x000004080e107981 */ /* 0x000f22000c1e1500 */
[----:B------:R-:W-:Y:S01]  /*2820*/  FSETP.GT.AND P1, PT, |R29|, R10, PT ;  /* 0x0000000a1d00720b */ /* 0x000fe20003f24200 */
[----:B-----5:R-:W-:-:S03]  /*2830*/  HADD2.F32 R38, -RZ, R36.H0_H0 ;  /* 0x20000024ff267230 */ /* 0x020fc60000004100 */
[----:B------:R-:W-:Y:S02]  /*2840*/  FSEL R36, |R29|, R10, P1 ;  /* 0x0000000a1d247208 */ /* 0x000fe40000800200 */
[----:B------:R-:W5:Y:S01]  /*2850*/  LDG.E.U16 R10, desc[UR8][R14.64+0x6] ;  /* 0x000006080e0a7981 */ /* 0x000f62000c1e1500 */
[----:B------:R-:W-:-:S03]  /*2860*/  HADD2.F32 R35, -RZ, R35.H0_H0 ;  /* 0x20000023ff237230 */ /* 0x000fc60000004100 */
[----:B------:R-:W5:Y:S01]  /*2870*/  LDG.E.U16 R29, desc[UR8][R12.64+0x6] ;  /* 0x000006080c1d7981 */ /* 0x000f62000c1e1500 */
[----:B------:R-:W-:Y:S02]  /*2880*/  HADD2.F32 R34, -RZ, R34.H0_H0 ;  /* 0x20000022ff227230 */ /* 0x000fe40000004100 */
[----:B------:R-:W-:Y:S02]  /*2890*/  FADD R37, R37, -R38 ;  /* 0x8000002625257221 */ /* 0x000fe40000000000 */
[----:B------:R-:W5:Y:S01]  /*28a0*/  LDG.E.U16 R38, desc[UR8][R12.64+0xa] ;  /* 0x00000a080c267981 */ /* 0x000f62000c1e1500 */
[----:B------:R-:W-:-:S03]  /*28b0*/  FADD R41, R35, -R34 ;  /* 0x8000002223297221 */ /* 0x000fc60000000000 */
[----:B------:R-:W5:Y:S01]  /*28c0*/  LDG.E.U16 R34, desc[UR8][R14.64+0x8] ;  /* 0x000008080e227981 */ /* 0x000f62000c1e1500 */
[----:B------:R-:W-:-:S03]  /*28d0*/  FSETP.GT.AND P1, PT, |R37|, R36, PT ;  /* 0x000000242500720b */ /* 0x000fc60003f24200 */
[----:B------:R-:W5:Y:S01]  /*28e0*/  LDG.E.U16 R35, desc[UR8][R12.64+0x8] ;  /* 0x000008080c237981 */ /* 0x000f62000c1e1500 */
[----:B------:R-:W-:-:S03]  /*28f0*/  FSEL R36, |R37|, R36, P1 ;  /* 0x0000002425247208 */ /* 0x000fc60000800200 */
[----:B------:R-:W5:Y:S01]  /*2900*/  LDG.E.U16 R37, desc[UR8][R14.64+0xa] ;  /* 0x00000a080e257981 */ /* 0x000f62000c1e1500 */
[CC--:B------:R-:W-:Y:S01]  /*2910*/  FSETP.GT.AND P1, PT, |R41|.reuse, R36.reuse, PT ;  /* 0x000000242900720b */ /* 0x0c0fe20003f24200 */
[----:B------:R-:W-:Y:S02]  /*2920*/  HADD2.F32 R42, -RZ, R31.H0_H0 ;  /* 0x2000001fff2a7230 */ /* 0x000fe40000004100 */
[----:B------:R-:W5:Y:S01]  /*2930*/  LDG.E.U16 R31, desc[UR8][R12.64+0xc] ;  /* 0x00000c080c1f7981 */ /* 0x000f62000c1e1500 */
[----:B------:R-:W-:Y:S01]  /*2940*/  FSEL R36, |R41|, R36, P1 ;  /* 0x0000002429247208 */ /* 0x000fe20000800200 */
[----:B------:R-:W-:Y:S02]  /*2950*/  HADD2.F32 R41, -RZ, R30.H0_H0 ;  /* 0x2000001eff297230 */ /* 0x000fe40000004100 */
[----:B------:R-:W5:Y:S01]  /*2960*/  LDG.E.U16 R30, desc[UR8][R14.64+0xc] ;  /* 0x00000c080e1e7981 */ /* 0x000f62000c1e1500 */
[----:B------:R-:W-:Y:S02]  /*2970*/  HADD2.F32 R32, -RZ, R32.H0_H0 ;  /* 0x20000020ff207230 */ /* 0x000fe40000004100 */
[----:B------:R-:W-:-:S02]  /*2980*/  HADD2.F32 R33, -RZ, R33.H0_H0 ;  /* 0x20000021ff217230 */ /* 0x000fc40000004100 */
[----:B------:R-:W-:-:S03]  /*2990*/  FADD R43, R41, -R42 ;  /* 0x8000002a292b7221 */ /* 0x000fc60000000000 */
[----:B------:R-:W-:Y:S02]  /*29a0*/  FADD R41, R32, -R33 ;  /* 0x8000002120297221 */ /* 0x000fe40000000000 */
[----:B------:R0:W5:Y:S04]  /*29b0*/  LDG.E.U16 R32, desc[UR8][R14.64+0xe] ;  /* 0x00000e080e207981 */ /* 0x000168000c1e1500 */
[----:B------:R1:W5:Y:S01]  /*29c0*/  LDG.E.U16 R33, desc[UR8][R12.64+0xe] ;  /* 0x00000e080c217981 */ /* 0x000362000c1e1500 */
[----:B------:R-:W-:Y:S01]  /*29d0*/  FSETP.GT.AND P1, PT, |R43|, R36, PT ;  /* 0x000000242b00720b */ /* 0x000fe20003f24200 */
[----:B------:R-:W-:-:S03]  /*29e0*/  HADD2.F32 R26, -RZ, R26.H0_H0 ;  /* 0x2000001aff1a7230 */ /* 0x000fc60000004100 */
[----:B------:R-:W-:Y:S01]  /*29f0*/  FSEL R36, |R43|, R36, P1 ;  /* 0x000000242b247208 */ /* 0x000fe20000800200 */
[----:B------:R-:W-:-:S03]  /*2a00*/  HADD2.F32 R43, -RZ, R28.H0_H0 ;  /* 0x2000001cff2b7230 */ /* 0x000fc60000004100 */
[CC--:B------:R-:W-:Y:S02]  /*2a10*/  FSETP.GT.AND P1, PT, |R41|.reuse, R36.reuse, PT ;  /* 0x000000242900720b */ /* 0x0c0fe40003f24200 */
[----:B------:R-:W-:Y:S02]  /*2a20*/  FADD R43, R26, -R43 ;  /* 0x8000002b1a2b7221 */ /* 0x000fe40000000000 */
[----:B------:R-:W-:Y:S01]  /*2a30*/  FSEL R36, |R41|, R36, P1 ;  /* 0x0000002429247208 */ /* 0x000fe20000800200 */
[----:B------:R-:W-:Y:S02]  /*2a40*/  HADD2.F32 R24, -RZ, R24.H0_H0 ;  /* 0x20000018ff187230 */ /* 0x000fe40000004100 */
[----:B------:R-:W-:Y:S01]  /*2a50*/  HADD2.F32 R27, -RZ, R27.H0_H0 ;  /* 0x2000001bff1b7230 */ /* 0x000fe20000004100 */
[----:B------:R-:W-:Y:S01]  /*2a60*/  FSETP.GT.AND P1, PT, |R43|, R36, PT ;  /* 0x000000242b00720b */ /* 0x000fe20003f24200 */
[----:B------:R-:W-:-:S03]  /*2a70*/  HADD2.F32 R22, -RZ, R22.H0_H0 ;  /* 0x20000016ff167230 */ /* 0x000fc60000004100 */
[----:B------:R-:W-:Y:S01]  /*2a80*/  FADD R27, R24, -R27 ;  /* 0x8000001b181b7221 */ /* 0x000fe20000000000 */
[----:B------:R-:W-:Y:S01]  /*2a90*/  FSEL R36, |R43|, R36, P1 ;  /* 0x000000242b247208 */ /* 0x000fe20000800200 */
[----:B------:R-:W-:-:S03]  /*2aa0*/  HADD2.F32 R25, -RZ, R25.H0_H0 ;  /* 0x20000019ff197230 */ /* 0x000fc60000004100 */
[CC--:B------:R-:W-:Y:S02]  /*2ab0*/  FSETP.GT.AND P1, PT, |R27|.reuse, R36.reuse, PT ;  /* 0x000000241b00720b */ /* 0x0c0fe40003f24200 */
[----:B------:R-:W-:Y:S02]  /*2ac0*/  FADD R22, R22, -R25 ;  /* 0x8000001916167221 */ /* 0x000fe40000000000 */
[----:B------:R-:W-:Y:S01]  /*2ad0*/  FSEL R27, |R27|, R36, P1 ;  /* 0x000000241b1b7208 */ /* 0x000fe20000800200 */
[----:B------:R-:W-:Y:S02]  /*2ae0*/  HADD2.F32 R19, -RZ, R19.H0_H0 ;  /* 0x20000013ff137230 */ /* 0x000fe40000004100 */
[----:B------:R-:W-:Y:S01]  /*2af0*/  HADD2.F32 R24, -RZ, R23.H0_H0 ;  /* 0x20000017ff187230 */ /* 0x000fe20000004100 */
[----:B------:R-:W-:-:S04]  /*2b00*/  FSETP.GT.AND P1, PT, |R22|, R27, PT ;  /* 0x0000001b1600720b */ /* 0x000fc80003f24200 */
[----:B------:R-:W-:Y:S01]  /*2b10*/  FADD R19, R19, -R24 ;  /* 0x8000001813137221 */ /* 0x000fe20000000000 */
[----:B------:R-:W-:Y:S01]  /*2b20*/  FSEL R22, |R22|, R27, P1 ;  /* 0x0000001b16167208 */ /* 0x000fe20000800200 */
[----:B------:R-:W-:-:S03]  /*2b30*/  HADD2.F32 R24, -RZ, R21.H0_H0 ;  /* 0x20000015ff187230 */ /* 0x000fc60000004100 */
[----:B------:R-:W-:-:S04]  /*2b40*/  FSETP.GT.AND P1, PT, |R19|, R22, PT ;  /* 0x000000161300720b */ /* 0x000fc80003f24200 */
[----:B------:R-:W-:Y:S02]  /*2b50*/  FSEL R19, |R19|, R22, P1 ;  /* 0x0000001613137208 */ /* 0x000fe40000800200 */
[----:B------:R-:W-:-:S04]  /*2b60*/  IADD3 R40, PT, PT, R40, 0x10, RZ ;  /* 0x0000001028287810 */ /* 0x000fc80007ffe0ff */
[----:B------:R-:W-:Y:S02]  /*2b70*/  ISETP.NE.AND P2, PT, R40, RZ, PT ;  /* 0x000000ff2800720c */ /* 0x000fe40003f45270 */
[----:B0-----:R-:W-:Y:S02]  /*2b80*/  IADD3 R14, P3, PT, R14, 0x20, RZ ;  /* 0x000000200e0e7810 */ /* 0x001fe40007f7e0ff */
[----:B-1----:R-:W-:Y:S02]  /*2b90*/  IADD3 R12, P4, PT, R12, 0x20, RZ ;  /* 0x000000200c0c7810 */ /* 0x002fe40007f9e0ff */
[----:B------:R-:W-:Y:S02]  /*2ba0*/  IADD3.X R15, PT, PT, RZ, R15, RZ, P3, !PT ;  /* 0x0000000fff0f7210 */ /* 0x000fe40001ffe4ff */
[----:B------:R-:W-:Y:S01]  /*2bb0*/  IADD3.X R13, PT, PT, RZ, R13, RZ, P4, !PT ;  /* 0x0000000dff0d7210 */ /* 0x000fe200027fe4ff */
[----:B--2---:R-:W-:-:S05]  /*2bc0*/  HADD2.F32 R17, -RZ, R17.H0_H0 ;  /* 0x20000011ff117230 */ /* 0x004fca0000004100 */
[----:B------:R-:W-:Y:S01]  /*2bd0*/  FADD R24, R17, -R24 ;  /* 0x8000001811187221 */ /* 0x000fe20000000000 */
[----:B---3--:R-:W-:-:S04]  /*2be0*/  HADD2.F32 R17, -RZ, R18.H0_H0 ;  /* 0x20000012ff117230 */ /* 0x008fc80000004100 */
[----:B------:R-:W-:Y:S01]  /*2bf0*/  FSETP.GT.AND P1, PT, |R24|, R19, PT ;  /* 0x000000131800720b */ /* 0x000fe20003f24200 */
[----:B----4-:R-:W-:-:S03]  /*2c00*/  HADD2.F32 R16, -RZ, R16.H0_H0 ;  /* 0x20000010ff107230 */ /* 0x010fc60000004100 */
[----:B------:R-:W-:Y:S02]  /*2c10*/  FSEL R19, |R24|, R19, P1 ;  /* 0x0000001318137208 */ /* 0x000fe40000800200 */
[----:B------:R-:W-:Y:S01]  /*2c20*/  FADD R16, R16, -R17 ;  /* 0x8000001110107221 */ /* 0x000fe20000000000 */
[----:B-----5:R-:W-:Y:S02]  /*2c30*/  HADD2.F32 R10, -RZ, R10.H0_H0 ;  /* 0x2000000aff0a7230 */ /* 0x020fe40000004100 */
[----:B------:R-:W-:Y:S02]  /*2c40*/  HADD2.F32 R29, -RZ, R29.H0_H0 ;  /* 0x2000001dff1d7230 */ /* 0x000fe40000004100 */
[----:B------:R-:W-:-:S03]  /*2c50*/  FSETP.GT.AND P1, PT, |R16|, R19, PT ;  /* 0x000000131000720b */ /* 0x000fc60003f24200 */
[----:B------:R-:W-:Y:S01]  /*2c60*/  FADD R29, R10, -R29 ;  /* 0x8000001d0a1d7221 */ /* 0x000fe20000000000 */
[----:B------:R-:W-:Y:S01]  /*2c70*/  FSEL R16, |R16|, R19, P1 ;  /* 0x0000001310107208 */ /* 0x000fe20000800200 */
[----:B------:R-:W-:-:S03]  /*2c80*/  HADD2.F32 R34, -RZ, R34.H0_H0 ;  /* 0x20000022ff227230 */ /* 0x000fc60000004100 */
[----:B------:R-:W-:Y:S01]  /*2c90*/  FSETP.GT.AND P1, PT, |R29|, R16, PT ;  /* 0x000000101d00720b */ /* 0x000fe20003f24200 */
[----:B------:R-:W-:-:S03]  /*2ca0*/  HADD2.F32 R35, -RZ, R35.H0_H0 ;  /* 0x20000023ff237230 */ /* 0x000fc60000004100 */
[----:B------:R-:W-:Y:S02]  /*2cb0*/  FSEL R16, |R29|, R16, P1 ;  /* 0x000000101d107208 */ /* 0x000fe40000800200 */
[----:B------:R-:W-:Y:S01]  /*2cc0*/  FADD R35, R34, -R35 ;  /* 0x8000002322237221 */ /* 0x000fe20000000000 */
[----:B------:R-:W-:Y:S02]  /*2cd0*/  HADD2.F32 R37, -RZ, R37.H0_H0 ;  /* 0x20000025ff257230 */ /* 0x000fe40000004100 */
[----:B------:R-:W-:Y:S02]  /*2ce0*/  HADD2.F32 R38, -RZ, R38.H0_H0 ;  /* 0x20000026ff267230 */ /* 0x000fe40000004100 */
[----:B------:R-:W-:-:S03]  /*2cf0*/  FSETP.GT.AND P1, PT, |R35|, R16, PT ;  /* 0x000000102300720b */ /* 0x000fc60003f24200 */
[----:B------:R-:W-:Y:S01]  /*2d00*/  FADD R37, R37, -R38 ;  /* 0x8000002625257221 */ /* 0x000fe20000000000 */
[----:B------:R-:W-:Y:S01]  /*2d10*/  FSEL R16, |R35|, R16, P1 ;  /* 0x0000001023107208 */ /* 0x000fe20000800200 */
[----:B------:R-:W-:Y:S02]  /*2d20*/  HADD2.F32 R30, -RZ, R30.H0_H0 ;  /* 0x2000001eff1e7230 */ /* 0x000fe40000004100 */
[----:B------:R-:W-:Y:S01]  /*2d30*/  HADD2.F32 R31, -RZ, R31.H0_H0 ;  /* 0x2000001fff1f7230 */ /* 0x000fe20000004100 */
[----:B------:R-:W-:-:S04]  /*2d40*/  FSETP.GT.AND P1, PT, |R37|, R16, PT ;  /* 0x000000102500720b */ /* 0x000fc80003f24200 */
[----:B------:R-:W-:Y:S01]  /*2d50*/  FADD R31, R30, -R31 ;  /* 0x8000001f1e1f7221 */ /* 0x000fe20000000000 */
[----:B------:R-:W-:Y:S01]  /*2d60*/  FSEL R16, |R37|, R16, P1 ;  /* 0x0000001025107208 */ /* 0x000fe20000800200 */
[----:B------:R-:W-:Y:S02]  /*2d70*/  HADD2.F32 R32, -RZ, R32.H0_H0 ;  /* 0x20000020ff207230 */ /* 0x000fe40000004100 */
[----:B------:R-:W-:Y:S01]  /*2d80*/  HADD2.F32 R33, -RZ, R33.H0_H0 ;  /* 0x20000021ff217230 */ /* 0x000fe20000004100 */
[----:B------:R-:W-:-:S04]  /*2d90*/  FSETP.GT.AND P1, PT, |R31|, R16, PT ;  /* 0x000000101f00720b */ /* 0x000fc80003f24200 */
[----:B------:R-:W-:Y:S01]  /*2da0*/  FADD R33, R32, -R33 ;  /* 0x8000002120217221 */ /* 0x000fe20000000000 */
[----:B------:R-:W-:-:S04]  /*2db0*/  FSEL R10, |R31|, R16, P1 ;  /* 0x000000101f0a7208 */ /* 0x000fc80000800200 */
[----:B------:R-:W-:-:S04]  /*2dc0*/  FSETP.GT.AND P1, PT, |R33|, R10, PT ;  /* 0x0000000a2100720b */ /* 0x000fc80003f24200 */
[----:B------:R-:W-:Y:S01]  /*2dd0*/  FSEL R10, |R33|, R10, P1 ;  /* 0x0000000a210a7208 */ /* 0x000fe20000800200 */
[----:B------:R-:W-:Y:S08]  /*2de0*/  @P2 BRA `(.L_x_241) ;  /* 0xfffffff800242947 */ /* 0x000ff0000383ffff */
.L_x_240:
        /* <DEDUP_REMOVED lines=28> */
[----:B-----5:R-:W-:-:S04]  /*2fb0*/  HADD2.F32 R28, -RZ, R28.H0_H0 ;  /* 0x2000001cff1c7230 */ /* 0x020fc80000004100 */
[-C--:B------:R-:W-:Y:S01]  /*2fc0*/  FSETP.GT.AND P1, PT, |R25|, R10.reuse, PT ;  /* 0x0000000a1900720b */ /* 0x080fe20003f24200 */
[----:B------:R-:W-:Y:S02]  /*2fd0*/  HADD2.F32 R29, -RZ, R29.H0_H0 ;  /* 0x2000001dff1d7230 */ /* 0x000fe40000004100 */
[----:B------:R-:W-:Y:S01]  /*2fe0*/  FADD R27, R27, -R28 ;  /* 0x8000001c1b1b7221 */ /* 0x000fe20000000000 */
[----:B------:R-:W-:Y:S01]  /*2ff0*/  FSEL R10, |R25|, R10, P1 ;  /* 0x0000000a190a7208 */ /* 0x000fe20000800200 */
[----:B------:R-:W-:-:S03]  /*3000*/  HADD2.F32 R30, -RZ, R30.H0_H0 ;  /* 0x2000001eff1e7230 */ /* 0x000fc60000004100 */
[-C--:B------:R-:W-:Y:S01]  /*3010*/  FSETP.GT.AND P1, PT, |R27|, R10.reuse, PT ;  /* 0x0000000a1b00720b */ /* 0x080fe20003f24200 */
[----:B------:R-:W-:Y:S02]  /*3020*/  HADD2.F32 R32, -RZ, R32.H0_H0 ;  /* 0x20000020ff207230 */ /* 0x000fe40000004100 */
[----:B------:R-:W-:Y:S01]  /*3030*/  FADD R29, R29, -R30 ;  /* 0x8000001e1d1d7221 */ /* 0x000fe20000000000 */
[----:B------:R-:W-:Y:S01]  /*3040*/  FSEL R10, |R27|, R10, P1 ;  /* 0x0000000a1b0a7208 */ /* 0x000fe20000800200 */
[----:B------:R-:W-:-:S03]  /*3050*/  HADD2.F32 R33, -RZ, R33.H0_H0 ;  /* 0x20000021ff217230 */ /* 0x000fc60000004100 */
[CC--:B------:R-:W-:Y:S01]  /*3060*/  FSETP.GT.AND P1, PT, |R29|.reuse, R10.reuse, PT ;  /* 0x0000000a1d00720b */ /* 0x0c0fe20003f24200 */
        /* <DEDUP_REMOVED lines=19> */
[-C--:B------:R-:W-:Y:S02]  /*31a0*/  FSETP.GT.AND P1, PT, |R21|, R10.reuse, PT ;  /* 0x0000000a1500720b */ /* 0x080fe40003f24200 */
[----:B------:R-:W-:Y:S02]  /*31b0*/  FADD R23, R23, -R24 ;  /* 0x8000001817177221 */ /* 0x000fe40000000000 */
[----:B------:R-:W-:-:S04]  /*31c0*/  FSEL R10, |R21|, R10, P1 ;  /* 0x0000000a150a7208 */ /* 0x000fc80000800200 */
[----:B------:R-:W-:-:S04]  /*31d0*/  FSETP.GT.AND P1, PT, |R23|, R10, PT ;  /* 0x0000000a1700720b */ /* 0x000fc80003f24200 */
[----:B------:R-:W-:-:S09]  /*31e0*/  FSEL R10, |R23|, R10, P1 ;  /* 0x0000000a170a7208 */ /* 0x000fd20000800200 */
.L_x_242:
        /* <DEDUP_REMOVED lines=31> */
[CC--:B------:R-:W-:Y:S02]  /*33e0*/  FSETP.GT.AND P0, PT, |R17|.reuse, R10.reuse, PT ;  /* 0x0000000a1100720b */ /* 0x0c0fe40003f04200 */
[----:B------:R-:W-:Y:S02]  /*33f0*/  FADD R19, R18, -R19 ;  /* 0x8000001312137221 */ /* 0x000fe40000000000 */
[----:B------:R-:W-:-:S04]  /*3400*/  FSEL R10, |R17|, R10, P0 ;  /* 0x0000000a110a7208 */ /* 0x000fc80000000200 */
[----:B------:R-:W-:-:S04]  /*3410*/  FSETP.GT.AND P0, PT, |R19|, R10, PT ;  /* 0x0000000a1300720b */ /* 0x000fc80003f04200 */
[----:B------:R-:W-:-:S09]  /*3420*/  FSEL R10, |R19|, R10, P0 ;  /* 0x0000000a130a7208 */ /* 0x000fd20000000200 */
.L_x_243:
[----:B------:R-:W-:Y:S05]  /*3430*/  @!P1 BRA `(.L_x_224) ;  /* 0x0000006400fc9947 */ /* 0x000fea0003800000 */
[----:B------:R-:W-:Y:S01]  /*3440*/  IMAD.WIDE.U32 R8, R3, 0x2, R8 ;  /* 0x0000000203087825 */ /* 0x000fe200078e0008 */
[----:B------:R-:W-:-:S03]  /*3450*/  IADD3 R0, PT, PT, -R0, RZ, RZ ;  /* 0x000000ff00007210 */ /* 0x000fc60007ffe1ff */
[----:B------:R-:W-:-:S04]  /*3460*/  IMAD.WIDE.U32 R20, R20, 0x2, R8 ;  /* 0x0000000214147825 */ /* 0x000fc800078e0008 */
[----:B------:R-:W-:-:S03]  /*3470*/  IMAD.WIDE.U32 R8, R11, 0x2, R8 ;  /* 0x000000020b087825 */ /* 0x000fc600078e0008 */
[----:B------:R-:W-:Y:S02]  /*3480*/  MOV R4, R8 ;  /* 0x0000000800047202 */ /* 0x000fe40000000f00 */
[----:B------:R-:W-:-:S07]  /*3490*/  MOV R5, R9 ;  /* 0x0000000900057202 */ /* 0x000fce0000000f00 */
.L_x_244:
        /* <DEDUP_REMOVED lines=12> */
[----:B------:R-:W-:-:S05]  /*3560*/  FADD R3, R3, -R8 ;  /* 0x8000000803037221 */ /* 0x000fca0000000000 */
[----:B------:R-:W-:-:S04]  /*3570*/  FSETP.GT.AND P0, PT, |R3|, R10, PT ;  /* 0x0000000a0300720b */ /* 0x000fc80003f04200 */
[----:B------:R-:W-:Y:S01]  /*3580*/  FSEL R10, |R3|, R10, P0 ;  /* 0x0000000a030a7208 */ /* 0x000fe20000000200 */
[----:B------:R-:W-:Y:S08]  /*3590*/  @P1 BRA `(.L_x_244) ;  /* 0xfffffffc00c01947 */ /* 0x000ff0000383ffff */
[----:B------:R-:W-:Y:S05]  /*35a0*/  BRA `(.L_x_224) ;  /* 0x0000006400a07947 */ /* 0x000fea0003800000 */
.L_x_239:
[----:B------:R-:W-:-:S13]  /*35b0*/  ISETP.NE.AND P0, PT, R0, RZ, PT ;  /* 0x000000ff0000720c */ /* 0x000fda0003f05270 */
[----:B------:R-:W-:Y:S05]  /*35c0*/  @!P0 BRA `(.L_x_224) ;  /* 0x0000006400988947 */ /* 0x000fea0003800000 */
        /* <DEDUP_REMOVED lines=19> */
.L_x_246:
        /* <DEDUP_REMOVED lines=22> */
[----:B----4-:R-:W-:-:S03]  /*3860*/  HADD2.F32 R37, -RZ, R36.H0_H0 ;  /* 0x20000024ff257230 */ /* 0x010fc60000004100 */
[----:B------:R-:W-:Y:S02]  /*3870*/  FADD R31, R18, -R19 ;  /* 0x80000013121f7221 */ /* 0x000fe40000000000 */
[----:B------:R-:W2:Y:S01]  /*3880*/  LDG.E.U16 R18, desc[UR8][R14.64+0x4] ;  /* 0x000004080e127981 */ /* 0x000ea2000c1e1500 */
[----:B-----5:R-:W-:Y:S02]  /*3890*/  HADD2.F32 R40, -RZ, R40.H0_H0 ;  /* 0x20000028ff287230 */ /* 0x020fe40000004100 */
[----:B------:R-:W-:Y:S01]  /*38a0*/  FADD R36, |R31|, R10 ;  /* 0x0000000a1f247221 */ /* 0x000fe20000000200 */
[----:B------:R-:W3:Y:S02]  /*38b0*/  LDG.E.U16 R19, desc[UR8][R12.64+0x4] ;  /* 0x000004080c137981 */ /* 0x000ee4000c1e1500 */
[----:B------:R-:W-:Y:S02]  /*38c0*/  FADD R37, R37, -R40 ;  /* 0x8000002825257221 */ /* 0x000fe40000000000 */
[----:B------:R-:W4:Y:S01]  /*38d0*/  LDG.E.U16 R10, desc[UR8][R14.64+0x6] ;  /* 0x000006080e0a7981 */ /* 0x000f22000c1e1500 */
[----:B------:R-:W-:-:S02]  /*38e0*/  HADD2.F32 R40, -RZ, R35.H0_H0 ;  /* 0x20000023ff287230 */ /* 0x000fc40000004100 */
[----:B------:R-:W-:Y:S01]  /*38f0*/  FADD R36, R36, |R37| ;  /* 0x4000002524247221 */ /* 0x000fe20000000000 */
[----:B------:R-:W-:Y:S01]  /*3900*/  HADD2.F32 R37, -RZ, R34.H0_H0 ;  /* 0x20000022ff257230 */ /* 0x000fe20000004100 */
[----:B------:R-:W5:Y:S04]  /*3910*/  LDG.E.U16 R31, desc[UR8][R12.64+0x6] ;  /* 0x000006080c1f7981 */ /* 0x000f68000c1e1500 */
[----:B------:R-:W5:Y:S01]  /*3920*/  LDG.E.U16 R34, desc[UR8][R14.64+0x8] ;  /* 0x000008080e227981 */ /* 0x000f62000c1e1500 */
[----:B------:R-:W-:Y:S01]  /*3930*/  FADD R37, R37, -R40 ;  /* 0x8000002825257221 */ /* 0x000fe20000000000 */
[----:B------:R-:W-:Y:S02]  /*3940*/  HADD2.F32 R40, -RZ, R33.H0_H0 ;  /* 0x20000021ff287230 */ /* 0x000fe40000004100 */
[----:B------:R-:W5:Y:S01]  /*3950*/  LDG.E.U16 R35, desc[UR8][R12.64+0x8] ;  /* 0x000008080c237981 */ /* 0x000f62000c1e1500 */
[----:B------:R-:W-:-:S03]  /*3960*/  HADD2.F32 R41, -RZ, R32.H0_H0 ;  /* 0x20000020ff297230 */ /* 0x000fc60000004100 */
[----:B------:R-:W5:Y:S01]  /*3970*/  LDG.E.U16 R32, desc[UR8][R14.64+0xa] ;  /* 0x00000a080e207981 */ /* 0x000f62000c1e1500 */
[----:B------:R-:W-:Y:S01]  /*3980*/  FADD R42, R36, |R37| ;  /* 0x40000025242a7221 */ /* 0x000fe20000000000 */
[----:B------:R-:W-:Y:S02]  /*3990*/  FADD R41, R40, -R41 ;  /* 0x8000002928297221 */ /* 0x000fe40000000000 */
[----:B------:R-:W5:Y:S04]  /*39a0*/  LDG.E.U16 R33, desc[UR8][R12.64+0xa] ;  /* 0x00000a080c217981 */ /* 0x000f68000c1e1500 */
[----:B------:R-:W5:Y:S01]  /*39b0*/  LDG.E.U16 R36, desc[UR8][R14.64+0xc] ;  /* 0x00000c080e247981 */ /* 0x000f62000c1e1500 */
[----:B------:R-:W-:-:S03]  /*39c0*/  FADD R42, R42, |R41| ;  /* 0x400000292a2a7221 */ /* 0x000fc60000000000 */
        /* <DEDUP_REMOVED lines=10> */
[----:B------:R-:W-:Y:S01]  /*3a70*/  FADD R42, R42, |R43| ;  /* 0x4000002b2a2a7221 */ /* 0x000fe20000000000 */
[----:B------:R-:W-:Y:S01]  /*3a80*/  FADD R29, R28, -R29 ;  /* 0x8000001d1c1d7221 */ /* 0x000fe20000000000 */
[----:B------:R-:W-:-:S02]  /*3a90*/  HADD2.F32 R24, -RZ, R24.H0_H0 ;  /* 0x20000018ff187230 */ /* 0x000fc40000004100 */
[----:B------:R-:W-:Y:S02]  /*3aa0*/  HADD2.F32 R25, -RZ, R25.H0_H0 ;  /* 0x20000019ff197230 */ /* 0x000fe40000004100 */
[----:B------:R-:W-:Y:S01]  /*3ab0*/  FADD R29, R42, |R29| ;  /* 0x4000001d2a1d7221 */ /* 0x000fe20000000000 */
        /* <DEDUP_REMOVED lines=8> */
[----:B------:R-:W-:Y:S02]  /*3b40*/  FADD R22, R22, -R23 ;  /* 0x8000001716167221 */ /* 0x000fe40000000000 */
[----:B------:R-:W-:Y:S02]  /*3b50*/  FADD R21, R20, -R21 ;  /* 0x8000001514157221 */ /* 0x000fe40000000000 */
[----:B------:R-:W-:-:S04]  /*3b60*/  FADD R22, R25, |R22| ;  /* 0x4000001619167221 */ /* 0x000fc80000000000 */
[----:B------:R-:W-:Y:S01]  /*3b70*/  FADD R21, R22, |R21| ;  /* 0x4000001516157221 */ /* 0x000fe20000000000 */
        /* <DEDUP_REMOVED lines=11> */
[----:B------:R-:W-:Y:S01]  /*3c30*/  FADD R18, R21, |R18| ;  /* 0x4000001215127221 */ /* 0x000fe20000000000 */
[----:B------:R-:W-:Y:S02]  /*3c40*/  HADD2.F32 R34, -RZ, R34.H0_H0 ;  /* 0x20000022ff227230 */ /* 0x000fe40000004100 */
[----:B------:R-:W-:Y:S01]  /*3c50*/  FADD R31, R10, -R31 ;  /* 0x8000001f0a1f7221 */ /* 0x000fe20000000000 */
[----:B------:R-:W-:-:S03]  /*3c60*/  HADD2.F32 R35, -RZ, R35.H0_H0 ;  /* 0x20000023ff237230 */ /* 0x000fc60000004100 */
        /* <DEDUP_REMOVED lines=12> */
[----:B------:R-:W-:Y:S02]  /*3d30*/  FADD R18, R18, |R37| ;  /* 0x4000002512127221 */ /* 0x000fe40000000000 */
[----:B------:R-:W-:-:S04]  /*3d40*/  FADD R41, R40, -R41 ;  /* 0x8000002928297221 */ /* 0x000fc80000000000 */
[----:B------:R-:W-:Y:S01]  /*3d50*/  FADD R10, R18, |R41| ;  /* 0x40000029120a7221 */ /* 0x000fe20000000000 */
[----:B------:R-:W-:Y:S06]  /*3d60*/  @P0 BRA `(.L_x_246) ;  /* 0xfffffff800640947 */ /* 0x000fec000383ffff */
.L_x_245:
        /* <DEDUP_REMOVED lines=40> */
[----:B0-----:R-:W-:-:S03]  /*3ff0*/  HADD2.F32 R13, -RZ, R18.H0_H0 ;  /* 0x20000012ff0d7230 */ /* 0x001fc60000004100 */
        /* <DEDUP_REMOVED lines=14> */
[----:B------:R-:W-:-:S07]  /*40e0*/  FADD R10, R16, |R23| ;  /* 0x40000017100a7221 */ /* 0x000fce0000000000 */
.L_x_247:
        /* <DEDUP_REMOVED lines=32> */
.L_x_248:
        /* <DEDUP_REMOVED lines=15> */
[----:B------:R-:W-:Y:S01]  /*43e0*/  FADD R10, R10, |R3| ;  /* 0x400000030a0a7221 */ /* 0x000fe20000000000 */
[----:B------:R-:W-:Y:S06]  /*43f0*/  @!P2 BRA `(.L_x_224) ;  /* 0x00000058000ca947 */ /* 0x000fec0003800000 */
[----:B------:R-:W-:Y:S02]  /*4400*/  MOV R4, R0 ;  /* 0x0000000000047202 */ /* 0x000fe40000000f00 */
[----:B------:R-:W-:Y:S02]  /*4410*/  MOV R9, R7 ;  /* 0x0000000700097202 */ /* 0x000fe40000000f00 */
[----:B------:R-:W-:Y:S02]  /*4420*/  MOV R5, R6 ;  /* 0x0000000600057202 */ /* 0x000fe40000000f00 */
[----:B------:R-:W-:-:S07]  /*4430*/  MOV R0, R12 ;  /* 0x0000000c00007202 */ /* 0x000fce0000000f00 */
.L_x_249:
        /* <DEDUP_REMOVED lines=13> */
[----:B------:R-:W-:Y:S01]  /*4510*/  FADD R10, |R3|, R10 ;  /* 0x0000000a030a7221 */ /* 0x000fe20000000200 */
[----:B------:R-:W-:Y:S06]  /*4520*/  @P0 BRA `(.L_x_249) ;  /* 0xfffffffc00c40947 */ /* 0x000fec000383ffff */
[----:B------:R-:W-:Y:S05]  /*4530*/  BRA `(.L_x_224) ;  /* 0x0000005400bc7947 */ /* 0x000fea0003800000 */
.L_x_221:
[----:B------:R-:W-:-:S13]  /*4540*/  ISETP.GT.AND P0, PT, R26, 0x5, PT ;  /* 0x000000051a00780c */ /* 0x000fda0003f04270 */
[----:B------:R-:W-:Y:S05]  /*4550*/  @P0 BRA `(.L_x_250) ;  /* 0x0000001800740947 */ /* 0x000fea0003800000 */
[----:B------:R-:W-:-:S13]  /*4560*/  ISETP.NE.AND P0, PT, R26, 0x4, PT ;  /* 0x000000041a00780c */ /* 0x000fda0003f05270 */
[----:B------:R-:W-:Y:S05]  /*4570*/  @!P0 BRA `(.L_x_251) ;  /* 0x0000000c00048947 */ /* 0x000fea0003800000 */
[----:B------:R-:W-:-:S13]  /*4580*/  ISETP.NE.AND P0, PT, R26, 0x5, PT ;  /* 0x000000051a00780c */ /* 0x000fda0003f05270 */
[----:B------:R-:W-:Y:S05]  /*4590*/  @P0 BRA `(.L_x_224) ;  /* 0x0000005400a40947 */ /* 0x000fea0003800000 */
[----:B------:R-:W-:Y:S01]  /*45a0*/  ISETP.NE.AND P0, PT, R0, RZ, PT ;  /* 0x000000ff0000720c */ /* 0x000fe20003f05270 */
[----:B------:R-:W-:Y:S01]  /*45b0*/  HFMA2 R3, -RZ, RZ, 0, 0 ;  /* 0x00000000ff037431 */ /* 0x000fe200000001ff */
[----:B------:R-:W-:-:S11]  /*45c0*/  MOV R12, RZ ;  /* 0x000000ff000c7202 */ /* 0x000fd60000000f00 */
[----:B------:R-:W-:Y:S05]  /*45d0*/  @!P0 BRA `(.L_x_252) ;  /* 0x0000000800608947 */ /* 0x000fea0003800000 */
[C---:B------:R-:W-:Y:S02]  /*45e0*/  IADD3 R3, PT, PT, R0.reuse, -0x1, RZ ;  /* 0xffffffff00037810 */ /* 0x040fe40007ffe0ff */
[----:B------:R-:W-:Y:S02]  /*45f0*/  CS2R R12, SRZ ;  /* 0x00000000000c7805 */ /* 0x000fe4000001ff00 */
[----:B------:R-:W-:Y:S02]  /*4600*/  LOP3.LUT R30, R0, 0x7, RZ, 0xc0, !PT ;  /* 0x00000007001e7812 */ /* 0x000fe400078ec0ff */
[----:B------:R-:W-:Y:S02]  /*4610*/  ISETP.GE.U32.AND P0, PT, R3, 0x7, PT ;  /* 0x000000070300780c */ /* 0x000fe40003f06070 */
[----:B------:R-:W-:Y:S02]  /*4620*/  ISETP.NE.AND P2, PT, R30, RZ, PT ;  /* 0x000000ff1e00720c */ /* 0x000fe40003f45270 */
[----:B------:R-:W-:-:S02]  /*4630*/  MOV R17, RZ ;  /* 0x000000ff00117202 */ /* 0x000fc40000000f00 */
[----:B------:R-:W-:-:S07]  /*4640*/  MOV R3, RZ ;  /* 0x000000ff00037202 */ /* 0x000fce0000000f00 */
[----:B------:R-:W-:Y:S05]  /*4650*/  @!P0 BRA `(.L_x_253) ;  /* 0x0000000400348947 */ /* 0x000fea0003800000 */
[----:B------:R-:W0:Y:S01]  /*4660*/  LDCU.64 UR4, c[0x0][0x380] ;  /* 0x00007000ff0477ac */ /* 0x000e220008000a00 */
[----:B------:R-:W-:-:S04]  /*4670*/  LOP3.LUT R13, R0, 0xfffffff8, RZ, 0xc0, !PT ;  /* 0xfffffff8000d7812 */ /* 0x000fc800078ec0ff */
[----:B------:R-:W-:Y:S01]  /*4680*/  IADD3 R33, PT, PT, -R13, RZ, RZ ;  /* 0x000000ff0d217210 */ /* 0x000fe20007ffe1ff */
[----:B0-----:R-:W-:-:S04]  /*4690*/  UIADD3 UR4, UP0, UPT, UR4, 0x8, URZ ;  /* 0x0000000804047890 */ /* 0x001fc8000ff1e0ff */
[----:B------:R-:W-:Y:S02]  /*46a0*/  UIADD3.X UR5, UPT, UPT, URZ, UR5, URZ, UP0, !UPT ;  /* 0x00000005ff057290 */ /* 0x000fe400087fe4ff */
[----:B------:R-:W-:-:S04]  /*46b0*/  MOV R8, UR4 ;  /* 0x0000000400087c02 */ /* 0x000fc80008000f00 */
[----:B------:R-:W-:-:S03]  /*46c0*/  MOV R9, UR5 ;  /* 0x0000000500097c02 */ /* 0x000fc60008000f00 */
[----:B------:R-:W-:-:S04]  /*46d0*/  IMAD.WIDE.U32 R16, R11, 0x2, R8 ;  /* 0x000000020b107825 */ /* 0x000fc800078e0008 */
[----:B------:R-:W-:Y:S01]  /*46e0*/  IMAD.WIDE.U32 R8, R14, 0x2, R8 ;  /* 0x000000020e087825 */ /* 0x000fe200078e0008 */
[----:B------:R-:W-:-:S03]  /*46f0*/  MOV R15, R17 ;  /* 0x00000011000f7202 */ /* 0x000fc60000000f00 */
[----:B------:R-:W-:Y:S01]  /*4700*/  HFMA2 R17, -RZ, RZ, 0, 0 ;  /* 0x00000000ff117431 */ /* 0x000fe200000001ff */
[----:B------:R-:W-:Y:S02]  /*4710*/  MOV R14, R16 ;  /* 0x00000010000e7202 */ /* 0x000fe40000000f00 */
[----:B------:R-:W-:-:S07]  /*4720*/  MOV R18, R8 ;  /* 0x0000000800127202 */ /* 0x000fce0000000f00 */
.L_x_254:
        /* <DEDUP_REMOVED lines=18> */
[----:B0-----:R-:W-:-:S04]  /*4850*/  IADD3 R14, P0, PT, R14, 0x10, RZ ;  /* 0x000000100e0e7810 */ /* 0x001fc80007f1e0ff */
[----:B------:R-:W-:Y:S02]  /*4860*/  IADD3.X R15, PT, PT, RZ, R15, RZ, P0, !PT ;  /* 0x0000000fff0f7210 */ /* 0x000fe400007fe4ff */
[----:B------:R-:W-:Y:S01]  /*4870*/  ISETP.NE.AND P0, PT, R33, RZ, PT ;  /* 0x000000ff2100720c */ /* 0x000fe20003f05270 */
[----:B--2---:R-:W-:Y:S02]  /*4880*/  HADD2.F32 R27, -RZ, R26.H0_H0 ;  /* 0x2000001aff1b7230 */ /* 0x004fe40000004100 */
[----:B---3--:R-:W-:-:S03]  /*4890*/  HADD2.F32 R28, -RZ, R28.H0_H0 ;  /* 0x2000001cff1c7230 */ /* 0x008fc60000004100 */
[C---:B------:R-:W-:Y:S01]  /*48a0*/  FFMA R12, R27.reuse, R27, R12 ;  /* 0x0000001b1b0c7223 */ /* 0x040fe2000000000c */
[----:B----4-:R-:W-:Y:S02]  /*48b0*/  HADD2.F32 R29, -RZ, R29.H0_H0 ;  /* 0x2000001dff1d7230 */ /* 0x010fe40000004100 */
[-C--:B------:R-:W-:Y:S01]  /*48c0*/  FFMA R3, R27, R28.reuse, R3 ;  /* 0x0000001c1b037223 */ /* 0x080fe20000000003 */
[----:B------:R-:W-:Y:S01]  /*48d0*/  FFMA R17, R28, R28, R17 ;  /* 0x0000001c1c117223 */ /* 0x000fe20000000011 */
[----:B-----5:R-:W-:Y:S02]  /*48e0*/  HADD2.F32 R26, -RZ, R31.H0_H0 ;  /* 0x2000001fff1a7230 */ /* 0x020fe40000004100 */
[C---:B------:R-:W-:Y:S01]  /*48f0*/  FFMA R12, R29.reuse, R29, R12 ;  /* 0x0000001d1d0c7223 */ /* 0x040fe2000000000c */
[----:B------:R-:W-:Y:S02]  /*4900*/  HADD2.F32 R27, -RZ, R32.H0_H0 ;  /* 0x20000020ff1b7230 */ /* 0x000fe40000004100 */
[-C--:B------:R-:W-:Y:S01]  /*4910*/  FFMA R3, R29, R26.reuse, R3 ;  /* 0x0000001a1d037223 */ /* 0x080fe20000000003 */
[----:B------:R-:W-:Y:S01]  /*4920*/  FFMA R17, R26, R26, R17 ;  /* 0x0000001a1a117223 */ /* 0x000fe20000000011 */
[----:B------:R-:W-:-:S02]  /*4930*/  HADD2.F32 R34, -RZ, R34.H0_H0 ;  /* 0x20000022ff227230 */ /* 0x000fc40000004100 */
[C---:B------:R-:W-:Y:S01]  /*4940*/  FFMA R12, R27.reuse, R27, R12 ;  /* 0x0000001b1b0c7223 */ /* 0x040fe2000000000c */
[----:B------:R-:W-:Y:S02]  /*4950*/  HADD2.F32 R29, -RZ, R24.H0_H0 ;  /* 0x20000018ff1d7230 */ /* 0x000fe40000004100 */
[-C--:B------:R-:W-:Y:S01]  /*4960*/  FFMA R3, R27, R34.reuse, R3 ;  /* 0x000000221b037223 */ /* 0x080fe20000000003 */
[----:B------:R-:W-:Y:S01]  /*4970*/  FFMA R17, R34, R34, R17 ;  /* 0x0000002222117223 */ /* 0x000fe20000000011 */
[----:B------:R-:W-:Y:S02]  /*4980*/  HADD2.F32 R24, -RZ, R25.H0_H0 ;  /* 0x20000019ff187230 */ /* 0x000fe40000004100 */
        /* <DEDUP_REMOVED lines=14> */
[----:B------:R-:W-:Y:S01]  /*4a70*/  IADD3 R18, P1, PT, R8, 0x10, RZ ;  /* 0x0000001008127810 */ /* 0x000fe20007f3e0ff */
[----:B------:R-:W-:-:S02]  /*4a80*/  HADD2.F32 R16, -RZ, R21.H0_H0 ;  /* 0x20000015ff107230 */ /* 0x000fc40000004100 */
[C---:B------:R-:W-:Y:S01]  /*4a90*/  FFMA R12, R11.reuse, R11, R12 ;  /* 0x0000000b0b0c7223 */ /* 0x040fe2000000000c */
[----:B-1----:R-:W-:Y:S01]  /*4aa0*/  IADD3.X R9, PT, PT, RZ, R9, RZ, P1, !PT ;  /* 0x00000009ff097210 */ /* 0x002fe20000ffe4ff */
[----:B------:R-:W-:Y:S02]  /*4ab0*/  HADD2.F32 R19, -RZ, R22.H0_H0 ;  /* 0x20000016ff137230 */ /* 0x000fe40000004100 */
[-C--:B------:R-:W-:Y:S01]  /*4ac0*/  FFMA R3, R11, R16.reuse, R3 ;  /* 0x000000100b037223 */ /* 0x080fe20000000003 */
[----:B------:R-:W-:Y:S01]  /*4ad0*/  FFMA R17, R16, R16, R17 ;  /* 0x0000001010117223 */ /* 0x000fe20000000011 */
[----:B------:R-:W-:Y:S02]  /*4ae0*/  HADD2.F32 R8, -RZ, R23.H0_H0 ;  /* 0x20000017ff087230 */ /* 0x000fe40000004100 */
[----:B------:R-:W-:-:S03]  /*4af0*/  FFMA R12, R19, R19, R12 ;  /* 0x00000013130c7223 */ /* 0x000fc6000000000c */
[-C--:B------:R-:W-:Y:S01]  /*4b00*/  FFMA R3, R19, R8.reuse, R3 ;  /* 0x0000000813037223 */ /* 0x080fe20000000003 */
[----:B------:R-:W-:Y:S01]  /*4b10*/  FFMA R17, R8, R8, R17 ;  /* 0x0000000808117223 */ /* 0x000fe20000000011 */
[----:B------:R-:W-:Y:S06]  /*4b20*/  @P0 BRA `(.L_x_254) ;  /* 0xfffffffc00000947 */ /* 0x000fec000383ffff */
.L_x_253:
        /* <DEDUP_REMOVED lines=33> */
[----:B------:R-:W-:-:S03]  /*4d40*/  FFMA R12, R23, R23, R12 ;  /* 0x00000017170c7223 */ /* 0x000fc6000000000c */
[-C--:B------:R-:W-:Y:S01]  /*4d50*/  FFMA R3, R23, R24.reuse, R3 ;  /* 0x0000001817037223 */ /* 0x080fe20000000003 */
[----:B------:R-:W-:-:S07]  /*4d60*/  FFMA R17, R24, R24, R16 ;  /* 0x0000001818117223 */ /* 0x000fce0000000010 */
.L_x_256:
[----:B------:R-:W-:Y:S05]  /*4d70*/  @!P1 BRA `(.L_x_255) ;  /* 0x0000000000749947 */ /* 0x000fea0003800000 */
[----:B------:R-:W-:Y:S02]  /*4d80*/  ISETP.NE.AND P0, PT, R25, 0x1, PT ;  /* 0x000000011900780c */ /* 0x000fe40003f05270 */
[----:B------:R-:W-:-:S04]  /*4d90*/  LOP3.LUT R0, R0, 0x1, RZ, 0xc0, !PT ;  /* 0x0000000100007812 */ /* 0x000fc800078ec0ff */
[----:B------:R-:W-:-:S07]  /*4da0*/  ISETP.NE.U32.AND P1, PT, R0, 0x1, PT ;  /* 0x000000010000780c */ /* 0x000fce0003f25070 */
[----:B------:R-:W-:-:S04]  /*4db0*/  @P0 IMAD.WIDE.U32 R8, R13, 0x2, R4 ;  /* 0x000000020d080825 */ /* 0x000fc800078e0004 */
[C---:B------:R-:W-:Y:S01]  /*4dc0*/  @P0 IMAD.WIDE.U32 R14, R13.reuse, 0x2, R6 ;  /* 0x000000020d0e0825 */ /* 0x040fe200078e0006 */
        /* <DEDUP_REMOVED lines=9> */
[----:B--2---:R-:W-:Y:S02]  /*4e60*/  @P0 HADD2.F32 R18, -RZ, R16.H0_H0 ;  /* 0x20000010ff120230 */ /* 0x004fe40000004100 */
[----:B---3--:R-:W-:-:S02]  /*4e70*/  @P0 HADD2.F32 R0, -RZ, R0.H0_H0 ;  /* 0x20000000ff000230 */ /* 0x008fc40000004100 */
[----:B----4-:R-:W-:-:S03]  /*4e80*/  @P0 HADD2.F32 R16, -RZ, R11.H0_H0 ;  /* 0x2000000bff100230 */ /* 0x010fc60000004100 */
[C---:B------:R-:W-:Y:S01]  /*4e90*/  @P0 FFMA R13, R0.reuse, R0, R12 ;  /* 0x00000000000d0223 */ /* 0x040fe2000000000c */
[----:B-----5:R-:W-:Y:S02]  /*4ea0*/  @P0 HADD2.F32 R19, -RZ, R19.H0_H0 ;  /* 0x20000013ff130230 */ /* 0x020fe40000004100 */
[-C--:B------:R-:W-:Y:S01]  /*4eb0*/  @P0 FFMA R8, R0, R16.reuse, R3 ;  /* 0x0000001000080223 */ /* 0x080fe20000000003 */
[----:B------:R-:W-:Y:S01]  /*4ec0*/  @P0 FFMA R16, R16, R16, R17 ;  /* 0x0000001010100223 */ /* 0x000fe20000000011 */
[C---:B------:R-:W-:Y:S01]  /*4ed0*/  @P0 FFMA R12, R18.reuse, R18, R13 ;  /* 0x00000012120c0223 */ /* 0x040fe2000000000d */
[----:B------:R-:W-:Y:S02]  /*4ee0*/  @!P1 HADD2.F32 R9, -RZ, R4.H0_H0 ;  /* 0x20000004ff099230 */ /* 0x000fe40000004100 */
[-C--:B------:R-:W-:Y:S01]  /*4ef0*/  @P0 FFMA R3, R18, R19.reuse, R8 ;  /* 0x0000001312030223 */ /* 0x080fe20000000008 */
[----:B------:R-:W-:Y:S01]  /*4f00*/  @P0 FFMA R17, R19, R19, R16 ;  /* 0x0000001313110223 */ /* 0x000fe20000000010 */
[----:B------:R-:W-:-:S02]  /*4f10*/  @!P1 HADD2.F32 R0, -RZ, R6.H0_H0 ;  /* 0x20000006ff009230 */ /* 0x000fc40000004100 */
[----:B------:R-:W-:-:S03]  /*4f20*/  @!P1 FFMA R12, R9, R9, R12 ;  /* 0x00000009090c9223 */ /* 0x000fc6000000000c */
[-C--:B------:R-:W-:Y:S01]  /*4f30*/  @!P1 FFMA R3, R9, R0.reuse, R3 ;  /* 0x0000000009039223 */ /* 0x080fe20000000003 */
[----:B------:R-:W-:-:S07]  /*4f40*/  @!P1 FFMA R17, R0, R0, R17 ;  /* 0x0000000000119223 */ /* 0x000fce0000000011 */
.L_x_255:
[----:B------:R-:W-:-:S07]  /*4f50*/  FMUL R12, R12, R17 ;  /* 0x000000110c0c7220 */ /* 0x000fce0000400000 */
.L_x_252:
        /* <DEDUP_REMOVED lines=10> */
.L_x_258:
[C---:B-1----:R-:W-:Y:S01]  /*5000*/  FMUL.FTZ R5, R7.reuse, R12 ;  /* 0x0000000c07057220 */ /* 0x042fe20000410000 */
[----:B------:R-:W-:-:S03]  /*5010*/  FMUL.FTZ R0, R7, 0.5 ;  /* 0x3f00000007007820 */ /* 0x000fc60000410000 */
[----:B------:R-:W-:-:S04]  /*5020*/  FFMA R4, -R5, R5, R12 ;  /* 0x0000000505047223 */ /* 0x000fc8000000010c */
[----:B------:R-:W-:-:S07]  /*5030*/  FFMA R4, R4, R0, R5 ;  /* 0x0000000004047223 */ /* 0x000fce0000000005 */
.L_x_259:
[----:B------:R-:W-:Y:S05]  /*5040*/  BSYNC.RECONVERGENT B0 ;  /* 0x0000000000007941 */ /* 0x000fea0003800200 */
.L_x_257:
        /* <DEDUP_REMOVED lines=13> */
[----:B------:R-:W-:Y:S02]  /*5120*/  MOV R3, R4 ;  /* 0x0000000400037202 */ /* 0x000fe40000000f00 */
[----:B------:R-:W-:-:S07]  /*5130*/  MOV R12, 0x5150 ;  /* 0x00005150000c7802 */ /* 0x000fce0000000f00 */
[----:B------:R-:W-:Y:S05]  /*5140*/  CALL.REL.NOINC `($__internal_8_$__cuda_sm3x_div_rn_noftz_f32_slowpath) ;  /* 0x0000004c00f87944 */ /* 0x000fea0003c00000 */
.L_x_263:
[----:B------:R-:W-:Y:S05]  /*5150*/  BSYNC.RECONVERGENT B1 ;  /* 0x0000000000017941 */ /* 0x000fea0003800200 */
.L_x_262:
[----:B------:R-:W-:-:S07]  /*5160*/  FADD R10, -R0, 1 ;  /* 0x3f800000000a7421 */ /* 0x000fce0000000100 */
.L_x_261:
[----:B------:R-:W-:Y:S05]  /*5170*/  BSYNC.RECONVERGENT B0 ;  /* 0x0000000000007941 */ /* 0x000fea0003800200 */
.L_x_260:
[----:B------:R-:W-:Y:S05]  /*5180*/  BRA `(.L_x_224) ;  /* 0x0000004800a87947 */ /* 0x000fea0003800000 */
.L_x_251:
[----:B------:R-:W-:Y:S01]  /*5190*/  ISETP.NE.AND P0, PT, R0, RZ, PT ;  /* 0x000000ff0000720c */ /* 0x000fe20003f05270 */
[----:B------:R-:W-:-:S12]  /*51a0*/  HFMA2 R4, -RZ, RZ, 0, 0 ;  /* 0x00000000ff047431 */ /* 0x000fd800000001ff */
[----:B------:R-:W-:Y:S05]  /*51b0*/  @!P0 BRA `(.L_x_264) ;  /* 0x0000000400b88947 */ /* 0x000fea0003800000 */
[----:B------:R-:W0:Y:S01]  /*51c0*/  LDC R10, c[0x0][0x39c] ;  /* 0x0000e700ff0a7b82 */ /* 0x000e220000000800 */
[----:B------:R-:W-:Y:S01]  /*51d0*/  IMAD.WIDE.U32 R6, R27, 0x2, R8 ;  /* 0x000000021b067825 */ /* 0x000fe200078e0008 */
[----:B------:R-:W-:-:S03]  /*51e0*/  IADD3 R0, PT, PT, -R0, RZ, RZ ;  /* 0x000000ff00007210 */ /* 0x000fc60007ffe1ff */
[----:B------:R-:W-:-:S03]  /*51f0*/  IMAD.WIDE.U32 R8, R11, 0x2, R8 ;  /* 0x000000020b087825 */ /* 0x000fc600078e0008 */
[----:B------:R-:W1:Y:S01]  /*5200*/  LDC R3, c[0x0][0x39c] ;  /* 0x0000e700ff037b82 */ /* 0x000e620000000800 */
[----:B0-----:R-:W-:Y:S01]  /*5210*/  FMUL R4, R10, 0.5 ;  /* 0x3f0000000a047820 */ /* 0x001fe20000400000 */
[----:B------:R-:W0:Y:S08]  /*5220*/  FRND.FLOOR R5, R10 ;  /* 0x0000000a00057307 */ /* 0x000e300000205000 */
[----:B------:R-:W2:Y:S01]  /*5230*/  FRND.TRUNC R4, R4 ;  /* 0x0000000400047307 */ /* 0x000ea2000020d000 */
[----:B0-----:R-:W-:Y:S01]  /*5240*/  FSETP.NEU.AND P2, PT, R5, R10, PT ;  /* 0x0000000a0500720b */ /* 0x001fe20003f4d000 */
[----:B--2---:R-:W-:Y:S01]  /*5250*/  FADD R5, R4, R4 ;  /* 0x0000000404057221 */ /* 0x004fe20000000000 */
[----:B------:R-:W-:-:S03]  /*5260*/  MOV R4, RZ ;  /* 0x000000ff00047202 */ /* 0x000fc60000000f00 */
[----:B-1----:R-:W-:-:S08]  /*5270*/  FADD R5, -R5, R10 ;  /* 0x0000000a05057221 */ /* 0x002fd00000000100 */
.L_x_267:
[----:B------:R-:W2:Y:S04]  /*5280*/  LDG.E.U16 R10, desc[UR8][R8.64] ;  /* 0x00000008080a7981 */ /* 0x000ea8000c1e1500 */
[----:B------:R-:W3:Y:S01]  /*5290*/  LDG.E.U16 R11, desc[UR8][R6.64] ;  /* 0x00000008060b7981 */ /* 0x000ee2000c1e1500 */
[----:B------:R-:W-:Y:S01]  /*52a0*/  MOV R17, 0x3a2c32e4 ;  /* 0x3a2c32e400117802 */ /* 0x000fe20000000f00 */
[----:B------:R-:W-:Y:S01]  /*52b0*/  BSSY.RECONVERGENT B0, `(.L_x_265) ;  /* 0x0000058000007945 */ /* 0x000fe20003800200 */
[----:B------:R-:W-:-:S04]  /*52c0*/  IADD3 R0, PT, PT, R0, 0x1, RZ ;  /* 0x0000000100007810 */ /* 0x000fc80007ffe0ff */
[----:B------:R-:W-:Y:S01]  /*52d0*/  ISETP.NE.AND P1, PT, R0, RZ, PT ;  /* 0x000000ff0000720c */ /* 0x000fe20003f25270 */
[----:B--2---:R-:W-:Y:S02]  /*52e0*/  HADD2.F32 R10, -RZ, R10.H0_H0 ;  /* 0x2000000aff0a7230 */ /* 0x004fe40000004100 */
[----:B---3--:R-:W-:-:S05]  /*52f0*/  HADD2.F32 R11, -RZ, R11.H0_H0 ;  /* 0x2000000bff0b7230 */ /* 0x008fca0000004100 */
        /* <DEDUP_REMOVED lines=38> */
[----:B------:R-:W-:Y:S01]  /*5560*/  HFMA2 R15, -RZ, RZ, 0.64013671875, -15.109375 ;  /* 0x391fcb8eff0f7431 */ /* 0x000fe200000001ff */
[C---:B------:R-:W-:Y:S02]  /*5570*/  FSETP.GT.AND P3, PT, |R11|.reuse, 152, PT ;  /* 0x431800000b00780b */ /* 0x040fe40003f64200 */
        /* <DEDUP_REMOVED lines=13> */
[----:B0-----:R-:W-:-:S03]  /*5650*/  MOV R11, 0x3f800000 ;  /* 0x3f800000000b7802 */ /* 0x001fc60000000f00 */
[----:B------:R-:W-:-:S04]  /*5660*/  FFMA R13, R12, R13, 0.24022644758224487305 ;  /* 0x3e75fdec0c0d7423 */ /* 0x000fc8000000000d */
[----:B------:R-:W-:Y:S01]  /*5670*/  FFMA R13, R12, R13, 0.69314718246459960938 ;  /* 0x3f3172180c0d7423 */ /* 0x000fe2000000000d */
[----:B-1----:R-:W-:-:S03]  /*5680*/  LEA R14, R15, -R14, 0x17 ;  /* 0x8000000e0f0e7211 */ /* 0x002fc600078eb8ff */
        /* <DEDUP_REMOVED lines=26> */
.L_x_266:
[----:B------:R-:W-:Y:S05]  /*5830*/  BSYNC.RECONVERGENT B0 ;  /* 0x0000000000007941 */ /* 0x000fea0003800200 */
.L_x_265:
[----:B------:R-:W-:Y:S01]  /*5840*/  IADD3 R6, P0, PT, R6, 0x2, RZ ;  /* 0x0000000206067810 */ /* 0x000fe20007f1e0ff */
[----:B------:R-:W-:Y:S01]  /*5850*/  FADD R4, R11, R4 ;  /* 0x000000040b047221 */ /* 0x000fe20000000000 */
[----:B------:R-:W-:Y:S02]  /*5860*/  IADD3 R8, P3, PT, R8, 0x2, RZ ;  /* 0x0000000208087810 */ /* 0x000fe40007f7e0ff */
[----:B------:R-:W-:Y:S02]  /*5870*/  IADD3.X R7, PT, PT, RZ, R7, RZ, P0, !PT ;  /* 0x00000007ff077210 */ /* 0x000fe400007fe4ff */
[----:B------:R-:W-:Y:S01]  /*5880*/  IADD3.X R9, PT, PT, RZ, R9, RZ, P3, !PT ;  /* 0x00000009ff097210 */ /* 0x000fe20001ffe4ff */
[----:B------:R-:W-:Y:S08]  /*5890*/  @P1 BRA `(.L_x_267) ;  /* 0xfffffff800781947 */ /* 0x000ff0000383ffff */
.L_x_264:
[----:B------:R-:W0:Y:S02]  /*58a0*/  LDC R6, c[0x0][0x39c] ;  /* 0x0000e700ff067b82 */ /* 0x000e240000000800 */
[----:B0-----:R-:W-:-:S04]  /*58b0*/  IADD3 R0, PT, PT, R6, 0x1800000, RZ ;  /* 0x0180000006007810 */ /* 0x001fc80007ffe0ff */
[----:B------:R-:W-:-:S04]  /*58c0*/  LOP3.LUT R0, R0, 0x7f800000, RZ, 0xc0, !PT ;  /* 0x7f80000000007812 */ /* 0x000fc800078ec0ff */
[----:B------:R-:W-:-:S13]  /*58d0*/  ISETP.GT.U32.AND P0, PT, R0, 0x1ffffff, PT ;  /* 0x01ffffff0000780c */ /* 0x000fda0003f04070 */
[----:B------:R-:W-:Y:S05]  /*58e0*/  @P0 BRA `(.L_x_268) ;  /* 0x00000000000c0947 */ /* 0x000fea0003800000 */
[----:B------:R-:W-:-:S07]  /*58f0*/  MOV R10, 0x5910 ;  /* 0x00005910000a7802 */ /* 0x000fce0000000f00 */
[----:B------:R-:W-:Y:S05]  /*5900*/  CALL.REL.NOINC `($__internal_6_$__cuda_sm20_rcp_rn_f32_slowpath) ;  /* 0x0000004000dc7944 */ /* 0x000fea0003c00000 */
[----:B------:R-:W-:Y:S05]  /*5910*/  BRA `(.L_x_269) ;  /* 0x0000000000107947 */ /* 0x000fea0003800000 */
.L_x_268:
[----:B------:R-:W0:Y:S02]  /*5920*/  MUFU.RCP R3, R6 ;  /* 0x0000000600037308 */ /* 0x000e240000001000 */
[----:B0-----:R-:W-:-:S04]  /*5930*/  FFMA R0, R3, R6, -1 ;  /* 0xbf80000003007423 */ /* 0x001fc80000000006 */
[----:B------:R-:W-:-:S04]  /*5940*/  FADD.FTZ R0, -R0, -RZ ;  /* 0x800000ff00007221 */ /* 0x000fc80000010100 */
[----:B------:R-:W-:-:S07]  /*5950*/  FFMA R3, R3, R0, R3 ;  /* 0x0000000003037223 */ /* 0x000fce0000000003 */
.L_x_269:
[C---:B------:R-:W-:Y:S01]  /*5960*/  FMUL R5, |R4|.reuse, 16777216 ;  /* 0x4b80000004057820 */ /* 0x040fe20000400200 */
[----:B------:R-:W-:Y:S01]  /*5970*/  FSETP.GEU.AND P0, PT, |R4|, 1.175494350822287508e-38, PT ;  /* 0x008000000400780b */ /* 0x000fe20003f0e200 */
[----:B------:R-:W-:Y:S01]  /*5980*/  HFMA2 R10, -RZ, RZ, 0.771484375, 0.21533203125 ;  /* 0x3a2c32e4ff0a7431 */ /* 0x000fe200000001ff */
[----:B------:R-:W-:Y:S02]  /*5990*/  BSSY.RECONVERGENT B0, `(.L_x_270) ;  /* 0x0000058000007945 */ /* 0x000fe40003800200 */
[----:B------:R-:W-:-:S04]  /*59a0*/  FSEL R5, R5, |R4|, !P0 ;  /* 0x4000000405057208 */ /* 0x000fc80004000000 */
[----:B------:R-:W-:-:S04]  /*59b0*/  IADD3 R0, PT, PT, R5, -0x3f3504f3, RZ ;  /* 0xc0cafb0d05007810 */ /* 0x000fc80007ffe0ff */
[----:B------:R-:W-:Y:S02]  /*59c0*/  LOP3.LUT R6, R0, 0xff800000, RZ, 0xc0, !PT ;  /* 0xff80000000067812 */ /* 0x000fe400078ec0ff */
[----:B------:R-:W-:Y:S02]  /*59d0*/  FSEL R0, RZ, -24, P0 ;  /* 0xc1c00000ff007808 */ /* 0x000fe40000000000 */
[----:B------:R-:W-:-:S05]  /*59e0*/  IADD3 R5, PT, PT, R5, -R6, RZ ;  /* 0x8000000605057210 */ /* 0x000fca0007ffe0ff */
        /* <DEDUP_REMOVED lines=50> */
[----:B------:R-:W-:Y:S02]  /*5d10*/  IADD3 R7, PT, PT, R6, 0x7f000000, RZ ;  /* 0x7f00000006077810 */ /* 0x000fe40007ffe0ff */
        /* <DEDUP_REMOVED lines=31> */
.L_x_271:
[----:B------:R-:W-:Y:S05]  /*5f10*/  BSYNC.RECONVERGENT B0 ;  /* 0x0000000000007941 */ /* 0x000fea0003800200 */
.L_x_270:
[----:B------:R-:W-:Y:S05]  /*5f20*/  BRA `(.L_x_224) ;  /* 0x0000003c00407947 */ /* 0x000fea0003800000 */
.L_x_250:
        /* <DEDUP_REMOVED lines=12> */
[----:B------:R-:W-:Y:S02]  /*5ff0*/  LOP3.LUT R28, R0, 0x7, RZ, 0xc0, !PT ;  /* 0x00000007001c7812 */ /* 0x000fe400078ec0ff */
[----:B------:R-:W-:Y:S02]  /*6000*/  ISETP.GE.U32.AND P1, PT, R3, 0x7, PT ;  /* 0x000000070300780c */ /* 0x000fe40003f26070 */
[----:B------:R-:W-:Y:S02]  /*6010*/  ISETP.NE.AND P0, PT, R28, RZ, PT ;  /* 0x000000ff1c00720c */ /* 0x000fe40003f05270 */
[----:B------:R-:W-:Y:S02]  /*6020*/  MOV R14, RZ ;  /* 0x000000ff000e7202 */ /* 0x000fe40000000f00 */
[----:B------:R-:W-:-:S02]  /*6030*/  MOV R17, RZ ;  /* 0x000000ff00117202 */ /* 0x000fc40000000f00 */
[----:B------:R-:W-:-:S05]  /*6040*/  MOV R3, RZ ;  /* 0x000000ff00037202 */ /* 0x000fca0000000f00 */
        /* <DEDUP_REMOVED lines=10> */
[----:B------:R-:W-:-:S07]  /*60f0*/  IMAD.WIDE.U32 R8, R15, 0x2, R8 ;  /* 0x000000020f087825 */ /* 0x000fce00078e0008 */
.L_x_277:
        /* <DEDUP_REMOVED lines=19> */
[----:B------:R-:W-:Y:S02]  /*6230*/  IADD3.X R13, PT, PT, RZ, R13, RZ, P4, !PT ;  /* 0x0000000dff0d7210 */ /* 0x000fe400027fe4ff */
[----:B------:R-:W-:Y:S01]  /*6240*/  IADD3.X R9, PT, PT, RZ, R9, RZ, P5, !PT ;  /* 0x00000009ff097210 */ /* 0x000fe20002ffe4ff */
[----:B--2---:R-:W-:-:S05]  /*6250*/  HADD2.F32 R24, -RZ, R24.H0_H0 ;  /* 0x20000018ff187230 */ /* 0x004fca0000004100 */
[----:B------:R-:W-:Y:S01]  /*6260*/  FSETP.NEU.AND P1, PT, R24, RZ, PT ;  /* 0x000000ff1800720b */ /* 0x000fe20003f2d000 */
[----:B---3--:R-:W-:Y:S02]  /*6270*/  HADD2.F32 R25, -RZ, R25.H0_H0 ;  /* 0x20000019ff197230 */ /* 0x008fe40000004100 */
[----:B----4-:R-:W-:Y:S02]  /*6280*/  HADD2.F32 R26, -RZ, R26.H0_H0 ;  /* 0x2000001aff1a7230 */ /* 0x010fe40000004100 */
[----:B------:R-:W-:Y:S01]  /*6290*/  FADD R24, R3, 1 ;  /* 0x3f80000003187421 */ /* 0x000fe20000000000 */
[----:B------:R-:W-:Y:S01]  /*62a0*/  FSETP.NEU.AND P2, PT, R25, RZ, PT ;  /* 0x000000ff1900720b */ /* 0x000fe20003f4d000 */
[----:B------:R-:W-:Y:S01]  /*62b0*/  FADD R25, R14, 1 ;  /* 0x3f8000000e197421 */ /* 0x000fe20000000000 */
[----:B------:R-:W-:Y:S01]  /*62c0*/  FSETP.NEU.AND P3, PT, R26, RZ, PT ;  /* 0x000000ff1a00720b */ /* 0x000fe20003f6d000 */
[----:B-----5:R-:W-:Y:S02]  /*62d0*/  HADD2.F32 R27, -RZ, R27.H0_H0 ;  /* 0x2000001bff1b7230 */ /* 0x020fe40000004100 */
[----:B------:R-:W-:-:S02]  /*62e0*/  HADD2.F32 R29, -RZ, R29.H0_H0 ;  /* 0x2000001dff1d7230 */ /* 0x000fc40000004100 */
[----:B------:R-:W-:Y:S02]  /*62f0*/  @P1 FSEL R3, R24, R3, P2 ;  /* 0x0000000318031208 */ /* 0x000fe40001000000 */
[----:B------:R-:W-:Y:S02]  /*6300*/  @!P1 FSEL R25, R25, R14, P2 ;  /* 0x0000000e19199208 */ /* 0x000fe40001000000 */
[----:B------:R-:W-:Y:S01]  /*6310*/  FSETP.NEU.AND P1, PT, R27, RZ, PT ;  /* 0x000000ff1b00720b */ /* 0x000fe20003f2d000 */
[----:B------:R-:W-:Y:S02]  /*6320*/  FADD R14, R3, 1 ;  /* 0x3f800000030e7421 */ /* 0x000fe40000000000 */
[----:B------:R-:W-:Y:S01]  /*6330*/  FADD R24, R25, 1 ;  /* 0x3f80000019187421 */ /* 0x000fe20000000000 */
[----:B------:R-:W-:Y:S01]  /*6340*/  FSETP.NEU.AND P2, PT, R29, RZ, PT ;  /* 0x000000ff1d00720b */ /* 0x000fe20003f4d000 */
[----:B------:R-:W-:Y:S01]  /*6350*/  HADD2.F32 R30, -RZ, R30.H0_H0 ;  /* 0x2000001eff1e7230 */ /* 0x000fe20000004100 */
[----:B------:R-:W-:-:S02]  /*6360*/  @P3 FSEL R3, R14, R3, P1 ;  /* 0x000000030e033208 */ /* 0x000fc40000800000 */
[----:B------:R-:W-:Y:S01]  /*6370*/  @!P3 FSEL R24, R24, R25, P1 ;  /* 0x000000191818b208 */ /* 0x000fe20000800000 */
[----:B------:R-:W-:Y:S01]  /*6380*/  HADD2.F32 R31, -RZ, R31.H0_H0 ;  /* 0x2000001fff1f7230 */ /* 0x000fe20000004100 */
[----:B------:R-:W-:Y:S01]  /*6390*/  FSETP.NEU.AND P1, PT, R30, RZ, PT ;  /* 0x000000ff1e00720b */ /* 0x000fe20003f2d000 */
[----:B------:R-:W-:Y:S02]  /*63a0*/  FADD R14, R3, 1 ;  /* 0x3f800000030e7421 */ /* 0x000fe40000000000 */
[----:B------:R-:W-:Y:S01]  /*63b0*/  FADD R25, R24, 1 ;  /* 0x3f80000018197421 */ /* 0x000fe20000000000 */
[----:B------:R-:W-:Y:S01]  /*63c0*/  FSETP.NEU.AND P3, PT, R31, RZ, PT ;  /* 0x000000ff1f00720b */ /* 0x000fe20003f6d000 */
[----:B------:R-:W-:Y:S02]  /*63d0*/  HADD2.F32 R20, -RZ, R20.H0_H0 ;  /* 0x20000014ff147230 */ /* 0x000fe40000004100 */
[----:B------:R-:W-:Y:S01]  /*63e0*/  @P2 FSEL R3, R14, R3, P1 ;  /* 0x000000030e032208 */ /* 0x000fe20000800000 */
[----:B------:R-:W-:Y:S01]  /*63f0*/  HADD2.F32 R23, -RZ, R23.H0_H0 ;  /* 0x20000017ff177230 */ /* 0x000fe20000004100 */
[----:B------:R-:W-:-:S02]  /*6400*/  @!P2 FSEL R25, R25, R24, P1 ;  /* 0x000000181919a208 */ /* 0x000fc40000800000 */
[----:B------:R-:W-:Y:S01]  /*6410*/  FSETP.NEU.AND P2, PT, R20, RZ, PT ;  /* 0x000000ff1400720b */ /* 0x000fe20003f4d000 */
[----:B------:R-:W-:Y:S01]  /*6420*/  FADD R14, R3, 1 ;  /* 0x3f800000030e7421 */ /* 0x000fe20000000000 */
[----:B------:R-:W-:Y:S01]  /*6430*/  FSETP.NEU.AND P1, PT, R23, RZ, PT ;  /* 0x000000ff1700720b */ /* 0x000fe20003f2d000 */
[----:B------:R-:W-:Y:S01]  /*6440*/  FADD R20, R25, 1 ;  /* 0x3f80000019147421 */ /* 0x000fe20000000000 */
[----:B------:R-:W-:Y:S02]  /*6450*/  HADD2.F32 R22, -RZ, R22.H0_H0 ;  /* 0x20000016ff167230 */ /* 0x000fe40000004100 */
[----:B------:R-:W-:Y:S02]  /*6460*/  @P3 FSEL R3, R14, R3, P1 ;  /* 0x000000030e033208 */ /* 0x000fe40000800000 */
[----:B------:R-:W-:Y:S01]  /*6470*/  @!P3 FSEL R20, R20, R25, P1 ;  /* 0x000000191414b208 */ /* 0x000fe20000800000 */
[----:B------:R-:W-:Y:S01]  /*6480*/  HADD2.F32 R18, -RZ, R18.H0_H0 ;  /* 0x20000012ff127230 */ /* 0x000fe20000004100 */
[----:B------:R-:W-:Y:S01]  /*6490*/  FSETP.NEU.AND P1, PT, R22, RZ, PT ;  /* 0x000000ff1600720b */ /* 0x000fe20003f2d000 */
[----:B------:R-:W-:-:S02]  /*64a0*/  FADD R14, R3, 1 ;  /* 0x3f800000030e7421 */ /* 0x000fc40000000000 */
[----:B------:R-:W-:Y:S01]  /*64b0*/  FADD R23, R20, 1 ;  /* 0x3f80000014177421 */ /* 0x000fe20000000000 */
[----:B------:R-:W-:Y:S01]  /*64c0*/  FSETP.NEU.AND P3, PT, R18, RZ, PT ;  /* 0x000000ff1200720b */ /* 0x000fe20003f6d000 */
[----:B------:R-:W-:Y:S01]  /*64d0*/  HADD2.F32 R21, -RZ, R21.H0_H0 ;  /* 0x20000015ff157230 */ /* 0x000fe20000004100 */
[----:B------:R-:W-:Y:S02]  /*64e0*/  @P2 FSEL R3, R14, R3, P1 ;  /* 0x000000030e032208 */ /* 0x000fe40000800000 */
[----:B------:R-:W-:Y:S01]  /*64f0*/  @!P2 FSEL R23, R23, R20, P1 ;  /* 0x000000141717a208 */ /* 0x000fe20000800000 */
[----:B------:R-:W-:Y:S01]  /*6500*/  HADD2.F32 R11, -RZ, R11.H0_H0 ;  /* 0x2000000bff0b7230 */ /* 0x000fe20000004100 */
[----:B------:R-:W-:Y:S01]  /*6510*/  FSETP.NEU.AND P1, PT, R21, RZ, PT ;  /* 0x000000ff1500720b */ /* 0x000fe20003f2d000 */
[----:B------:R-:W-:Y:S02]  /*6520*/  FADD R14, R3, 1 ;  /* 0x3f800000030e7421 */ /* 0x000fe40000000000 */
[----:B------:R-:W-:Y:S01]  /*6530*/  FADD R18, R23, 1 ;  /* 0x3f80000017127421 */ /* 0x000fe20000000000 */
[----:B------:R-:W-:Y:S01]  /*6540*/  FSETP.NEU.AND P2, PT, R11, RZ, PT ;  /* 0x000000ff0b00720b */ /* 0x000fe20003f4d000 */
[----:B------:R-:W-:-:S02]  /*6550*/  HADD2.F32 R19, -RZ, R19.H0_H0 ;  /* 0x20000013ff137230 */ /* 0x000fc40000004100 */
[----:B------:R-:W-:Y:S02]  /*6560*/  @P3 FSEL R3, R14, R3, P1 ;  /* 0x000000030e033208 */ /* 0x000fe40000800000 */
[----:B------:R-:W-:Y:S02]  /*6570*/  @!P3 FSEL R18, R18, R23, P1 ;  /* 0x000000171212b208 */ /* 0x000fe40000800000 */
[----:B------:R-:W-:Y:S01]  /*6580*/  FSETP.NEU.AND P3, PT, R19, RZ, PT ;  /* 0x000000ff1300720b */ /* 0x000fe20003f6d000 */
[----:B------:R-:W-:Y:S02]  /*6590*/  FADD R14, R3, 1 ;  /* 0x3f800000030e7421 */ /* 0x000fe40000000000 */
[----:B------:R-:W-:Y:S01]  /*65a0*/  FADD R11, R18, 1 ;  /* 0x3f800000120b7421 */ /* 0x000fe20000000000 */
[----:B------:R-:W-:Y:S02]  /*65b0*/  HADD2.F32 R16, -RZ, R16.H0_H0 ;  /* 0x20000010ff107230 */ /* 0x000fe40000004100 */
[----:B------:R-:W-:-:S02]  /*65c0*/  @P2 FSEL R3, R14, R3, P3 ;  /* 0x000000030e032208 */ /* 0x000fc40001800000 */
[----:B------:R-:W-:Y:S02]  /*65d0*/  @!P2 FSEL R11, R11, R18, P3 ;  /* 0x000000120b0ba208 */ /* 0x000fe40001800000 */
[----:B------:R-:W-:Y:S02]  /*65e0*/  ISETP.NE.AND P3, PT, R32, RZ, PT ;  /* 0x000000ff2000720c */ /* 0x000fe40003f65270 */
[----:B------:R-:W-:Y:S01]  /*65f0*/  FSETP.NEU.AND P1, PT, R16, RZ, PT ;  /* 0x000000ff1000720b */ /* 0x000fe20003f2d000 */
[----:B------:R-:W-:Y:S02]  /*6600*/  HADD2.F32 R15, -RZ, R15.H0_H0 ;  /* 0x2000000fff0f7230 */ /* 0x000fe40000004100 */
[----:B------:R-:W-:Y:S01]  /*6610*/  FADD R16, R3, 1 ;  /* 0x3f80000003107421 */ /* 0x000fe20000000000 */
[----:B------:R-:W-:Y:S02]  /*6620*/  FADD R14, R11, 1 ;  /* 0x3f8000000b0e7421 */ /* 0x000fe40000000000 */
[----:B------:R-:W-:-:S07]  /*6630*/  FSETP.NEU.AND P2, PT, R15, RZ, PT ;  /* 0x000000ff0f00720b */ /* 0x000fce0003f4d000 */
[----:B------:R-:W-:Y:S02]  /*6640*/  @P1 FSEL R3, R16, R3, P2 ;  /* 0x0000000310031208 */ /* 0x000fe40001000000 */
[----:B------:R-:W-:Y:S01]  /*6650*/  @!P1 FSEL R14, R14, R11, P2 ;  /* 0x0000000b0e0e9208 */ /* 0x000fe20001000000 */
[----:B------:R-:W-:Y:S06]  /*6660*/  @P3 BRA `(.L_x_277) ;  /* 0xfffffff800a43947 */ /* 0x000fec000383ffff */
.L_x_276:
        /* <DEDUP_REMOVED lines=15> */
[----:B------:R-:W-:Y:S01]  /*6760*/  IADD3 R17, PT, PT, R17, 0x4, RZ ;  /* 0x0000000411117810 */ /* 0x000fe20007ffe0ff */
[----:B--2---:R-:W-:-:S05]  /*6770*/  HADD2.F32 R11, -RZ, R11.H0_H0 ;  /* 0x2000000bff0b7230 */ /* 0x004fca0000004100 */
[----:B------:R-:W-:Y:S01]  /*6780*/  FSETP.NEU.AND P1, PT, R11, RZ, PT ;  /* 0x000000ff0b00720b */ /* 0x000fe20003f2d000 */
[----:B---3--:R-:W-:Y:S02]  /*6790*/  HADD2.F32 R18, -RZ, R16.H0_H0 ;  /* 0x20000010ff127230 */ /* 0x008fe40000004100 */
[----:B----4-:R-:W-:Y:S02]  /*67a0*/  HADD2.F32 R15, -RZ, R15.H0_H0 ;  /* 0x2000000fff0f7230 */ /* 0x010fe40000004100 */
[----:B------:R-:W-:Y:S01]  /*67b0*/  FADD R16, R3, 1 ;  /* 0x3f80000003107421 */ /* 0x000fe20000000000 */
[----:B------:R-:W-:Y:S01]  /*67c0*/  FADD R11, R14, 1 ;  /* 0x3f8000000e0b7421 */ /* 0x000fe20000000000 */
[----:B------:R-:W-:Y:S02]  /*67d0*/  FSETP.NEU.AND P3, PT, R18, RZ, PT ;  /* 0x000000ff1200720b */ /* 0x000fe40003f6d000 */
[----:B------:R-:W-:Y:S01]  /*67e0*/  FSETP.NEU.AND P2, PT, R15, RZ, PT ;  /* 0x000000ff0f00720b */ /* 0x000fe20003f4d000 */
[----:B-----5:R-:W-:-:S02]  /*67f0*/  HADD2.F32 R19, -RZ, R19.H0_H0 ;  /* 0x20000013ff137230 */ /* 0x020fc40000004100 */
[----:B------:R-:W-:Y:S01]  /*6800*/  HADD2.F32 R20, -RZ, R20.H0_H0 ;  /* 0x20000014ff147230 */ /* 0x000fe20000004100 */
[----:B------:R-:W-:Y:S02]  /*6810*/  @P1 FSEL R3, R16, R3, P2 ;  /* 0x0000000310031208 */ /* 0x000fe40001000000 */
[----:B------:R-:W-:Y:S02]  /*6820*/  @!P1 FSEL R11, R11, R14, P2 ;  /* 0x0000000e0b0b9208 */ /* 0x000fe40001000000 */
[----:B------:R-:W-:Y:S01]  /*6830*/  FSETP.NEU.AND P1, PT, R19, RZ, PT ;  /* 0x000000ff1300720b */ /* 0x000fe20003f2d000 */
[----:B0-----:R-:W-:Y:S02]  /*6840*/  FADD R8, R3, 1 ;  /* 0x3f80000003087421 */ /* 0x001fe40000000000 */
[----:B-1----:R-:W-:Y:S01]  /*6850*/  FADD R12, R11, 1 ;  /* 0x3f8000000b0c7421 */ /* 0x002fe20000000000 */
        /* <DEDUP_REMOVED lines=10> */
[----:B------:R-:W-:Y:S02]  /*6900*/  @P2 FSEL R3, R8, R3, P1 ;  /* 0x0000000308032208 */ /* 0x000fe40000800000 */
[----:B------:R-:W-:-:S02]  /*6910*/  @!P2 FSEL R9, R9, R12, P1 ;  /* 0x0000000c0909a208 */ /* 0x000fc40000800000 */
[----:B------:R-:W-:Y:S01]  /*6920*/  FSETP.NEU.AND P1, PT, R23, RZ, PT ;  /* 0x000000ff1700720b */ /* 0x000fe20003f2d000 */
[----:B------:R-:W-:Y:S02]  /*6930*/  FADD R8, R3, 1 ;  /* 0x3f80000003087421 */ /* 0x000fe40000000000 */
[----:B------:R-:W-:-:S03]  /*6940*/  FADD R14, R9, 1 ;  /* 0x3f800000090e7421 */ /* 0x000fc60000000000 */
[----:B------:R-:W-:Y:S02]  /*6950*/  @P3 FSEL R3, R8, R3, P1 ;  /* 0x0000000308033208 */ /* 0x000fe40000800000 */
[----:B------:R-:W-:-:S07]  /*6960*/  @!P3 FSEL R14, R14, R9, P1 ;  /* 0x000000090e0eb208 */ /* 0x000fce0000800000 */
.L_x_278:
        /* <DEDUP_REMOVED lines=11> */
[----:B------:R-:W-:Y:S01]  /*6a20*/  IADD3 R17, PT, PT, R17, 0x2, RZ ;  /* 0x0000000211117810 */ /* 0x000fe20007ffe0ff */
[----:B--2---:R-:W-:-:S05]  /*6a30*/  HADD2.F32 R0, -RZ, R0.H0_H0 ;  /* 0x20000000ff007230 */ /* 0x004fca0000004100 */
[----:B------:R-:W-:Y:S01]  /*6a40*/  FSETP.NEU.AND P0, PT, R0, RZ, PT ;  /* 0x000000ff0000720b */ /* 0x000fe20003f0d000 */
[----:B----4-:R-:W-:Y:S02]  /*6a50*/  HADD2.F32 R11, -RZ, R11.H0_H0 ;  /* 0x2000000bff0b7230 */ /* 0x010fe40000004100 */
[----:B---3--:R-:W-:Y:S02]  /*6a60*/  HADD2.F32 R15, -RZ, R15.H0_H0 ;  /* 0x2000000fff0f7230 */ /* 0x008fe40000004100 */
[----:B------:R-:W-:Y:S01]  /*6a70*/  FADD R0, R3, 1 ;  /* 0x3f80000003007421 */ /* 0x000fe20000000000 */
[----:B------:R-:W-:Y:S01]  /*6a80*/  FSETP.NEU.AND P1, PT, R11, RZ, PT ;  /* 0x000000ff0b00720b */ /* 0x000fe20003f2d000 */
[----:B------:R-:W-:Y:S01]  /*6a90*/  FADD R11, R14, 1 ;  /* 0x3f8000000e0b7421 */ /* 0x000fe20000000000 */
[----:B------:R-:W-:Y:S01]  /*6aa0*/  FSETP.NEU.AND P2, PT, R15, RZ, PT ;  /* 0x000000ff0f00720b */ /* 0x000fe20003f4d000 */
[----:B-----5:R-:W-:-:S04]  /*6ab0*/  HADD2.F32 R16, -RZ, R16.H0_H0 ;  /* 0x20000010ff107230 */ /* 0x020fc80000004100 */
[----:B------:R-:W-:Y:S02]  /*6ac0*/  @P0 FSEL R3, R0, R3, P1 ;  /* 0x0000000300030208 */ /* 0x000fe40000800000 */
[----:B------:R-:W-:Y:S02]  /*6ad0*/  @!P0 FSEL R11, R11, R14, P1 ;  /* 0x0000000e0b0b8208 */ /* 0x000fe40000800000 */
[----:B------:R-:W-:Y:S01]  /*6ae0*/  FSETP.NEU.AND P0, PT, R16, RZ, PT ;  /* 0x000000ff1000720b */ /* 0x000fe20003f0d000 */
[----:B------:R-:W-:Y:S02]  /*6af0*/  FADD R0, R3, 1 ;  /* 0x3f80000003007421 */ /* 0x000fe40000000000 */
[----:B------:R-:W-:-:S03]  /*6b00*/  FADD R14, R11, 1 ;  /* 0x3f8000000b0e7421 */ /* 0x000fc60000000000 */
[----:B------:R-:W-:Y:S02]  /*6b10*/  @P2 FSEL R3, R0, R3, P0 ;  /* 0x0000000300032208 */ /* 0x000fe40000000000 */
[----:B------:R-:W-:-:S07]  /*6b20*/  @!P2 FSEL R14, R14, R11, P0 ;  /* 0x0000000b0e0ea208 */ /* 0x000fce0000000000 */
.L_x_279:
[----:B------:R-:W-:Y:S05]  /*6b30*/  @P3 BRA `(.L_x_275) ;  /* 0x0000000000343947 */ /* 0x000fea0003800000 */
[----:B------:R-:W-:-:S06]  /*6b40*/  IMAD.WIDE.U32 R4, R17, 0x2, R4 ;  /* 0x0000000211047825 */ /* 0x000fcc00078e0004 */
[----:B------:R-:W2:Y:S01]  /*6b50*/  LDG.E.U16 R4, desc[UR8][R4.64] ;  /* 0x0000000804047981 */ /* 0x000ea2000c1e1500 */
[----:B------:R-:W-:-:S06]  /*6b60*/  IMAD.WIDE.U32 R6, R17, 0x2, R6 ;  /* 0x0000000211067825 */ /* 0x000fcc00078e0006 */
[----:B------:R-:W3:Y:S01]  /*6b70*/  LDG.E.U16 R6, desc[UR8][R6.64] ;  /* 0x0000000806067981 */ /* 0x000ee2000c1e1500 */
[----:B------:R-:W-:Y:S01]  /*6b80*/  FADD R9, R14, 1 ;  /* 0x3f8000000e097421 */ /* 0x000fe20000000000 */
[----:B--2---:R-:W-:-:S05]  /*6b90*/  HADD2.F32 R0, -RZ, R4.H0_H0 ;  /* 0x20000004ff007230 */ /* 0x004fca0000004100 */
[----:B------:R-:W-:Y:S01]  /*6ba0*/  FSETP.NEU.AND P0, PT, R0, RZ, PT ;  /* 0x000000ff0000720b */ /* 0x000fe20003f0d000 */
[----:B---3--:R-:W-:-:S05]  /*6bb0*/  HADD2.F32 R0, -RZ, R6.H0_H0 ;  /* 0x20000006ff007230 */ /* 0x008fca0000004100 */
[----:B------:R-:W-:Y:S01]  /*6bc0*/  FSETP.NEU.AND P1, PT, R0, RZ, PT ;  /* 0x000000ff0000720b */ /* 0x000fe20003f2d000 */
[----:B------:R-:W-:-:S06]  /*6bd0*/  FADD R0, R3, 1 ;  /* 0x3f80000003007421 */ /* 0x000fcc0000000000 */
[----:B------:R-:W-:Y:S02]  /*6be0*/  @!P0 FSEL R9, R9, R14, P1 ;  /* 0x0000000e09098208 */ /* 0x000fe40000800000 */
[----:B------:R-:W-:Y:S02]  /*6bf0*/  @P0 FSEL R3, R0, R3, P1 ;  /* 0x0000000300030208 */ /* 0x000fe40000800000 */
[----:B------:R-:W-:-:S07]  /*6c00*/  MOV R14, R9 ;  /* 0x00000009000e7202 */ /* 0x000fce0000000f00 */
.L_x_275:
        /* <DEDUP_REMOVED lines=15> */
.L_x_281:
[----:B------:R-:W-:Y:S05]  /*6d00*/  BSYNC.RECONVERGENT B1 ;  /* 0x0000000000017941 */ /* 0x000fea0003800200 */
.L_x_280:
[----:B------:R-:W-:Y:S01]  /*6d10*/  FADD R10, -R0, 1 ;  /* 0x3f800000000a7421 */ /* 0x000fe20000000100 */
[----:B------:R-:W-:Y:S06]  /*6d20*/  BRA `(.L_x_274) ;  /* 0x0000002c00bc7947 */ /* 0x000fec0003800000 */
.L_x_273:
        /* <DEDUP_REMOVED lines=21> */
[----:B------:R-:W-:Y:S02]  /*6e80*/  MOV R19, R17 ;  /* 0x0000001100137202 */ /* 0x000fe40000000f00 */
[----:B------:R-:W-:Y:S02]  /*6e90*/  MOV R16, R14 ;  /* 0x0000000e00107202 */ /* 0x000fe40000000f00 */
[----:B------:R-:W-:-:S07]  /*6ea0*/  MOV R17, R15 ;  /* 0x0000000f00117202 */ /* 0x000fce0000000f00 */
.L_x_284:
        /* <DEDUP_REMOVED lines=21> */
[----:B--2---:R-:W-:-:S03]  /*7000*/  HADD2.F32 R26, -RZ, R24.H0_H0 ;  /* 0x20000018ff1a7230 */ /* 0x004fc60000004100 */
[----:B------:R-:W2:Y:S01]  /*7010*/  LDG.E.U16 R24, desc[UR8][R16.64+-0x2] ;  /* 0xfffffe0810187981 */ /* 0x000ea2000c1e1500 */
[----:B----4-:R-:W-:-:S03]  /*7020*/  HADD2.F32 R25, -RZ, R23.H0_H0 ;  /* 0x20000017ff197230 */ /* 0x010fc60000004100 */
[----:B------:R-:W4:Y:S02]  /*7030*/  LDG.E.U16 R23, desc[UR8][R14.64+-0x2] ;  /* 0xfffffe080e177981 */ /* 0x000f24000c1e1500 */
[----:B------:R-:W-:Y:S02]  /*7040*/  FSETP.NEU.AND P4, PT, R25, R26, PT ;  /* 0x0000001a1900720b */ /* 0x000fe40003f8d000 */
[----:B------:R-:W4:Y:S04]  /*7050*/  LDG.E.U16 R25, desc[UR8][R14.64] ;  /* 0x000000080e197981 */ /* 0x000f28000c1e1500 */
[----:B------:R-:W4:Y:S01]  /*7060*/  LDG.E.U16 R26, desc[UR8][R16.64] ;  /* 0x00000008101a7981 */ /* 0x000f22000c1e1500 */
[----:B-----5:R-:W-:Y:S02]  /*7070*/  HADD2.F32 R33, -RZ, R30.H0_H0 ;  /* 0x2000001eff217230 */ /* 0x020fe40000004100 */
[----:B---3--:R-:W-:Y:S01]  /*7080*/  HADD2.F32 R34, -RZ, R34.H0_H0 ;  /* 0x20000022ff227230 */ /* 0x008fe20000004100 */
[----:B------:R-:W3:Y:S01]  /*7090*/  LDG.E.U16 R30, desc[UR8][R16.64+0x4] ;  /* 0x00000408101e7981 */ /* 0x000ee2000c1e1500 */
[----:B------:R-:W-:-:S02]  /*70a0*/  HADD2.F32 R35, -RZ, R35.H0_H0 ;  /* 0x20000023ff237230 */ /* 0x000fc40000004100 */
[----:B------:R-:W-:Y:S01]  /*70b0*/  HADD2.F32 R36, -RZ, R36.H0_H0 ;  /* 0x20000024ff247230 */ /* 0x000fe20000004100 */
[----:B------:R-:W-:Y:S02]  /*70c0*/  FSETP.NEU.AND P3, PT, R33, R34, PT ;  /* 0x000000222100720b */ /* 0x000fe40003f6d000 */
[----:B------:R-:W5:Y:S04]  /*70d0*/  LDG.E.U16 R33, desc[UR8][R14.64+0x6] ;  /* 0x000006080e217981 */ /* 0x000f68000c1e1500 */
[----:B------:R-:W5:Y:S01]  /*70e0*/  LDG.E.U16 R34, desc[UR8][R16.64+0x6] ;  /* 0x0000060810227981 */ /* 0x000f62000c1e1500 */
[----:B------:R-:W-:-:S03]  /*70f0*/  FSETP.NEU.AND P5, PT, R35, R36, PT ;  /* 0x000000242300720b */ /* 0x000fc60003fad000 */
[----:B------:R-:W5:Y:S04]  /*7100*/  LDG.E.U16 R36, desc[UR8][R14.64+0x8] ;  /* 0x000008080e247981 */ /* 0x000f68000c1e1500 */
[----:B------:R-:W5:Y:S01]  /*7110*/  LDG.E.U16 R35, desc[UR8][R16.64+0x8] ;  /* 0x0000080810237981 */ /* 0x000f62000c1e1500 */
[----:B------:R-:W-:Y:S02]  /*7120*/  HADD2.F32 R37, -RZ, R31.H0_H0 ;  /* 0x2000001fff257230 */ /* 0x000fe40000004100 */
[----:B------:R-:W-:Y:S01]  /*7130*/  HADD2.F32 R38, -RZ, R32.H0_H0 ;  /* 0x20000020ff267230 */ /* 0x000fe20000004100 */
[----:B------:R-:W5:Y:S04]  /*7140*/  LDG.E.U16 R31, desc[UR8][R16.64+0xa] ;  /* 0x00000a08101f7981 */ /* 0x000f68000c1e1500 */
[----:B------:R-:W5:Y:S01]  /*7150*/  LDG.E.U16 R32, desc[UR8][R14.64+0xa] ;  /* 0x00000a080e207981 */ /* 0x000f62000c1e1500 */
[----:B------:R-:W-:-:S03]  /*7160*/  FSETP.NEU.AND P2, PT, R37, R38, PT ;  /* 0x000000262500720b */ /* 0x000fc60003f4d000 */
[----:B------:R-:W5:Y:S04]  /*7170*/  LDG.E.U16 R38, desc[UR8][R16.64+0xc] ;  /* 0x00000c0810267981 */ /* 0x000f68000c1e1500 */
[----:B------:R-:W5:Y:S01]  /*7180*/  LDG.E.U16 R37, desc[UR8][R16.64+0xe] ;  /* 0x00000e0810257981 */ /* 0x000f62000c1e1500 */
[----:B------:R-:W-:Y:S02]  /*7190*/  HADD2.F32 R21, -RZ, R21.H0_H0 ;  /* 0x20000015ff157230 */ /* 0x000fe40000004100 */
[----:B------:R-:W-:Y:S02]  /*71a0*/  HADD2.F32 R22, -RZ, R22.H0_H0 ;  /* 0x20000016ff167230 */ /* 0x000fe40000004100 */
[----:B------:R-:W-:Y:S01]  /*71b0*/  @P4 FADD R3, R3, 1 ;  /* 0x3f80000003034421 */ /* 0x000fe20000000000 */
[----:B------:R-:W-:-:S02]  /*71c0*/  HADD2.F32 R10, -RZ, R10.H0_H0 ;  /* 0x2000000aff0a7230 */ /* 0x000fc40000004100 */
[----:B------:R-:W-:Y:S01]  /*71d0*/  FSETP.NEU.AND P1, PT, R21, R22, PT ;  /* 0x000000161500720b */ /* 0x000fe20003f2d000 */
[----:B------:R-:W-:Y:S02]  /*71e0*/  HADD2.F32 R21, -RZ, R18.H0_H0 ;  /* 0x20000012ff157230 */ /* 0x000fe40000004100 */
[----:B------:R-:W-:Y:S01]  /*71f0*/  @P3 FADD R3, R3, 1 ;  /* 0x3f80000003033421 */ /* 0x000fe20000000000 */
[----:B------:R-:W-:Y:S02]  /*7200*/  HADD2.F32 R19, -RZ, R19.H0_H0 ;  /* 0x20000013ff137230 */ /* 0x000fe40000004100 */
[----:B------:R-:W-:Y:S01]  /*7210*/  HADD2.F32 R20, -RZ, R20.H0_H0 ;  /* 0x20000014ff147230 */ /* 0x000fe20000004100 */
[----:B------:R-:W-:Y:S01]  /*7220*/  FSETP.NEU.AND P4, PT, R10, R21, PT ;  /* 0x000000150a00720b */ /* 0x000fe20003f8d000 */
[----:B------:R-:W-:-:S03]  /*7230*/  @P5 FADD R3, R3, 1 ;  /* 0x3f80000003035421 */ /* 0x000fc60000000000 */
[----:B------:R-:W-:Y:S01]  /*7240*/  FSETP.NEU.AND P3, PT, R19, R20, PT ;  /* 0x000000141300720b */ /* 0x000fe20003f6d000 */
[----:B------:R-:W-:Y:S01]  /*7250*/  @P2 FADD R3, R3, 1 ;  /* 0x3f80000003032421 */ /* 0x000fe20000000000 */
[----:B------:R-:W-:-:S03]  /*7260*/  HADD2.F32 R27, -RZ, R27.H0_H0 ;  /* 0x2000001bff1b7230 */ /* 0x000fc60000004100 */
[----:B------:R-:W-:Y:S01]  /*7270*/  @P1 FADD R3, R3, 1 ;  /* 0x3f80000003031421 */ /* 0x000fe20000000000 */
[----:B------:R-:W-:-:S03]  /*7280*/  HADD2.F32 R28, -RZ, R28.H0_H0 ;  /* 0x2000001cff1c7230 */ /* 0x000fc60000004100 */
[----:B------:R-:W-:Y:S01]  /*7290*/  @P4 FADD R3, R3, 1 ;  /* 0x3f80000003034421 */ /* 0x000fe20000000000 */
[----:B------:R-:W-:Y:S01]  /*72a0*/  HADD2.F32 R29, -RZ, R29.H0_H0 ;  /* 0x2000001dff1d7230 */ /* 0x000fe20000004100 */
[----:B------:R-:W-:Y:S02]  /*72b0*/  FSETP.NEU.AND P4, PT, R27, R28, PT ;  /* 0x0000001c1b00720b */ /* 0x000fe40003f8d000 */
[----:B------:R-:W-:Y:S01]  /*72c0*/  @P3 FADD R3, R3, 1 ;  /* 0x3f80000003033421 */ /* 0x000fe20000000000 */
[----:B------:R-:W-:Y:S01]  /*72d0*/  HADD2.F32 R40, -RZ, R40.H0_H0 ;  /* 0x20000028ff287230 */ /* 0x000fe20000004100 */
[----:B------:R-:W-:Y:S01]  /*72e0*/  IADD3 R42, PT, PT, R42, 0x10, RZ ;  /* 0x000000102a2a7810 */ /* 0x000fe20007ffe0ff */
[----:B------:R-:W-:Y:S02]  /*72f0*/  HADD2.F32 R39, -RZ, R39.H0_H0 ;  /* 0x20000027ff277230 */ /* 0x000fe40000004100 */
[----:B--2---:R-:W-:Y:S02]  /*7300*/  HADD2.F32 R24, -RZ, R24.H0_H0 ;  /* 0x20000018ff187230 */ /* 0x004fe40000004100 */
[----:B----4-:R-:W-:-:S02]  /*7310*/  HADD2.F32 R23, -RZ, R23.H0_H0 ;  /* 0x20000017ff177230 */ /* 0x010fc40000004100 */
[----:B------:R-:W-:-:S03]  /*7320*/  HADD2.F32 R25, -RZ, R25.H0_H0 ;  /* 0x20000019ff197230 */ /* 0x000fc60000004100 */
[----:B------:R-:W-:Y:S01]  /*7330*/  FSETP.NEU.AND P2, PT, R23, R24, PT ;  /* 0x000000181700720b */ /* 0x000fe20003f4d000 */
[----:B------:R-:W-:-:S05]  /*7340*/  HADD2.F32 R26, -RZ, R26.H0_H0 ;  /* 0x2000001aff1a7230 */ /* 0x000fca0000004100 */
[----:B------:R-:W-:Y:S01]  /*7350*/  FSETP.NEU.AND P1, PT, R25, R26, PT ;  /* 0x0000001a1900720b */ /* 0x000fe20003f2d000 */
[----:B---3--:R-:W-:Y:S02]  /*7360*/  HADD2.F32 R30, -RZ, R30.H0_H0 ;  /* 0x2000001eff1e7230 */ /* 0x008fe40000004100 */
[----:B-----5:R-:W-:-:S03]  /*7370*/  HADD2.F32 R33, -RZ, R33.H0_H0 ;  /* 0x20000021ff217230 */ /* 0x020fc60000004100 */
[----:B------:R-:W-:Y:S01]  /*7380*/  FSETP.NEU.AND P3, PT, R29, R30, PT ;  /* 0x0000001e1d00720b */ /* 0x000fe20003f6d000 */
[----:B------:R-:W-:Y:S01]  /*7390*/  @P2 FADD R3, R3, 1 ;  /* 0x3f80000003032421 */ /* 0x000fe20000000000 */
[----:B------:R-:W-:Y:S02]  /*73a0*/  HADD2.F32 R34, -RZ, R34.H0_H0 ;  /* 0x20000022ff227230 */ /* 0x000fe40000004100 */
[----:B------:R-:W-:-:S03]  /*73b0*/  HADD2.F32 R36, -RZ, R36.H0_H0 ;  /* 0x20000024ff247230 */ /* 0x000fc60000004100 */
[----:B------:R-:W-:Y:S01]  /*73c0*/  FSETP.NEU.AND P2, PT, R33, R34, PT ;  /* 0x000000222100720b */ /* 0x000fe20003f4d000 */
[----:B------:R-:W-:Y:S01]  /*73d0*/  @P1 FADD R3, R3, 1 ;  /* 0x3f80000003031421 */ /* 0x000fe20000000000 */
[----:B------:R-:W-:-:S03]  /*73e0*/  HADD2.F32 R35, -RZ, R35.H0_H0 ;  /* 0x20000023ff237230 */ /* 0x000fc60000004100 */
[----:B------:R-:W-:Y:S02]  /*73f0*/  @P4 FADD R3, R3, 1 ;  /* 0x3f80000003034421 */ /* 0x000fe40000000000 */
[----:B------:R-:W-:Y:S01]  /*7400*/  FSETP.NEU.AND P1, PT, R36, R35, PT ;  /* 0x000000232400720b */ /* 0x000fe20003f2d000 */
[----:B------:R-:W-:Y:S02]  /*7410*/  HADD2.F32 R31, -RZ, R31.H0_H0 ;  /* 0x2000001fff1f7230 */ /* 0x000fe40000004100 */
[----:B------:R-:W-:Y:S02]  /*7420*/  HADD2.F32 R32, -RZ, R32.H0_H0 ;  /* 0x20000020ff207230 */ /* 0x000fe40000004100 */
[----:B------:R-:W-:Y:S01]  /*7430*/  @P3 FADD R3, R3, 1 ;  /* 0x3f80000003033421 */ /* 0x000fe20000000000 */
[----:B------:R-:W-:Y:S02]  /*7440*/  HADD2.F32 R19, -RZ, R38.H0_H0 ;  /* 0x20000026ff137230 */ /* 0x000fe40000004100 */
[----:B------:R-:W-:Y:S01]  /*7450*/  FSETP.NEU.AND P4, PT, R32, R31, PT ;  /* 0x0000001f2000720b */ /* 0x000fe20003f8d000 */
[----:B------:R-:W-:Y:S01]  /*7460*/  @P2 FADD R3, R3, 1 ;  /* 0x3f80000003032421 */ /* 0x000fe20000000000 */
[----:B------:R-:W-:Y:S01]  /*7470*/  HADD2.F32 R10, -RZ, R37.H0_H0 ;  /* 0x20000025ff0a7230 */ /* 0x000fe20000004100 */
[----:B------:R-:W-:-:S02]  /*7480*/  FSETP.NEU.AND P3, PT, R40, R19, PT ;  /* 0x000000132800720b */ /* 0x000fc40003f6d000 */
[----:B------:R-:W-:Y:S01]  /*7490*/  @P1 FADD R3, R3, 1 ;  /* 0x3f80000003031421 */ /* 0x000fe20000000000 */
[----:B------:R-:W-:Y:S02]  /*74a0*/  ISETP.NE.AND P1, PT, R42, RZ, PT ;  /* 0x000000ff2a00720c */ /* 0x000fe40003f25270 */
[----:B------:R-:W-:-:S05]  /*74b0*/  FSETP.NEU.AND P2, PT, R39, R10, PT ;  /* 0x0000000a2700720b */ /* 0x000fca0003f4d000 */
[----:B------:R-:W-:Y:S01]  /*74c0*/  @P4 FADD R3, R3, 1 ;  /* 0x3f80000003034421 */ /* 0x000fe20000000000 */
[----:B------:R-:W-:-:S03]  /*74d0*/  IADD3 R16, P4, PT, R16, 0x20, RZ ;  /* 0x0000002010107810 */ /* 0x000fc60007f9e0ff */
[----:B------:R-:W-:Y:S01]  /*74e0*/  @P3 FADD R3, R3, 1 ;  /* 0x3f80000003033421 */ /* 0x000fe20000000000 */
[----:B------:R-:W-:Y:S02]  /*74f0*/  IADD3 R10, P3, PT, R14, 0x20, RZ ;  /* 0x000000200e0a7810 */ /* 0x000fe40007f7e0ff */
[----:B------:R-:W-:Y:S01]  /*7500*/  IADD3.X R17, PT, PT, RZ, R17, RZ, P4, !PT ;  /* 0x00000011ff117210 */ /* 0x000fe200027fe4ff */
[----:B------:R-:W-:Y:S01]  /*7510*/  @P2 FADD R3, R3, 1 ;  /* 0x3f80000003032421 */ /* 0x000fe20000000000 */
[----:B------:R-:W-:Y:S01]  /*7520*/  IADD3.X R19, PT, PT, RZ, R15, RZ, P3, !PT ;  /* 0x0000000fff137210 */ /* 0x000fe20001ffe4ff */
[----:B------:R-:W-:Y:S08]  /*7530*/  @P1 BRA `(.L_x_284) ;  /* 0xfffffff8005c1947 */ /* 0x000ff0000383ffff */
.L_x_283:
        /* <DEDUP_REMOVED lines=23> */
[----:B------:R-:W-:Y:S01]  /*76b0*/  IADD3 R13, PT, PT, R13, 0x8, RZ ;  /* 0x000000080d0d7810 */ /* 0x000fe20007ffe0ff */
[----:B--2---:R-:W-:-:S02]  /*76c0*/  HADD2.F32 R18, -RZ, R18.H0_H0 ;  /* 0x20000012ff127230 */ /* 0x004fc40000004100 */
[----:B---3--:R-:W-:Y:S02]  /*76d0*/  HADD2.F32 R19, -RZ, R19.H0_H0 ;  /* 0x20000013ff137230 */ /* 0x008fe40000004100 */
[----:B----4-:R-:W-:-:S03]  /*76e0*/  HADD2.F32 R20, -RZ, R20.H0_H0 ;  /* 0x20000014ff147230 */ /* 0x010fc60000004100 */
[----:B------:R-:W-:Y:S01]  /*76f0*/  FSETP.NEU.AND P3, PT, R18, R19, PT ;  /* 0x000000131200720b */ /* 0x000fe20003f6d000 */
[----:B-----5:R-:W-:Y:S02]  /*7700*/  HADD2.F32 R21, -RZ, R21.H0_H0 ;  /* 0x20000015ff157230 */ /* 0x020fe40000004100 */
[----:B------:R-:W-:-:S03]  /*7710*/  HADD2.F32 R22, -RZ, R22.H0_H0 ;  /* 0x20000016ff167230 */ /* 0x000fc60000004100 */
[----:B------:R-:W-:Y:S01]  /*7720*/  FSETP.NEU.AND P4, PT, R20, R21, PT ;  /* 0x000000151400720b */ /* 0x000fe20003f8d000 */
[----:B------:R-:W-:-:S06]  /*7730*/  HADD2.F32 R23, -RZ, R23.H0_H0 ;  /* 0x20000017ff177230 */ /* 0x000fcc0000004100 */
[----:B------:R-:W-:Y:S01]  /*7740*/  @P3 FADD R3, R3, 1 ;  /* 0x3f80000003033421 */ /* 0x000fe20000000000 */
[----:B------:R-:W-:Y:S01]  /*7750*/  HADD2.F32 R24, -RZ, R24.H0_H0 ;  /* 0x20000018ff187230 */ /* 0x000fe20000004100 */
[----:B------:R-:W-:Y:S01]  /*7760*/  FSETP.NEU.AND P1, PT, R22, R23, PT ;  /* 0x000000171600720b */ /* 0x000fe20003f2d000 */
[----:B------:R-:W-:-:S03]  /*7770*/  HADD2.F32 R25, -RZ, R25.H0_H0 ;  /* 0x20000019ff197230 */ /* 0x000fc60000004100 */
[----:B------:R-:W-:Y:S01]  /*7780*/  @P4 FADD R3, R3, 1 ;  /* 0x3f80000003034421 */ /* 0x000fe20000000000 */
[----:B------:R-:W-:Y:S01]  /*7790*/  HADD2.F32 R26, -RZ, R26.H0_H0 ;  /* 0x2000001aff1a7230 */ /* 0x000fe20000004100 */
        /* <DEDUP_REMOVED lines=9> */
[----:B0-----:R-:W-:-:S06]  /*7830*/  HADD2.F32 R15, -RZ, R10.H0_H0 ;  /* 0x2000000aff0f7230 */ /* 0x001fcc0000004100 */
[----:B------:R-:W-:Y:S01]  /*7840*/  @P3 FADD R3, R3, 1 ;  /* 0x3f80000003033421 */ /* 0x000fe20000000000 */
[----:B------:R-:W-:Y:S01]  /*7850*/  HADD2.F32 R32, -RZ, R32.H0_H0 ;  /* 0x20000020ff207230 */ /* 0x000fe20000004100 */
[----:B------:R-:W-:Y:S01]  /*7860*/  FSETP.NEU.AND P1, PT, R30, R15, PT ;  /* 0x0000000f1e00720b */ /* 0x000fe20003f2d000 */
[----:B------:R-:W-:-:S03]  /*7870*/  HADD2.F32 R33, -RZ, R33.H0_H0 ;  /* 0x20000021ff217230 */ /* 0x000fc60000004100 */
[----:B------:R-:W-:Y:S02]  /*7880*/  @P4 FADD R3, R3, 1 ;  /* 0x3f80000003034421 */ /* 0x000fe40000000000 */
[----:B------:R-:W-:-:S07]  /*7890*/  FSETP.NEU.AND P2, PT, R32, R33, PT ;  /* 0x000000212000720b */ /* 0x000fce0003f4d000 */
[----:B------:R-:W-:-:S06]  /*78a0*/  @P1 FADD R3, R3, 1 ;  /* 0x3f80000003031421 */ /* 0x000fcc0000000000 */
[----:B------:R-:W-:-:S07]  /*78b0*/  @P2 FADD R3, R3, 1 ;  /* 0x3f80000003032421 */ /* 0x000fce0000000000 */
.L_x_285:
        /* <DEDUP_REMOVED lines=32> */
.L_x_286:
[----:B------:R-:W-:Y:S05]  /*7ac0*/  @!P4 BRA `(.L_x_282) ;  /* 0x000000000058c947 */ /* 0x000fea0003800000 */
[----:B------:R-:W-:-:S04]  /*7ad0*/  IMAD.WIDE.U32 R8, R13, 0x2, R8 ;  /* 0x000000020d087825 */ /* 0x000fc800078e0008 */
[----:B------:R-:W-:-:S04]  /*7ae0*/  IMAD.WIDE.U32 R12, R12, 0x2, R8 ;  /* 0x000000020c0c7825 */ /* 0x000fc800078e0008 */
[----:B------:R-:W-:-:S03]  /*7af0*/  IMAD.WIDE.U32 R8, R11, 0x2, R8 ;  /* 0x000000020b087825 */ /* 0x000fc600078e0008 */
[----:B------:R-:W-:Y:S02]  /*7b00*/  MOV R11, R8 ;  /* 0x00000008000b7202 */ /* 0x000fe40000000f00 */
[----:B------:R-:W-:Y:S02]  /*7b10*/  MOV R5, R9 ;  /* 0x0000000900057202 */ /* 0x000fe40000000f00 */
[----:B------:R-:W-:-:S07]  /*7b20*/  IADD3 R8, PT, PT, -R10, RZ, RZ ;  /* 0x000000ff0a087210 */ /* 0x000fce0007ffe1ff */
.L_x_287:
[----:B------:R-:W-:Y:S02]  /*7b30*/  MOV R4, R11 ;  /* 0x0000000b00047202 */ /* 0x000fe40000000f00 */
[----:B------:R-:W-:Y:S02]  /*7b40*/  MOV R6, R12 ;  /* 0x0000000c00067202 */ /* 0x000fe40000000f00 */
[----:B------:R-:W-:Y:S02]  /*7b50*/  MOV R7, R13 ;  /* 0x0000000d00077202 */ /* 0x000fe40000000f00 */
[----:B------:R0:W2:Y:S04]  /*7b60*/  LDG.E.U16 R4, desc[UR8][R4.64] ;  /* 0x0000000804047981 */ /* 0x0000a8000c1e1500 */
[----:B------:R-:W3:Y:S01]  /*7b70*/  LDG.E.U16 R6, desc[UR8][R6.64] ;  /* 0x0000000806067981 */ /* 0x000ee2000c1e1500 */
[----:B------:R-:W-:-:S02]  /*7b80*/  IADD3 R8, PT, PT, R8, 0x1, RZ ;  /* 0x0000000108087810 */ /* 0x000fc40007ffe0ff */
[----:B------:R-:W-:Y:S02]  /*7b90*/  IADD3 R12, P2, PT, R12, 0x2, RZ ;  /* 0x000000020c0c7810 */ /* 0x000fe40007f5e0ff */
[----:B------:R-:W-:Y:S02]  /*7ba0*/  ISETP.NE.AND P1, PT, R8, RZ, PT ;  /* 0x000000ff0800720c */ /* 0x000fe40003f25270 */
[----:B------:R-:W-:Y:S02]  /*7bb0*/  IADD3 R11, P3, PT, R11, 0x2, RZ ;  /* 0x000000020b0b7810 */ /* 0x000fe40007f7e0ff */
[----:B------:R-:W-:Y:S02]  /*7bc0*/  IADD3.X R13, PT, PT, RZ, R13, RZ, P2, !PT ;  /* 0x0000000dff0d7210 */ /* 0x000fe400017fe4ff */
[----:B0-----:R-:W-:Y:S01]  /*7bd0*/  IADD3.X R5, PT, PT, RZ, R5, RZ, P3, !PT ;  /* 0x00000005ff057210 */ /* 0x001fe20001ffe4ff */
[----:B--2---:R-:W-:Y:S02]  /*7be0*/  HADD2.F32 R9, -RZ, R4.H0_H0 ;  /* 0x20000004ff097230 */ /* 0x004fe40000004100 */
[----:B---3--:R-:W-:-:S05]  /*7bf0*/  HADD2.F32 R10, -RZ, R6.H0_H0 ;  /* 0x20000006ff0a7230 */ /* 0x008fca0000004100 */
[----:B------:R-:W-:-:S13]  /*7c00*/  FSETP.NEU.AND P0, PT, R9, R10, PT ;  /* 0x0000000a0900720b */ /* 0x000fda0003f0d000 */
[----:B------:R-:W-:Y:S01]  /*7c10*/  @P0 FADD R3, R3, 1 ;  /* 0x3f80000003030421 */ /* 0x000fe20000000000 */
[----:B------:R-:W-:Y:S06]  /*7c20*/  @P1 BRA `(.L_x_287) ;  /* 0xfffffffc00c01947 */ /* 0x000fec000383ffff */
.L_x_282:
        /* <DEDUP_REMOVED lines=11> */
[----:B------:R-:W-:Y:S02]  /*7ce0*/  MOV R3, R4 ;  /* 0x0000000400037202 */ /* 0x000fe40000000f00 */
[----:B------:R-:W-:-:S07]  /*7cf0*/  MOV R12, 0x7d10 ;  /* 0x00007d10000c7802 */ /* 0x000fce0000000f00 */
[----:B------:R-:W-:Y:S05]  /*7d00*/  CALL.REL.NOINC `($__internal_8_$__cuda_sm3x_div_rn_noftz_f32_slowpath) ;  /* 0x0000002400087944 */ /* 0x000fea0003c00000 */
[----:B------:R-:W-:-:S07]  /*7d10*/  MOV R10, R0 ;  /* 0x00000000000a7202 */ /* 0x000fce0000000f00 */
.L_x_289:
[----:B------:R-:W-:Y:S05]  /*7d20*/  BSYNC.RECONVERGENT B1 ;  /* 0x0000000000017941 */ /* 0x000fea0003800200 */
.L_x_288:
[----:B------:R-:W-:Y:S05]  /*7d30*/  BRA `(.L_x_274) ;  /* 0x0000001c00b87947 */ /* 0x000fea0003800000 */
.L_x_272:
        /* <DEDUP_REMOVED lines=24> */
[----:B------:R-:W-:Y:S02]  /*7ec0*/  MOV R14, R12 ;  /* 0x0000000c000e7202 */ /* 0x000fe40000000f00 */
[----:B------:R-:W-:-:S07]  /*7ed0*/  MOV R15, R13 ;  /* 0x0000000d000f7202 */ /* 0x000fce0000000f00 */
.L_x_292:
[----:B------:R-:W-:Y:S01]  /*7ee0*/  MOV R12, R18 ;  /* 0x00000012000c7202 */ /* 0x000fe20000000f00 */
[----:B------:R-:W2:Y:S01]  /*7ef0*/  LDG.E.U16 R34, desc[UR8][R14.64+-0xe] ;  /* 0xfffff2080e227981 */ /* 0x000ea2000c1e1500 */
[----:B------:R-:W-:-:S03]  /*7f00*/  MOV R13, R23 ;  /* 0x00000017000d7202 */ /* 0x000fc60000000f00 */
[----:B------:R-:W3:Y:S04]  /*7f10*/  LDG.E.U16 R23, desc[UR8][R14.64+-0x10] ;  /* 0xfffff0080e177981 */ /* 0x000ee8000c1e1500 */
[----:B------:R-:W4:Y:S04]  /*7f20*/  LDG.E.U16 R20, desc[UR8][R12.64+-0x10] ;  /* 0xfffff0080c147981 */ /* 0x000f28000c1e1500 */
[----:B------:R-:W5:Y:S04]  /*7f30*/  LDG.E.U16 R27, desc[UR8][R12.64+-0xe] ;  /* 0xfffff2080c1b7981 */ /* 0x000f68000c1e1500 */
[----:B------:R-:W2:Y:S04]  /*7f40*/  LDG.E.U16 R38, desc[UR8][R12.64+-0xc] ;  /* 0xfffff4080c267981 */ /* 0x000ea8000c1e1500 */
[----:B------:R-:W2:Y:S04]  /*7f50*/  LDG.E.U16 R33, desc[UR8][R14.64+-0xc] ;  /* 0xfffff4080e217981 */ /* 0x000ea8000c1e1500 */
[----:B------:R-:W2:Y:S04]  /*7f60*/  LDG.E.U16 R32, desc[UR8][R12.64+-0xa] ;  /* 0xfffff6080c207981 */ /* 0x000ea8000c1e1500 */
[----:B------:R-:W2:Y:S04]  /*7f70*/  LDG.E.U16 R31, desc[UR8][R14.64+-0xa] ;  /* 0xfffff6080e1f7981 */ /* 0x000ea8000c1e1500 */
[----:B------:R-:W2:Y:S04]  /*7f80*/  LDG.E.U16 R30, desc[UR8][R12.64+-0x8] ;  /* 0xfffff8080c1e7981 */ /* 0x000ea8000c1e1500 */
[----:B------:R-:W2:Y:S04]  /*7f90*/  LDG.E.U16 R29, desc[UR8][R14.64+-0x8] ;  /* 0xfffff8080e1d7981 */ /* 0x000ea8000c1e1500 */
[----:B------:R-:W2:Y:S04]  /*7fa0*/  LDG.E.U16 R28, desc[UR8][R12.64+-0x6] ;  /* 0xfffffa080c1c7981 */ /* 0x000ea8000c1e1500 */
[----:B------:R-:W2:Y:S04]  /*7fb0*/  LDG.E.U16 R18, desc[UR8][R14.64+-0x6] ;  /* 0xfffffa080e127981 */ /* 0x000ea8000c1e1500 */
[----:B------:R-:W2:Y:S01]  /*7fc0*/  LDG.E.U16 R17, desc[UR8][R12.64+-0x4] ;  /* 0xfffffc080c117981 */ /* 0x000ea2000c1e1500 */
[----:B---3--:R-:W-:-:S03]  /*7fd0*/  HADD2.F32 R26, -RZ, R23.H0_H0 ;  /* 0x20000017ff1a7230 */ /* 0x008fc60000004100 */
[----:B------:R-:W3:Y:S01]  /*7fe0*/  LDG.E.U16 R23, desc[UR8][R14.64+-0x2] ;  /* 0xfffffe080e177981 */ /* 0x000ee2000c1e1500 */
[----:B----4-:R-:W-:-:S03]  /*7ff0*/  HADD2.F32 R22, -RZ, R20.H0_H0 ;  /* 0x20000014ff167230 */ /* 0x010fc60000004100 */
[----:B------:R-:W4:Y:S01]  /*8000*/  LDG.E.U16 R20, desc[UR8][R14.64+-0x4] ;  /* 0xfffffc080e147981 */ /* 0x000f22000c1e1500 */
[----:B-----5:R-:W-:Y:S02]  /*8010*/  HADD2.F32 R35, -RZ, R27.H0_H0 ;  /* 0x2000001bff237230 */ /* 0x020fe40000004100 */
[----:B------:R-:W-:Y:S01]  /*8020*/  FADD R24, R22, R21 ;  /* 0x0000001516187221 */ /* 0x000fe20000000000 */
[----:B--2---:R-:W-:Y:S01]  /*8030*/  HADD2.F32 R39, -RZ, R34.H0_H0 ;  /* 0x20000022ff277230 */ /* 0x004fe20000004100 */
[----:B------:R-:W2:Y:S01]  /*8040*/  LDG.E.U16 R22, desc[UR8][R12.64+-0x2] ;  /* 0xfffffe080c167981 */ /* 0x000ea2000c1e1500 */
[----:B------:R-:W-:-:S03]  /*8050*/  FADD R26, R26, R25 ;  /* 0x000000191a1a7221 */ /* 0x000fc60000000000 */
[----:B------:R-:W5:Y:S01]  /*8060*/  LDG.E.U16 R27, desc[UR8][R14.64] ;  /* 0x000000080e1b7981 */ /* 0x000f62000c1e1500 */
[----:B------:R-:W-:Y:S02]  /*8070*/  HADD2.F32 R38, -RZ, R38.H0_H0 ;  /* 0x20000026ff267230 */ /* 0x000fe40000004100 */
[----:B------:R-:W-:Y:S01]  /*8080*/  FADD R35, R24, R35 ;  /* 0x0000002318237221 */ /* 0x000fe20000000000 */
[----:B------:R-:W5:Y:S01]  /*8090*/  LDG.E.U16 R21, desc[UR8][R12.64] ;  /* 0x000000080c157981 */ /* 0x000f62000c1e1500 */
[----:B------:R-:W-:-:S03]  /*80a0*/  FADD R39, R26, R39 ;  /* 0x000000271a277221 */ /* 0x000fc60000000000 */
[----:B------:R-:W5:Y:S01]  /*80b0*/  LDG.E.U16 R24, desc[UR8][R14.64+0x2] ;  /* 0x000002080e187981 */ /* 0x000f62000c1e1500 */
[----:B------:R-:W-:Y:S02]  /*80c0*/  HADD2.F32 R34, -RZ, R33.H0_H0 ;  /* 0x20000021ff227230 */ /* 0x000fe40000004100 */
[----:B------:R-:W-:Y:S01]  /*80d0*/  FADD R35, R35, R38 ;  /* 0x0000002623237221 */ /* 0x000fe20000000000 */
[----:B------:R-:W5:Y:S01]  /*80e0*/  LDG.E.U16 R26, desc[UR8][R12.64+0x2] ;  /* 0x000002080c1a7981 */ /* 0x000f62000c1e1500 */
[----:B------:R-:W-:Y:S02]  /*80f0*/  HADD2.F32 R38, -RZ, R32.H0_H0 ;  /* 0x20000020ff267230 */ /* 0x000fe40000004100 */
[----:B------:R-:W-:Y:S01]  /*8100*/  FADD R34, R39, R34 ;  /* 0x0000002227227221 */ /* 0x000fe20000000000 */
[----:B------:R-:W5:Y:S01]  /*8110*/  LDG.E.U16 R25, desc[UR8][R12.64+0x4] ;  /* 0x000004080c197981 */ /* 0x000f62000c1e1500 */
[----:B------:R-:W-:-:S03]  /*8120*/  HADD2.F32 R41, -RZ, R31.H0_H0 ;  /* 0x2000001fff297230 */ /* 0x000fc60000004100 */
[----:B------:R-:W5:Y:S01]  /*8130*/  LDG.E.U16 R32, desc[UR8][R14.64+0x4] ;  /* 0x000004080e207981 */ /* 0x000f62000c1e1500 */
[----:B------:R-:W-:Y:S01]  /*8140*/  FADD R35, R35, R38 ;  /* 0x0000002623237221 */ /* 0x000fe20000000000 */
[----:B------:R-:W-:Y:S02]  /*8150*/  HADD2.F32 R40, -RZ, R30.H0_H0 ;  /* 0x2000001eff287230 */ /* 0x000fe40000004100 */
[----:B------:R-:W5:Y:S01]  /*8160*/  LDG.E.U16 R33, desc[UR8][R12.64+0x6] ;  /* 0x000006080c217981 */ /* 0x000f62000c1e1500 */
[----:B------:R-:W-:-:S03]  /*8170*/  FADD R38, R34, R41 ;  /* 0x0000002922267221 */ /* 0x000fc60000000000 */
[----:B------:R-:W5:Y:S01]  /*8180*/  LDG.E.U16 R31, desc[UR8][R14.64+0x6] ;  /* 0x000006080e1f7981 */ /* 0x000f62000c1e1500 */
[----:B------:R-:W-:-:S03]  /*8190*/  HADD2.F32 R39, -RZ, R29.H0_H0 ;  /* 0x2000001dff277230 */ /* 0x000fc60000004100 */
[----:B------:R-:W5:Y:S01]  /*81a0*/  LDG.E.U16 R30, desc[UR8][R12.64+0x8] ;  /* 0x000008080c1e7981 */ /* 0x000f62000c1e1500 */
[----:B------:R-:W-:-:S03]  /*81b0*/  FADD R40, R35, R40 ;  /* 0x0000002823287221 */ /* 0x000fc60000000000 */
[----:B------:R-:W5:Y:S01]  /*81c0*/  LDG.E.U16 R34, desc[UR8][R14.64+0x8] ;  /* 0x000008080e227981 */ /* 0x000f62000c1e1500 */
[----:B------:R-:W-:-:S03]  /*81d0*/  HADD2.F32 R41, -RZ, R28.H0_H0 ;  /* 0x2000001cff297230 */ /* 0x000fc60000004100 */
        /* <DEDUP_REMOVED lines=8> */
[----:B------:R-:W-:-:S02]  /*8260*/  HADD2.F32 R43, -RZ, R18.H0_H0 ;  /* 0x20000012ff2b7230 */ /* 0x000fc40000004100 */
[----:B------:R-:W-:-:S03]  /*8270*/  HADD2.F32 R17, -RZ, R17.H0_H0 ;  /* 0x20000011ff117230 */ /* 0x000fc60000004100 */
[----:B------:R-:W-:Y:S02]  /*8280*/  FADD R38, R38, R43 ;  /* 0x0000002b26267221 */ /* 0x000fe40000000000 */
[----:B------:R-:W-:Y:S01]  /*8290*/  FADD R17, R42, R17 ;  /* 0x000000112a117221 */ /* 0x000fe20000000000 */
[----:B------:R-:W-:-:S04]  /*82a0*/  IADD3 R37, PT, PT, R37, 0x10, RZ ;  /* 0x0000001025257810 */ /* 0x000fc80007ffe0ff */
[----:B------:R-:W-:Y:S02]  /*82b0*/  ISETP.NE.AND P0, PT, R37, RZ, PT ;  /* 0x000000ff2500720c */ /* 0x000fe40003f05270 */
[----:B0-----:R-:W-:-:S04]  /*82c0*/  IADD3 R14, P3, PT, R14, 0x20, RZ ;  /* 0x000000200e0e7810 */ /* 0x001fc80007f7e0ff */
[----:B------:R-:W-:Y:S01]  /*82d0*/  IADD3.X R15, PT, PT, RZ, R15, RZ, P3, !PT ;  /* 0x0000000fff0f7210 */ /* 0x000fe20001ffe4ff */
[----:B---3--:R-:W-:Y:S02]  /*82e0*/  HADD2.F32 R23, -RZ, R23.H0_H0 ;  /* 0x20000017ff177230 */ /* 0x008fe40000004100 */
[----:B----4-:R-:W-:-:S05]  /*82f0*/  HADD2.F32 R43, -RZ, R20.H0_H0 ;  /* 0x20000014ff2b7230 */ /* 0x010fca0000004100 */
[----:B------:R-:W-:Y:S01]  /*8300*/  FADD R38, R38, R43 ;  /* 0x0000002b26267221 */ /* 0x000fe20000000000 */
[----:B--2---:R-:W-:Y:S02]  /*8310*/  HADD2.F32 R22, -RZ, R22.H0_H0 ;  /* 0x20000016ff167230 */ /* 0x004fe40000004100 */
[----:B-----5:R-:W-:Y:S02]  /*8320*/  HADD2.F32 R20, -RZ, R27.H0_H0 ;  /* 0x2000001bff147230 */ /* 0x020fe40000004100 */
[----:B------:R-:W-:Y:S01]  /*8330*/  FADD R23, R38, R23 ;  /* 0x0000001726177221 */ /* 0x000fe20000000000 */
[----:B------:R-:W-:Y:S01]  /*8340*/  FADD R17, R17, R22 ;  /* 0x0000001611117221 */ /* 0x000fe20000000000 */
[----:B------:R-:W-:Y:S02]  /*8350*/  HADD2.F32 R18, -RZ, R21.H0_H0 ;  /* 0x20000015ff127230 */ /* 0x000fe40000004100 */
[----:B------:R-:W-:Y:S01]  /*8360*/  FADD R20, R23, R20 ;  /* 0x0000001417147221 */ /* 0x000fe20000000000 */
[----:B------:R-:W-:-:S02]  /*8370*/  HADD2.F32 R21, -RZ, R24.H0_H0 ;  /* 0x20000018ff157230 */ /* 0x000fc40000004100 */
[----:B------:R-:W-:Y:S01]  /*8380*/  FADD R17, R17, R18 ;  /* 0x0000001211117221 */ /* 0x000fe20000000000 */
[----:B------:R-:W-:Y:S02]  /*8390*/  HADD2.F32 R26, -RZ, R26.H0_H0 ;  /* 0x2000001aff1a7230 */ /* 0x000fe40000004100 */
[----:B------:R-:W-:Y:S01]  /*83a0*/  FADD R20, R20, R21 ;  /* 0x0000001514147221 */ /* 0x000fe20000000000 */
[----:B------:R-:W-:Y:S02]  /*83b0*/  HADD2.F32 R18, -RZ, R25.H0_H0 ;  /* 0x20000019ff127230 */ /* 0x000fe40000004100 */
[----:B------:R-:W-:Y:S01]  /*83c0*/  FADD R17, R17, R26 ;  /* 0x0000001a11117221 */ /* 0x000fe20000000000 */
[----:B------:R-:W-:-:S03]  /*83d0*/  HADD2.F32 R21, -RZ, R32.H0_H0 ;  /* 0x20000020ff157230 */ /* 0x000fc60000004100 */
[----:B------:R-:W-:Y:S01]  /*83e0*/  FADD R17, R17, R18 ;  /* 0x0000001211117221 */ /* 0x000fe20000000000 */
[----:B------:R-:W-:Y:S02]  /*83f0*/  HADD2.F32 R22, -RZ, R33.H0_H0 ;  /* 0x20000021ff167230 */ /* 0x000fe40000004100 */
[----:B------:R-:W-:Y:S01]  /*8400*/  FADD R20, R20, R21 ;  /* 0x0000001514147221 */ /* 0x000fe20000000000 */
[----:B------:R-:W-:Y:S02]  /*8410*/  HADD2.F32 R31, -RZ, R31.H0_H0 ;  /* 0x2000001fff1f7230 */ /* 0x000fe40000004100 */
        /* <DEDUP_REMOVED lines=13> */
[----:B------:R-:W-:Y:S01]  /*84f0*/  IADD3 R18, P1, PT, R12, 0x20, RZ ;  /* 0x000000200c127810 */ /* 0x000fe20007f3e0ff */
[----:B------:R-:W-:Y:S02]  /*8500*/  HADD2.F32 R40, -RZ, R40.H0_H0 ;  /* 0x20000028ff287230 */ /* 0x000fe40000004100 */
[----:B------:R-:W-:Y:S01]  /*8510*/  FADD R20, R20, R39 ;  /* 0x0000002714147221 */ /* 0x000fe20000000000 */
[----:B------:R-:W-:Y:S01]  /*8520*/  HADD2.F32 R41, -RZ, R41.H0_H0 ;  /* 0x20000029ff297230 */ /* 0x000fe20000004100 */
[----:B------:R-:W-:Y:S01]  /*8530*/  IADD3.X R23, PT, PT, RZ, R13, RZ, P1, !PT ;  /* 0x0000000dff177210 */ /* 0x000fe20000ffe4ff */
[----:B------:R-:W-:-:S03]  /*8540*/  FADD R21, R17, R40 ;  /* 0x0000002811157221 */ /* 0x000fc60000000000 */
[----:B------:R-:W-:Y:S01]  /*8550*/  FADD R25, R20, R41 ;  /* 0x0000002914197221 */ /* 0x000fe20000000000 */
[----:B------:R-:W-:Y:S06]  /*8560*/  @P0 BRA `(.L_x_292) ;  /* 0xfffffff8005c0947 */ /* 0x000fec000383ffff */
.L_x_291:
        /* <DEDUP_REMOVED lines=25> */
[----:B---3--:R-:W-:-:S03]  /*8700*/  HADD2.F32 R32, -RZ, R31.H0_H0 ;  /* 0x2000001fff207230 */ /* 0x008fc60000004100 */
[----:B------:R-:W-:Y:S01]  /*8710*/  FADD R30, R21, R30 ;  /* 0x0000001e151e7221 */ /* 0x000fe20000000000 */
[----:B----4-:R-:W-:Y:S02]  /*8720*/  HADD2.F32 R33, -RZ, R33.H0_H0 ;  /* 0x20000021ff217230 */ /* 0x010fe40000004100 */
[----:B------:R-:W-:Y:S01]  /*8730*/  FADD R32, R25, R32 ;  /* 0x0000002019207221 */ /* 0x000fe20000000000 */
[----:B-----5:R-:W-:Y:S02]  /*8740*/  HADD2.F32 R21, -RZ, R34.H0_H0 ;  /* 0x20000022ff157230 */ /* 0x020fe40000004100 */
[----:B------:R-:W-:Y:S01]  /*8750*/  FADD R30, R30, R33 ;  /* 0x000000211e1e7221 */ /* 0x000fe20000000000 */
[----:B------:R-:W-:Y:S02]  /*8760*/  HADD2.F32 R35, -RZ, R35.H0_H0 ;  /* 0x20000023ff237230 */ /* 0x000fe40000004100 */
[----:B------:R-:W-:Y:S01]  /*8770*/  FADD R21, R32, R21 ;  /* 0x0000001520157221 */ /* 0x000fe20000000000 */
[----:B------:R-:W-:-:S02]  /*8780*/  HADD2.F32 R36, -RZ, R36.H0_H0 ;  /* 0x20000024ff247230 */ /* 0x000fc40000004100 */
[----:B------:R-:W-:Y:S01]  /*8790*/  FADD R30, R30, R35 ;  /* 0x000000231e1e7221 */ /* 0x000fe20000000000 */
[----:B------:R-:W-:Y:S02]  /*87a0*/  HADD2.F32 R27, -RZ, R27.H0_H0 ;  /* 0x2000001bff1b7230 */ /* 0x000fe40000004100 */
[----:B------:R-:W-:Y:S01]  /*87b0*/  FADD R21, R21, R36 ;  /* 0x0000002415157221 */ /* 0x000fe20000000000 */
[----:B0-----:R-:W-:Y:S02]  /*87c0*/  HADD2.F32 R12, -RZ, R17.H0_H0 ;  /* 0x20000011ff0c7230 */ /* 0x001fe40000004100 */
        /* <DEDUP_REMOVED lines=16> */
[----:B------:R-:W-:-:S03]  /*88d0*/  FADD R21, R15, R28 ;  /* 0x0000001c0f157221 */ /* 0x000fc60000000000 */
[----:B------:R-:W-:-:S07]  /*88e0*/  FADD R25, R12, R29 ;  /* 0x0000001d0c197221 */ /* 0x000fce0000000000 */
.L_x_293:
        /* <DEDUP_REMOVED lines=32> */
.L_x_294:
[----:B------:R-:W-:Y:S05]  /*8af0*/  @!P1 BRA `(.L_x_290) ;  /* 0x00000000005c9947 */ /* 0x000fea0003800000 */
[----:B------:R-:W-:Y:S01]  /*8b00*/  IMAD.WIDE.U32 R8, R3, 0x2, R8 ;  /* 0x0000000203087825 */ /* 0x000fe200078e0008 */
[----:B------:R-:W-:-:S03]  /*8b10*/  IADD3 R3, PT, PT, -R12, RZ, RZ ;  /* 0x000000ff0c037210 */ /* 0x000fc60007ffe1ff */
[----:B------:R-:W-:-:S04]  /*8b20*/  IMAD.WIDE.U32 R14, R19, 0x2, R8 ;  /* 0x00000002130e7825 */ /* 0x000fc800078e0008 */
[----:B------:R-:W-:Y:S01]  /*8b30*/  IMAD.WIDE.U32 R8, R11, 0x2, R8 ;  /* 0x000000020b087825 */ /* 0x000fe200078e0008 */
[----:B------:R-:W-:Y:S02]  /*8b40*/  MOV R20, R15 ;  /* 0x0000000f00147202 */ /* 0x000fe40000000f00 */
[----:B------:R-:W-:Y:S02]  /*8b50*/  MOV R17, R14 ;  /* 0x0000000e00117202 */ /* 0x000fe40000000f00 */
[----:B------:R-:W-:-:S07]  /*8b60*/  MOV R15, R8 ;  /* 0x00000008000f7202 */ /* 0x000fce0000000f00 */
.L_x_295:
        /* <DEDUP_REMOVED lines=9> */
[----:B0-----:R-:W-:Y:S02]  /*8c00*/  IADD3.X R9, PT, PT, RZ, R9, RZ, P3, !PT ;  /* 0x00000009ff097210 */ /* 0x001fe40001ffe4ff */
[----:B------:R-:W-:Y:S01]  /*8c10*/  IADD3.X R20, PT, PT, RZ, R20, RZ, P1, !PT ;  /* 0x00000014ff147210 */ /* 0x000fe20000ffe4ff */
[----:B--2---:R-:W-:Y:S02]  /*8c20*/  HADD2.F32 R14, -RZ, R8.H0_H0 ;  /* 0x20000008ff0e7230 */ /* 0x004fe40000004100 */
[----:B---3--:R-:W-:-:S03]  /*8c30*/  HADD2.F32 R18, -RZ, R12.H0_H0 ;  /* 0x2000000cff127230 */ /* 0x008fc60000004100 */
[----:B------:R-:W-:Y:S02]  /*8c40*/  FADD R21, R14, R21 ;  /* 0x000000150e157221 */ /* 0x000fe40000000000 */
[----:B------:R-:W-:Y:S01]  /*8c50*/  FADD R25, R18, R25 ;  /* 0x0000001912197221 */ /* 0x000fe20000000000 */
[----:B------:R-:W-:Y:S06]  /*8c60*/  @P0 BRA `(.L_x_295) ;  /* 0xfffffffc00c00947 */ /* 0x000fec000383ffff */
.L_x_290:
        /* <DEDUP_REMOVED lines=12> */
[----:B------:R-:W-:Y:S05]  /*8d30*/  CALL.REL.NOINC `($__internal_8_$__cuda_sm3x_div_rn_noftz_f32_slowpath) ;  /* 0x0000001000fc7944 */ /* 0x000fea0003c00000 */
[----:B------:R-:W-:-:S07]  /*8d40*/  MOV R8, R0 ;  /* 0x0000000000087202 */ /* 0x000fce0000000f00 */
.L_x_297:
[----:B------:R-:W-:Y:S05]  /*8d50*/  BSYNC.RECONVERGENT B1 ;  /* 0x0000000000017941 */ /* 0x000fea0003800200 */
.L_x_296:
        /* <DEDUP_REMOVED lines=12> */
.L_x_299:
[----:B------:R-:W-:Y:S05]  /*8e20*/  BSYNC.RECONVERGENT B1 ;  /* 0x0000000000017941 */ /* 0x000fea0003800200 */
.L_x_298:
[----:B------:R-:W-:Y:S01]  /*8e30*/  HFMA2 R3, -RZ, RZ, 0, 0 ;  /* 0x00000000ff037431 */ /* 0x000fe200000001ff */
[----:B------:R-:W-:Y:S01]  /*8e40*/  MOV R9, RZ ;  /* 0x000000ff00097202 */ /* 0x000fe20000000f00 */
[----:B------:R-:W-:Y:S06]  /*8e50*/  @!P2 BRA `(.L_x_300) ;  /* 0x0000000800f0a947 */ /* 0x000fec0003800000 */
[----:B------:R-:W0:Y:S01]  /*8e60*/  LDCU UR4, c[0x0][0x394] ;  /* 0x00007280ff0477ac */ /* 0x000e220008000800 */
[----:B------:R-:W-:Y:S02]  /*8e70*/  MOV R18, RZ ;  /* 0x000000ff00127202 */ /* 0x000fe40000000f00 */
[----:B------:R-:W-:Y:S02]  /*8e80*/  MOV R17, RZ ;  /* 0x000000ff00117202 */ /* 0x000fe40000000f00 */
[----:B------:R-:W-:Y:S02]  /*8e90*/  MOV R9, RZ ;  /* 0x000000ff00097202 */ /* 0x000fe40000000f00 */
[----:B------:R-:W-:Y:S01]  /*8ea0*/  MOV R3, RZ ;  /* 0x000000ff00037202 */ /* 0x000fe20000000f00 */
[----:B0-----:R-:W-:Y:S02]  /*8eb0*/  UIADD3 UR5, UPT, UPT, UR4, -0x1, URZ ;  /* 0xffffffff04057890 */ /* 0x001fe4000fffe0ff */
[----:B------:R-:W-:-:S02]  /*8ec0*/  ULOP3.LUT UR10, UR4, 0x7, URZ, 0xc0, !UPT ;  /* 0x00000007040a7892 */ /* 0x000fc4000f8ec0ff */
[----:B------:R-:W-:Y:S02]  /*8ed0*/  UISETP.GE.U32.AND UP1, UPT, UR5, 0x7, UPT ;  /* 0x000000070500788c */ /* 0x000fe4000bf26070 */
        /* <DEDUP_REMOVED lines=8> */
[----:B------:R-:W-:Y:S01]  /*8f60*/  MOV R13, UR7 ;  /* 0x00000007000d7c02 */ /* 0x000fe20008000f00 */
[----:B------:R-:W-:Y:S02]  /*8f70*/  UIADD3 UR5, UPT, UPT, -UR6, URZ, URZ ;  /* 0x000000ff06057290 */ /* 0x000fe4000fffe1ff */
[----:B------:R-:W-:-:S04]  /*8f80*/  IMAD.WIDE.U32 R14, R11, 0x2, R12 ;  /* 0x000000020b0e7825 */ /* 0x000fc800078e000c */
[----:B------:R-:W-:Y:S01]  /*8f90*/  IMAD.WIDE.U32 R16, R16, 0x2, R12 ;  /* 0x0000000210107825 */ /* 0x000fe200078e000c */
[----:B------:R-:W-:Y:S02]  /*8fa0*/  MOV R13, R15 ;  /* 0x0000000f000d7202 */ /* 0x000fe40000000f00 */
[----:B------:R-:W-:Y:S02]  /*8fb0*/  MOV R20, R14 ;  /* 0x0000000e00147202 */ /* 0x000fe40000000f00 */
[----:B------:R-:W-:Y:S02]  /*8fc0*/  MOV R15, R17 ;  /* 0x00000011000f7202 */ /* 0x000fe40000000f00 */
[----:B------:R-:W-:Y:S02]  /*8fd0*/  MOV R14, R16 ;  /* 0x00000010000e7202 */ /* 0x000fe40000000f00 */
[----:B------:R-:W-:-:S07]  /*8fe0*/  MOV R17, UR6 ;  /* 0x0000000600117c02 */ /* 0x000fce0008000f00 */
.L_x_302:
        /* <DEDUP_REMOVED lines=19> */
[----:B--2---:R-:W-:Y:S02]  /*9120*/  HADD2.F32 R29, -RZ, R28.H0_H0 ;  /* 0x2000001cff1d7230 */ /* 0x004fe40000004100 */
[----:B---3--:R-:W-:-:S03]  /*9130*/  HADD2.F32 R27, -RZ, R27.H0_H0 ;  /* 0x2000001bff1b7230 */ /* 0x008fc60000004100 */
[----:B------:R-:W-:Y:S02]  /*9140*/  FADD R29, R29, -R0 ;  /* 0x800000001d1d7221 */ /* 0x000fe40000000000 */
[--C-:B------:R-:W-:Y:S01]  /*9150*/  FADD R28, R27, -R8.reuse ;  /* 0x800000081b1c7221 */ /* 0x100fe20000000000 */
[----:B----4-:R-:W-:Y:S02]  /*9160*/  HADD2.F32 R27, -RZ, R30.H0_H0 ;  /* 0x2000001eff1b7230 */ /* 0x010fe40000004100 */
[----:B-----5:R-:W-:Y:S02]  /*9170*/  HADD2.F32 R31, -RZ, R31.H0_H0 ;  /* 0x2000001fff1f7230 */ /* 0x020fe40000004100 */
[C---:B------:R-:W-:Y:S01]  /*9180*/  FFMA R9, R28.reuse, R28, R9 ;  /* 0x0000001c1c097223 */ /* 0x040fe20000000009 */
[----:B------:R-:W-:Y:S01]  /*9190*/  FFMA R3, R28, R29, R3 ;  /* 0x0000001d1c037223 */ /* 0x000fe20000000003 */
[----:B------:R-:W-:Y:S01]  /*91a0*/  FADD R28, R27, -R8 ;  /* 0x800000081b1c7221 */ /* 0x000fe20000000000 */
[----:B------:R-:W-:-:S02]  /*91b0*/  HADD2.F32 R27, -RZ, R32.H0_H0 ;  /* 0x20000020ff1b7230 */ /* 0x000fc40000004100 */
[----:B------:R-:W-:Y:S01]  /*91c0*/  FADD R31, R31, -R0 ;  /* 0x800000001f1f7221 */ /* 0x000fe20000000000 */
[----:B------:R-:W-:Y:S02]  /*91d0*/  HADD2.F32 R33, -RZ, R33.H0_H0 ;  /* 0x20000021ff217230 */ /* 0x000fe40000004100 */
[C---:B------:R-:W-:Y:S01]  /*91e0*/  FFMA R9, R28.reuse, R28, R9 ;  /* 0x0000001c1c097223 */ /* 0x040fe20000000009 */
[----:B------:R-:W-:Y:S01]  /*91f0*/  FFMA R3, R28, R31, R3 ;  /* 0x0000001f1c037223 */ /* 0x000fe20000000003 */
[----:B------:R-:W-:Y:S01]  /*9200*/  FFMA R18, R29, R29, R18 ;  /* 0x0000001d1d127223 */ /* 0x000fe20000000012 */
[----:B------:R-:W-:Y:S01]  /*9210*/  FADD R28, R27, -R8 ;  /* 0x800000081b1c7221 */ /* 0x000fe20000000000 */
[----:B------:R-:W-:Y:S02]  /*9220*/  HADD2.F32 R27, -RZ, R26.H0_H0 ;  /* 0x2000001aff1b7230 */ /* 0x000fe40000004100 */
[----:B------:R-:W-:Y:S01]  /*9230*/  FADD R33, R33, -R0 ;  /* 0x8000000021217221 */ /* 0x000fe20000000000 */
[----:B------:R-:W-:-:S02]  /*9240*/  HADD2.F32 R29, -RZ, R20.H0_H0 ;  /* 0x20000014ff1d7230 */ /* 0x000fc40000004100 */
[----:B------:R-:W-:Y:S01]  /*9250*/  FFMA R18, R31, R31, R18 ;  /* 0x0000001f1f127223 */ /* 0x000fe20000000012 */
[C---:B------:R-:W-:Y:S01]  /*9260*/  FFMA R9, R28.reuse, R28, R9 ;  /* 0x0000001c1c097223 */ /* 0x040fe20000000009 */
[-C--:B------:R-:W-:Y:S01]  /*9270*/  FFMA R3, R28, R33.reuse, R3 ;  /* 0x000000211c037223 */ /* 0x080fe20000000003 */
[----:B------:R-:W-:Y:S01]  /*9280*/  FADD R20, R27, -R8 ;  /* 0x800000081b147221 */ /* 0x000fe20000000000 */
[----:B------:R-:W-:Y:S01]  /*9290*/  FADD R29, R29, -R0 ;  /* 0x800000001d1d7221 */ /* 0x000fe20000000000 */
[----:B------:R-:W-:Y:S02]  /*92a0*/  HADD2.F32 R25, -RZ, R25.H0_H0 ;  /* 0x20000019ff197230 */ /* 0x000fe40000004100 */
[----:B------:R-:W-:Y:S02]  /*92b0*/  HADD2.F32 R11, -RZ, R11.H0_H0 ;  /* 0x2000000bff0b7230 */ /* 0x000fe40000004100 */
[----:B------:R-:W-:Y:S01]  /*92c0*/  FFMA R18, R33, R33, R18 ;  /* 0x0000002121127223 */ /* 0x000fe20000000012 */
[C---:B------:R-:W-:Y:S01]  /*92d0*/  FFMA R9, R20.reuse, R20, R9 ;  /* 0x0000001414097223 */ /* 0x040fe20000000009 */
[----:B------:R-:W-:Y:S01]  /*92e0*/  FFMA R3, R20, R29, R3 ;  /* 0x0000001d14037223 */ /* 0x000fe20000000003 */
[----:B------:R-:W-:Y:S01]  /*92f0*/  FADD R20, R25, -R8 ;  /* 0x8000000819147221 */ /* 0x000fe20000000000 */
[----:B------:R-:W-:-:S02]  /*9300*/  HADD2.F32 R25, -RZ, R24.H0_H0 ;  /* 0x20000018ff197230 */ /* 0x000fc40000004100 */
[----:B------:R-:W-:Y:S01]  /*9310*/  FADD R11, R11, -R0 ;  /* 0x800000000b0b7221 */ /* 0x000fe20000000000 */
[----:B------:R-:W-:Y:S02]  /*9320*/  HADD2.F32 R27, -RZ, R16.H0_H0 ;  /* 0x20000010ff1b7230 */ /* 0x000fe40000004100 */
[----:B------:R-:W-:Y:S01]  /*9330*/  FFMA R18, R29, R29, R18 ;  /* 0x0000001d1d127223 */ /* 0x000fe20000000012 */
[C---:B------:R-:W-:Y:S01]  /*9340*/  FFMA R9, R20.reuse, R20, R9 ;  /* 0x0000001414097223 */ /* 0x040fe20000000009 */
[----:B------:R-:W-:Y:S01]  /*9350*/  FFMA R3, R20, R11, R3 ;  /* 0x0000000b14037223 */ /* 0x000fe20000000003 */
[----:B------:R-:W-:Y:S02]  /*9360*/  HADD2.F32 R21, -RZ, R21.H0_H0 ;  /* 0x20000015ff157230 */ /* 0x000fe40000004100 */
[----:B------:R-:W-:Y:S01]  /*9370*/  FADD R16, R25, -R8 ;  /* 0x8000000819107221 */ /* 0x000fe20000000000 */
[----:B------:R-:W-:Y:S01]  /*9380*/  FADD R27, R27, -R0 ;  /* 0x800000001b1b7221 */ /* 0x000fe20000000000 */
[----:B------:R-:W-:-:S02]  /*9390*/  HADD2.F32 R23, -RZ, R23.H0_H0 ;  /* 0x20000017ff177230 */ /* 0x000fc40000004100 */
[----:B------:R-:W-:Y:S01]  /*93a0*/  FFMA R18, R11, R11, R18 ;  /* 0x0000000b0b127223 */ /* 0x000fe20000000012 */
[----:B------:R-:W-:Y:S01]  /*93b0*/  IADD3 R20, P0, PT, R12, 0x10, RZ ;  /* 0x000000100c147810 */ /* 0x000fe20007f1e0ff */
[C---:B------:R-:W-:Y:S01]  /*93c0*/  FFMA R9, R16.reuse, R16, R9 ;  /* 0x0000001010097223 */ /* 0x040fe20000000009 */
[-C--:B------:R-:W-:Y:S01]  /*93d0*/  FFMA R3, R16, R27.reuse, R3 ;  /* 0x0000001b10037223 */ /* 0x080fe20000000003 */
[----:B0-----:R-:W-:Y:S01]  /*93e0*/  FADD R12, R21, -R8 ;  /* 0x80000008150c7221 */ /* 0x001fe20000000000 */
[----:B------:R-:W-:Y:S01]  /*93f0*/  FADD R23, R23, -R0 ;  /* 0x8000000017177221 */ /* 0x000fe20000000000 */
[----:B------:R-:W-:Y:S02]  /*9400*/  HADD2.F32 R19, -RZ, R19.H0_H0 ;  /* 0x20000013ff137230 */ /* 0x000fe40000004100 */
[----:B------:R-:W-:Y:S01]  /*9410*/  FFMA R18, R27, R27, R18 ;  /* 0x0000001b1b127223 */ /* 0x000fe20000000012 */
[----:B------:R-:W-:Y:S01]  /*9420*/  HADD2.F32 R11, -RZ, R22.H0_H0 ;  /* 0x20000016ff0b7230 */ /* 0x000fe20000004100 */
        /* <DEDUP_REMOVED lines=12> */
.L_x_301:
        /* <DEDUP_REMOVED lines=15> */
[----:B------:R-:W-:Y:S01]  /*95e0*/  IADD3 R17, PT, PT, R17, 0x4, RZ ;  /* 0x0000000411117810 */ /* 0x000fe20007ffe0ff */
[----:B--2---:R-:W-:-:S02]  /*95f0*/  HADD2.F32 R11, -RZ, R11.H0_H0 ;  /* 0x2000000bff0b7230 */ /* 0x004fc40000004100 */
[----:B---3--:R-:W-:-:S03]  /*9600*/  HADD2.F32 R19, -RZ, R16.H0_H0 ;  /* 0x20000010ff137230 */ /* 0x008fc60000004100 */
[----:B------:R-:W-:Y:S01]  /*9610*/  FADD R16, R11, -R8 ;  /* 0x800000080b107221 */ /* 0x000fe20000000000 */
[----:B----4-:R-:W-:Y:S02]  /*9620*/  HADD2.F32 R11, -RZ, R20.H0_H0 ;  /* 0x20000014ff0b7230 */ /* 0x010fe40000004100 */
[----:B------:R-:W-:Y:S01]  /*9630*/  FADD R19, R19, -R0 ;  /* 0x8000000013137221 */ /* 0x000fe20000000000 */
[C---:B------:R-:W-:Y:S01]  /*9640*/  FFMA R9, R16.reuse, R16, R9 ;  /* 0x0000001010097223 */ /* 0x040fe20000000009 */
[----:B-----5:R-:W-:Y:S02]  /*9650*/  HADD2.F32 R21, -RZ, R21.H0_H0 ;  /* 0x20000015ff157230 */ /* 0x020fe40000004100 */
[----:B0-----:R-:W-:Y:S01]  /*9660*/  FADD R12, R11, -R8 ;  /* 0x800000080b0c7221 */ /* 0x001fe20000000000 */
[-C--:B------:R-:W-:Y:S01]  /*9670*/  FFMA R3, R16, R19.reuse, R3 ;  /* 0x0000001310037223 */ /* 0x080fe20000000003 */
[----:B------:R-:W-:Y:S01]  /*9680*/  FFMA R18, R19, R19, R18 ;  /* 0x0000001313127223 */ /* 0x000fe20000000012 */
[----:B------:R-:W-:-:S02]  /*9690*/  HADD2.F32 R11, -RZ, R22.H0_H0 ;  /* 0x20000016ff0b7230 */ /* 0x000fc40000004100 */
[----:B------:R-:W-:Y:S01]  /*96a0*/  FADD R21, R21, -R0 ;  /* 0x8000000015157221 */ /* 0x000fe20000000000 */
[C---:B------:R-:W-:Y:S01]  /*96b0*/  FFMA R9, R12.reuse, R12, R9 ;  /* 0x0000000c0c097223 */ /* 0x040fe20000000009 */
[----:B------:R-:W-:Y:S02]  /*96c0*/  HADD2.F32 R23, -RZ, R23.H0_H0 ;  /* 0x20000017ff177230 */ /* 0x000fe40000004100 */
[-C--:B------:R-:W-:Y:S01]  /*96d0*/  FFMA R3, R12, R21.reuse, R3 ;  /* 0x000000150c037223 */ /* 0x080fe20000000003 */
[----:B------:R-:W-:Y:S01]  /*96e0*/  FADD R12, R11, -R8 ;  /* 0x800000080b0c7221 */ /* 0x000fe20000000000 */
[----:B------:R-:W-:Y:S01]  /*96f0*/  FFMA R18, R21, R21, R18 ;  /* 0x0000001515127223 */ /* 0x000fe20000000012 */
[----:B------:R-:W-:Y:S02]  /*9700*/  HADD2.F32 R13, -RZ, R24.H0_H0 ;  /* 0x20000018ff0d7230 */ /* 0x000fe40000004100 */
[----:B------:R-:W-:Y:S01]  /*9710*/  FADD R23, R23, -R0 ;  /* 0x8000000017177221 */ /* 0x000fe20000000000 */
[----:B------:R-:W-:Y:S01]  /*9720*/  FFMA R9, R12, R12, R9 ;  /* 0x0000000c0c097223 */ /* 0x000fe20000000009 */
[----:B------:R-:W-:-:S02]  /*9730*/  HADD2.F32 R25, -RZ, R25.H0_H0 ;  /* 0x20000019ff197230 */ /* 0x000fc40000004100 */
[-C--:B------:R-:W-:Y:S01]  /*9740*/  FFMA R3, R12, R23.reuse, R3 ;  /* 0x000000170c037223 */ /* 0x080fe20000000003 */
[----:B------:R-:W-:Y:S01]  /*9750*/  FADD R12, R13, -R8 ;  /* 0x800000080d0c7221 */ /* 0x000fe20000000000 */
[----:B------:R-:W-:Y:S01]  /*9760*/  FFMA R18, R23, R23, R18 ;  /* 0x0000001717127223 */ /* 0x000fe20000000012 */
[----:B------:R-:W-:Y:S02]  /*9770*/  FADD R25, R25, -R0 ;  /* 0x8000000019197221 */ /* 0x000fe40000000000 */
[C---:B------:R-:W-:Y:S02]  /*9780*/  FFMA R9, R12.reuse, R12, R9 ;  /* 0x0000000c0c097223 */ /* 0x040fe40000000009 */
[-C--:B------:R-:W-:Y:S01]  /*9790*/  FFMA R3, R12, R25.reuse, R3 ;  /* 0x000000190c037223 */ /* 0x080fe20000000003 */
[----:B------:R-:W-:-:S07]  /*97a0*/  FFMA R18, R25, R25, R18 ;  /* 0x0000001919127223 */ /* 0x000fce0000000012 */
.L_x_304:
        /* <DEDUP_REMOVED lines=19> */
[-C--:B------:R-:W-:Y:S01]  /*98e0*/  FFMA R3, R16, R19.reuse, R3 ;  /* 0x0000001310037223 */ /* 0x080fe20000000003 */
[----:B------:R-:W-:Y:S01]  /*98f0*/  FADD R16, R21, -R8 ;  /* 0x8000000815107221 */ /* 0x000fe20000000000 */
[----:B------:R-:W-:Y:S01]  /*9900*/  FFMA R18, R19, R19, R18 ;  /* 0x0000001313127223 */ /* 0x000fe20000000012 */
[----:B------:R-:W-:-:S02]  /*9910*/  FADD R11, R11, -R0 ;  /* 0x800000000b0b7221 */ /* 0x000fc40000000000 */
[C---:B------:R-:W-:Y:S02]  /*9920*/  FFMA R9, R16.reuse, R16, R9 ;  /* 0x0000001010097223 */ /* 0x040fe40000000009 */
[-C--:B------:R-:W-:Y:S01]  /*9930*/  FFMA R3, R16, R11.reuse, R3 ;  /* 0x0000000b10037223 */ /* 0x080fe20000000003 */
[----:B------:R-:W-:-:S07]  /*9940*/  FFMA R18, R11, R11, R18 ;  /* 0x0000000b0b127223 */ /* 0x000fce0000000012 */
.L_x_305:
[----:B------:R-:W-:Y:S05]  /*9950*/  BRA.U UP1, `(.L_x_303) ;  /* 0x00000001012c7547 */ /* 0x000fea000b800000 */
[----:B------:R-:W-:-:S04]  /*9960*/  IMAD.WIDE.U32 R4, R17, 0x2, R4 ;  /* 0x0000000211047825 */ /* 0x000fc800078e0004 */
[----:B------:R-:W-:Y:S02]  /*9970*/  IMAD.WIDE.U32 R6, R17, 0x2, R6 ;  /* 0x0000000211067825 */ /* 0x000fe400078e0006 */
[----:B------:R-:W2:Y:S04]  /*9980*/  LDG.E.U16 R4, desc[UR8][R4.64] ;  /* 0x0000000804047981 */ /* 0x000ea8000c1e1500 */
[----:B------:R-:W3:Y:S01]  /*9990*/  LDG.E.U16 R6, desc[UR8][R6.64] ;  /* 0x0000000806067981 */ /* 0x000ee2000c1e1500 */
[----:B--2---:R-:W-:Y:S02]  /*99a0*/  HADD2.F32 R11, -RZ, R4.H0_H0 ;  /* 0x20000004ff0b7230 */ /* 0x004fe40000004100 */
[----:B---3--:R-:W-:-:S03]  /*99b0*/  HADD2.F32 R13, -RZ, R6.H0_H0 ;  /* 0x20000006ff0d7230 */ /* 0x008fc60000004100 */
[----:B------:R-:W-:Y:S02]  /*99c0*/  FADD R8, R11, -R8 ;  /* 0x800000080b087221 */ /* 0x000fe40000000000 */
[----:B------:R-:W-:Y:S02]  /*99d0*/  FADD R13, R13, -R0 ;  /* 0x800000000d0d7221 */ /* 0x000fe40000000000 */
[C---:B------:R-:W-:Y:S02]  /*99e0*/  FFMA R9, R8.reuse, R8, R9 ;  /* 0x0000000808097223 */ /* 0x040fe40000000009 */
[-C--:B------:R-:W-:Y:S01]  /*99f0*/  FFMA R3, R8, R13.reuse, R3 ;  /* 0x0000000d08037223 */ /* 0x080fe20000000003 */
[----:B------:R-:W-:-:S07]  /*9a00*/  FFMA R18, R13, R13, R18 ;  /* 0x0000000d0d127223 */ /* 0x000fce0000000012 */
.L_x_303:
[----:B------:R-:W-:-:S07]  /*9a10*/  FMUL R9, R9, R18 ;  /* 0x0000001209097220 */ /* 0x000fce0000400000 */
.L_x_300:
[----:B------:R-:W-:Y:S01]  /*9a20*/  IADD3 R4, PT, PT, R9, -0xd000000, RZ ;  /* 0xf300000009047810 */ /* 0x000fe20007ffe0ff */
[----:B------:R0:W1:Y:S01]  /*9a30*/  MUFU.RSQ R0, R9 ;  /* 0x0000000900007308 */ /* 0x0000620000001400 */
[----:B------:R-:W-:Y:S02]  /*9a40*/  BSSY.RECONVERGENT B1, `(.L_x_306) ;  /* 0x000000c000017945 */ /* 0x000fe40003800200 */
[----:B------:R-:W-:-:S13]  /*9a50*/  ISETP.GT.U32.AND P0, PT, R4, 0x727fffff, PT ;  /* 0x727fffff0400780c */ /* 0x000fda0003f04070 */
[----:B0-----:R-:W-:Y:S05]  /*9a60*/  @!P0 BRA `(.L_x_307) ;  /* 0x0000000000148947 */ /* 0x001fea0003800000 */
[----:B-1----:R-:W-:Y:S02]  /*9a70*/  MOV R0, R9 ;  /* 0x0000000900007202 */ /* 0x002fe40000000f00 */
[----:B------:R-:W-:-:S07]  /*9a80*/  MOV R9, 0x9aa0 ;  /* 0x00009aa000097802 */ /* 0x000fce0000000f00 */
[----:B------:R-:W-:Y:S05]  /*9a90*/  CALL.REL.NOINC `($__internal_7_$__cuda_sm20_sqrt_rn_f32_slowpath) ;  /* 0x0000000400487944 */ /* 0x000fea0003c00000 */
[----:B------:R-:W-:Y:S01]  /*9aa0*/  MOV R4, R0 ;  /* 0x0000000000047202 */ /* 0x000fe20000000f00 */
[----:B------:R-:W-:Y:S06]  /*9ab0*/  BRA `(.L_x_308) ;  /* 0x0000000000107947 */ /* 0x000fec0003800000 */
.L_x_307:
[C---:B-1----:R-:W-:Y:S01]  /*9ac0*/  FMUL.FTZ R4, R0.reuse, R9 ;  /* 0x0000000900047220 */ /* 0x042fe20000410000 */
[----:B------:R-:W-:-:S03]  /*9ad0*/  FMUL.FTZ R0, R0, 0.5 ;  /* 0x3f00000000007820 */ /* 0x000fc60000410000 */
[----:B------:R-:W-:-:S04]  /*9ae0*/  FFMA R9, -R4, R4, R9 ;  /* 0x0000000404097223 */ /* 0x000fc80000000109 */
[----:B------:R-:W-:-:S07]  /*9af0*/  FFMA R4, R9, R0, R4 ;  /* 0x0000000009047223 */ /* 0x000fce0000000004 */
.L_x_308:
[----:B------:R-:W-:Y:S05]  /*9b00*/  BSYNC.RECONVERGENT B1 ;  /* 0x0000000000017941 */ /* 0x000fea0003800200 */
.L_x_306:
        /* <DEDUP_REMOVED lines=15> */
.L_x_310:
[----:B------:R-:W-:Y:S05]  /*9c00*/  BSYNC.RECONVERGENT B1 ;  /* 0x0000000000017941 */ /* 0x000fea0003800200 */
.L_x_309:
[----:B------:R-:W-:-:S07]  /*9c10*/  FADD R10, -R0, 1 ;  /* 0x3f800000000a7421 */ /* 0x000fce0000000100 */
.L_x_274:
[----:B------:R-:W-:Y:S05]  /*9c20*/  BSYNC.RECONVERGENT B0 ;  /* 0x0000000000007941 */ /* 0x000fea0003800200 */
.L_x_224:
[----:B------:R-:W0:Y:S01]  /*9c30*/  LDC.64 R4, c[0x0][0x388] ;  /* 0x0000e200ff047b82 */ /* 0x000e220000000a00 */
[----:B------:R-:W-:Y:S01]  /*9c40*/  F2FP.F16.F32.PACK_AB R10, RZ, R10 ;  /* 0x0000000aff0a723e */ /* 0x000fe200000000ff */
[----:B0-----:R-:W-:-:S05]  /*9c50*/  IMAD.WIDE.U32 R2, R2, 0x2, R4 ;  /* 0x0000000202027825 */ /* 0x001fca00078e0004 */
[----:B------:R-:W-:Y:S01]  /*9c60*/  STG.E.U16 desc[UR8][R2.64], R10 ;  /* 0x0000000a02007986 */ /* 0x000fe2000c101508 */
[----:B------:R-:W-:Y:S05]  /*9c70*/  EXIT ;  /* 0x000000000000794d */ /* 0x000fea0003800000 */
        .weak           $__internal_6_$__cuda_sm20_rcp_rn_f32_slowpath
        .type           $__internal_6_$__cuda_sm20_rcp_rn_f32_slowpath,@function
        .size           $__internal_6_$__cuda_sm20_rcp_rn_f32_slowpath,($__internal_7_$__cuda_sm20_sqrt_rn_f32_slowpath - $__internal_6_$__cuda_sm20_rcp_rn_f32_slowpath)
$__internal_6_$__cuda_sm20_rcp_rn_f32_slowpath:
        /* <DEDUP_REMOVED lines=15> */
.L_x_311:
[----:B------:R-:W-:-:S04]  /*9d70*/  IADD3 R5, PT, PT, R3, -0xfd, RZ ;  /* 0xffffff0303057810 */ /* 0x000fc80007ffe0ff */
        /* <DEDUP_REMOVED lines=25> */
[----:B------:R-:W-:-:S04]  /*9f10*/  SEL R5, RZ, 0x1, !P0 ;  /* 0x00000001ff057807 */ /* 0x000fc80004000000 */
[----:B------:R-:W-:-:S04]  /*9f20*/  IADD3 R5, PT, PT, -R5, RZ, RZ ;  /* 0x000000ff05057210 */ /* 0x000fc80007ffe1ff */
[----:B------:R-:W-:-:S13]  /*9f30*/  ISETP.GE.AND P0, PT, R5, RZ, PT ;  /* 0x000000ff0500720c */ /* 0x000fda0003f06270 */
[----:B------:R-:W-:-:S04]  /*9f40*/  @!P0 IADD3 R3, PT, PT, R3, 0x1, RZ ;  /* 0x0000000103038810 */ /* 0x000fc80007ffe0ff */
[----:B------:R-:W-:-:S04]  /*9f50*/  @!P1 SHF.L.U32 R3, R3, 0x1, RZ ;  /* 0x0000000103039819 */ /* 0x000fc800000006ff */
[----:B------:R-:W-:Y:S01]  /*9f60*/  LOP3.LUT R3, R3, 0x80000000, R0, 0xf8, !PT ;  /* 0x8000000003037812 */ /* 0x000fe200078ef800 */
[----:B------:R-:W-:Y:S06]  /*9f70*/  BRA `(.L_x_312) ;  /* 0x0000000000047947 */ /* 0x000fec0003800000 */
.L_x_313:
[----:B------:R2:W3:Y:S02]  /*9f80*/  MUFU.RCP R3, R0 ;  /* 0x0000000000037308 */ /* 0x0004e40000001000 */
.L_x_312:
[----:B------:R-:W-:Y:S02]  /*9f90*/  MOV R6, R10 ;  /* 0x0000000a00067202 */ /* 0x000fe40000000f00 */
[----:B------:R-:W-:-:S04]  /*9fa0*/  MOV R7, 0x0 ;  /* 0x0000000000077802 */ /* 0x000fc80000000f00 */
[----:B0123--:R-:W-:Y:S05]  /*9fb0*/  RET.REL.NODEC R6 `(pdist_f16) ;  /* 0xffffff6006107950 */ /* 0x00ffea0003c3ffff */
        .weak           $__internal_7_$__cuda_sm20_sqrt_rn_f32_slowpath
        .type           $__internal_7_$__cuda_sm20_sqrt_rn_f32_slowpath,@function
        .size           $__internal_7_$__cuda_sm20_sqrt_rn_f32_slowpath,($__internal_8_$__cuda_sm3x_div_rn_noftz_f32_slowpath - $__internal_7_$__cuda_sm20_sqrt_rn_f32_slowpath)
$__internal_7_$__cuda_sm20_sqrt_rn_f32_slowpath:
        /* <DEDUP_REMOVED lines=19> */
.L_x_314:
[----:B------:R-:W-:Y:S01]  /*a0f0*/  HFMA2 R5, -RZ, RZ, 0, 0 ;  /* 0x00000000ff057431 */ /* 0x000fe200000001ff */
[----:B------:R-:W-:Y:S02]  /*a100*/  MOV R0, R4 ;  /* 0x0000000400007202 */ /* 0x000fe40000000f00 */
[----:B------:R-:W-:-:S04]  /*a110*/  MOV R4, R9 ;  /* 0x0000000900047202 */ /* 0x000fc80000000f00 */
[----:B------:R-:W-:Y:S05]  /*a120*/  RET.REL.NODEC R4 `(pdist_f16) ;  /* 0xffffff5c04b47950 */ /* 0x000fea0003c3ffff */
        .weak           $__internal_8_$__cuda_sm3x_div_rn_noftz_f32_slowpath
        .type           $__internal_8_$__cuda_sm3x_div_rn_noftz_f32_slowpath,@function
        .size           $__internal_8_$__cuda_sm3x_div_rn_noftz_f32_slowpath,(.L_x_922 - $__internal_8_$__cuda_sm3x_div_rn_noftz_f32_slowpath)
$__internal_8_$__cuda_sm3x_div_rn_noftz_f32_slowpath:
[----:B------:R-:W-:Y:S01]  /*a130*/  SHF.R.U32.HI R13, RZ, 0x17, R3 ;  /* 0x00000017ff0d7819 */ /* 0x000fe20000011603 */
[----:B------:R-:W-:Y:S01]  /*a140*/  BSSY.RECONVERGENT B2, `(.L_x_315) ;  /* 0x0000063000027945 */ /* 0x000fe20003800200 */
[----:B------:R-:W-:Y:S02]  /*a150*/  SHF.R.U32.HI R9, RZ, 0x17, R0 ;  /* 0x00000017ff097819 */ /* 0x000fe40000011600 */
[----:B------:R-:W-:Y:S02]  /*a160*/  LOP3.LUT R20, R13, 0xff, RZ, 0xc0, !PT ;  /* 0x000000ff0d147812 */ /* 0x000fe400078ec0ff */
[----:B------:R-:W-:Y:S02]  /*a170*/  LOP3.LUT R18, R9, 0xff, RZ, 0xc0, !PT ;  /* 0x000000ff09127812 */ /* 0x000fe400078ec0ff */
[----:B------:R-:W-:Y:S02]  /*a180*/  IADD3 R15, PT, PT, R20, -0x1, RZ ;  /* 0xffffffff140f7810 */ /* 0x000fe40007ffe0ff */
[----:B------:R-:W-:-:S02]  /*a190*/  IADD3 R14, PT, PT, R18, -0x1, RZ ;  /* 0xffffffff120e7810 */ /* 0x000fc40007ffe0ff */
[----:B------:R-:W-:Y:S02]  /*a1a0*/  ISETP.GT.U32.AND P0, PT, R15, 0xfd, PT ;  /* 0x000000fd0f00780c */ /* 0x000fe40003f04070 */
[----:B------:R-:W-:Y:S02]  /*a1b0*/  MOV R9, R3 ;  /* 0x0000000300097202 */ /* 0x000fe40000000f00 */
        /* <DEDUP_REMOVED lines=24> */
[----:B------:R-:W-:-:S03]  /*a340*/  @!P1 FFMA R9, R3, 1.84467440737095516160e+19, RZ ;  /* 0x5f80000003099823 */ /* 0x000fc600000000ff */
[----:B------:R-:W-:-:S07]  /*a350*/  @!P1 IADD3 R13, PT, PT, R13, 0x40, RZ ;  /* 0x000000400d0d9810 */ /* 0x000fce0007ffe0ff */
.L_x_316:
[----:B------:R-:W-:Y:S01]  /*a360*/  LEA R14, R20, 0xc0800000, 0x17 ;  /* 0xc0800000140e7811 */ /* 0x000fe200078eb8ff */
[----:B------:R-:W-:Y:S03]  /*a370*/  BSSY.RECONVERGENT B3, `(.L_x_321) ;  /* 0x0000036000037945 */ /* 0x000fe60003800200 */
[----:B------:R-:W-:Y:S02]  /*a380*/  IADD3 R14, PT, PT, -R14, R9, RZ ;  /* 0x000000090e0e7210 */ /* 0x000fe40007ffe1ff */
[----:B------:R-:W-:Y:S02]  /*a390*/  IADD3 R9, PT, PT, R18, -0x7f, RZ ;  /* 0xffffff8112097810 */ /* 0x000fe40007ffe0ff */
[----:B------:R0:W1:Y:S01]  /*a3a0*/  MUFU.RCP R15, R14 ;  /* 0x0000000e000f7308 */ /* 0x0000620000001000 */
[----:B------:R-:W-:Y:S02]  /*a3b0*/  FADD.FTZ R17, -R14, -RZ ;  /* 0x800000ff0e117221 */ /* 0x000fe40000010100 */
[C---:B------:R-:W-:Y:S01]  /*a3c0*/  IMAD R0, R9.reuse, -0x800000, R0 ;  /* 0xff80000009007824 */ /* 0x040fe200078e0200 */
[----:B0-----:R-:W-:-:S04]  /*a3d0*/  IADD3 R14, PT, PT, R9, 0x7f, -R20 ;  /* 0x0000007f090e7810 */ /* 0x001fc80007ffe814 */
[----:B------:R-:W-:Y:S01]  /*a3e0*/  IADD3 R14, PT, PT, R14, R13, RZ ;  /* 0x0000000d0e0e7210 */ /* 0x000fe20007ffe0ff */
        /* <DEDUP_REMOVED lines=22> */
[-CC-:B------:R-:W-:Y:S01]  /*a550*/  FFMA.RM R9, R22, R18.reuse, R19.reuse ;  /* 0x0000001216097223 */ /* 0x180fe20000004013 */
[C---:B------:R-:W-:Y:S02]  /*a560*/  ISETP.NE.AND P3, PT, R17.reuse, RZ, PT ;  /* 0x000000ff1100720c */ /* 0x040fe40003f65270 */
[----:B------:R-:W-:Y:S01]  /*a570*/  LOP3.LUT R13, R0, 0x7fffff, RZ, 0xc0, !PT ;  /* 0x007fffff000d7812 */ /* 0x000fe200078ec0ff */
[----:B------:R-:W-:Y:S01]  /*a580*/  FFMA.RP R0, R22, R18, R19 ;  /* 0x0000001216007223 */ /* 0x000fe20000008013 */
[----:B------:R-:W-:Y:S02]  /*a590*/  ISETP.NE.AND P1, PT, R17, RZ, PT ;  /* 0x000000ff1100720c */ /* 0x000fe40003f25270 */
[----:B------:R-:W-:Y:S02]  /*a5a0*/  LOP3.LUT R13, R13, 0x800000, RZ, 0xfc, !PT ;  /* 0x008000000d0d7812 */ /* 0x000fe400078efcff */
[----:B------:R-:W-:-:S02]  /*a5b0*/  IADD3 R17, PT, PT, -R17, RZ, RZ ;  /* 0x000000ff11117210 */ /* 0x000fc40007ffe1ff */
[----:B------:R-:W-:Y:S02]  /*a5c0*/  SHF.L.U32 R14, R13, R14, RZ ;  /* 0x0000000e0d0e7219 */ /* 0x000fe400000006ff */
[----:B------:R-:W-:Y:S02]  /*a5d0*/  FSETP.NEU.FTZ.AND P0, PT, R0, R9, PT ;  /* 0x000000090000720b */ /* 0x000fe40003f1d000 */
[----:B------:R-:W-:Y:S02]  /*a5e0*/  SEL R0, R17, RZ, P3 ;  /* 0x000000ff11007207 */ /* 0x000fe40001800000 */
[----:B------:R-:W-:Y:S02]  /*a5f0*/  ISETP.NE.AND P1, PT, R14, RZ, P1 ;  /* 0x000000ff0e00720c */ /* 0x000fe40000f25270 */
[----:B------:R-:W-:Y:S02]  /*a600*/  SHF.R.U32.HI R0, RZ, R0, R13 ;  /* 0x00000000ff007219 */ /* 0x000fe4000001160d */
[----:B------:R-:W-:-:S02]  /*a610*/  PLOP3.LUT P0, PT, P0, P1, PT, 0xf8, 0x8f ;  /* 0x00000000008f781c */ /* 0x000fc40000703f70 */
[----:B------:R-:W-:Y:S02]  /*a620*/  SHF.R.U32.HI R14, RZ, 0x1, R0 ;  /* 0x00000001ff0e7819 */ /* 0x000fe40000011600 */
[----:B------:R-:W-:-:S04]  /*a630*/  SEL R9, RZ, 0x1, !P0 ;  /* 0x00000001ff097807 */ /* 0x000fc80004000000 */
[----:B------:R-:W-:-:S04]  /*a640*/  LOP3.LUT R9, R9, 0x1, R14, 0xf8, !PT ;  /* 0x0000000109097812 */ /* 0x000fc800078ef80e */
[----:B------:R-:W-:-:S04]  /*a650*/  LOP3.LUT R9, R9, R0, RZ, 0xc0, !PT ;  /* 0x0000000009097212 */ /* 0x000fc800078ec0ff */
[----:B------:R-:W-:-:S04]  /*a660*/  IADD3 R14, PT, PT, R14, R9, RZ ;  /* 0x000000090e0e7210 */ /* 0x000fc80007ffe0ff */
[----:B------:R-:W-:Y:S01]  /*a670*/  LOP3.LUT R15, R14, R15, RZ, 0xfc, !PT ;  /* 0x0000000f0e0f7212 */ /* 0x000fe200078efcff */
[----:B------:R-:W-:Y:S06]  /*a680*/  BRA `(.L_x_324) ;  /* 0x0000000000107947 */ /* 0x000fec0003800000 */
.L_x_323:
[----:B------:R-:W-:-:S04]  /*a690*/  LOP3.LUT R15, R15, 0x80000000, RZ, 0xc0, !PT ;  /* 0x800000000f0f7812 */ /* 0x000fc800078ec0ff */
[----:B------:R-:W-:Y:S01]  /*a6a0*/  LOP3.LUT R15, R15, 0x7f800000, RZ, 0xfc, !PT ;  /* 0x7f8000000f0f7812 */ /* 0x000fe200078efcff */
[----:B------:R-:W-:Y:S06]  /*a6b0*/  BRA `(.L_x_324) ;  /* 0x0000000000047947 */ /* 0x000fec0003800000 */
.L_x_322:
[----:B------:R-:W-:-:S07]  /*a6c0*/  LEA R15, R14, R15, 0x17 ;  /* 0x0000000f0e0f7211 */ /* 0x000fce00078eb8ff */
.L_x_324:
[----:B------:R-:W-:Y:S05]  /*a6d0*/  BSYNC.RECONVERGENT B3 ;  /* 0x0000000000037941 */ /* 0x000fea0003800200 */
.L_x_321:
[----:B------:R-:W-:Y:S05]  /*a6e0*/  BRA `(.L_x_325) ;  /* 0x0000000000207947 */ /* 0x000fea0003800000 */
.L_x_320:
[----:B------:R-:W-:-:S04]  /*a6f0*/  LOP3.LUT R0, R9, 0x80000000, R0, 0x48, !PT ;  /* 0x8000000009007812 */ /* 0x000fc800078e4800 */
[----:B------:R-:W-:Y:S01]  /*a700*/  LOP3.LUT R15, R0, 0x7f800000, RZ, 0xfc, !PT ;  /* 0x7f800000000f7812 */ /* 0x000fe200078efcff */
[----:B------:R-:W-:Y:S06]  /*a710*/  BRA `(.L_x_325) ;  /* 0x0000000000147947 */ /* 0x000fec0003800000 */
.L_x_319:
[----:B------:R-:W-:Y:S01]  /*a720*/  LOP3.LUT R15, R9, 0x80000000, R0, 0x48, !PT ;  /* 0x80000000090f7812 */ /* 0x000fe200078e4800 */
[----:B------:R-:W-:Y:S06]  /*a730*/  BRA `(.L_x_325) ;  /* 0x00000000000c7947 */ /* 0x000fec0003800000 */
.L_x_318:
[----:B------:R-:W0:Y:S01]  /*a740*/  MUFU.RSQ R15, -QNAN ;  /* 0xffc00000000f7908 */ /* 0x000e220000001400 */
[----:B------:R-:W-:Y:S05]  /*a750*/  BRA `(.L_x_325) ;  /* 0x0000000000047947 */ /* 0x000fea0003800000 */
.L_x_317:
[----:B------:R-:W-:-:S07]  /*a760*/  FADD.FTZ R15, R0, R3 ;  /* 0x00000003000f7221 */ /* 0x000fce0000010000 */
.L_x_325:
[----:B------:R-:W-:Y:S05]  /*a770*/  BSYNC.RECONVERGENT B2 ;  /* 0x0000000000027941 */ /* 0x000fea0003800200 */
.L_x_315:
[----:B------:R-:W-:Y:S01]  /*a780*/  HFMA2 R13, -RZ, RZ, 0, 0 ;  /* 0x00000000ff0d7431 */ /* 0x000fe200000001ff */
[----:B0-----:R-:W-:-:S03]  /*a790*/  MOV R0, R15 ;  /* 0x0000000f00007202 */ /* 0x001fc60000000f00 */
[----:B------:R-:W-:Y:S05]  /*a7a0*/  RET.REL.NODEC R12 `(pdist_f16) ;  /* 0xffffff580c147950 */ /* 0x000fea0003c3ffff */
.L_x_326:
        /* <DEDUP_REMOVED lines=13> */
.L_x_922:


//--------------------- .text.cdist_f16           --------------------------
	.section	.text.cdist_f16,"ax",@progbits
	.align	128
        .global         cdist_f16
        .type           cdist_f16,@function
        .size           cdist_f16,(.L_x_925 - cdist_f16)
        .other          cdist_f16,@"STO_CUDA_ENTRY STV_DEFAULT"
cdist_f16:
.text.cdist_f16:
        /* <DEDUP_REMOVED lines=13> */
[----:B------:R-:W-:-:S05]  /*00d0*/  MOV R14, RZ ;  /* 0x000000ff000e7202 */ /* 0x000fca0000000f00 */
[----:B------:R-:W3:Y:S01]  /*00e0*/  LDC.64 R6, c[0x0][0x388] ;  /* 0x0000e200ff067b82 */ /* 0x000ee20000000a00 */
[----:B0-----:R-:W0:Y:S02]  /*00f0*/  MUFU.RCP R0, R0 ;  /* 0x0000000000007308 */ /* 0x001e240000001000 */
[----:B0-----:R-:W-:-:S06]  /*0100*/  IADD3 R4, PT, PT, R0, 0xffffffe, RZ ;  /* 0x0ffffffe00047810 */ /* 0x001fcc0007ffe0ff */
[----:B------:R0:W4:Y:S02]  /*0110*/  F2I.FTZ.U32.TRUNC.NTZ R5, R4 ;  /* 0x0000000400057305 */ /* 0x000124000021f000 */
[----:B0-----:R-:W-:Y:S01]  /*0120*/  HFMA2 R4, -RZ, RZ, 0, 0 ;  /* 0x00000000ff047431 */ /* 0x001fe200000001ff */
[----:B----4-:R-:W-:-:S05]  /*0130*/  IADD3 R3, PT, PT, RZ, -R5, RZ ;  /* 0x80000005ff037210 */ /* 0x010fca0007ffe0ff */
[----:B------:R-:W-:-:S04]  /*0140*/  IMAD R3, R3, UR5, RZ ;  /* 0x0000000503037c24 */ /* 0x000fc8000f8e02ff */
[----:B------:R-:W-:-:S06]  /*0150*/  IMAD.HI.U32 R5, R5, R3, R4 ;  /* 0x0000000305057227 */ /* 0x000fcc00078e0004 */
[----:B------:R-:W-:-:S05]  /*0160*/  IMAD.HI.U32 R3, R5, R2, RZ ;  /* 0x0000000205037227 */ /* 0x000fca00078e00ff */
[----:B------:R-:W-:-:S05]  /*0170*/  IADD3 R5, PT, PT, -R3, RZ, RZ ;  /* 0x000000ff03057210 */ /* 0x000fca0007ffe1ff */
[----:B------:R-:W-:-:S05]  /*0180*/  IMAD R5, R5, UR5, R2 ;  /* 0x0000000505057c24 */ /* 0x000fca000f8e0202 */
[----:B------:R-:W-:-:S13]  /*0190*/  ISETP.GE.U32.AND P0, PT, R5, UR5, PT ;  /* 0x0000000505007c0c */ /* 0x000fda000bf06070 */
[----:B------:R-:W-:Y:S02]  /*01a0*/  @P0 IADD3 R5, PT, PT, R5, -UR5, RZ ;  /* 0x8000000505050c10 */ /* 0x000fe4000fffe0ff */
[----:B------:R-:W-:Y:S02]  /*01b0*/  @P0 IADD3 R3, PT, PT, R3, 0x1, RZ ;  /* 0x0000000103030810 */ /* 0x000fe40007ffe0ff */
[----:B------:R-:W-:Y:S02]  /*01c0*/  ISETP.GE.U32.AND P1, PT, R5, UR5, PT ;  /* 0x0000000505007c0c */ /* 0x000fe4000bf26070 */
[----:B------:R-:W0:Y:S01]  /*01d0*/  LDC.64 R4, c[0x0][0x380] ;  /* 0x0000e000ff047b82 */ /* 0x000e220000000a00 */
[----:B-1----:R-:W-:-:S10]  /*01e0*/  ISETP.GT.AND P0, PT, R9, 0x3, PT ;  /* 0x000000030900780c */ /* 0x002fd40003f04270 */
[----:B------:R-:W-:Y:S02]  /*01f0*/  @P1 IADD3 R3, PT, PT, R3, 0x1, RZ ;  /* 0x0000000103031810 */ /* 0x000fe40007ffe0ff */
        /* <DEDUP_REMOVED lines=14> */
.L_x_866:
[----:B------:R-:W-:Y:S05]  /*02e0*/  BRX R10 -0x2f0                                                           (*"BRANCH_TARGETS .L_x_867,.L_x_868,.L_x_329"*) ;  /* 0xfffffffc0a447949 */ /* 0x000fea000383ffff */
.L_x_868:
        /* <DEDUP_REMOVED lines=9> */
[----:B------:R-:W-:Y:S02]  /*0380*/  LOP3.LUT R3, R8, 0xfffffff0, RZ, 0xc0, !PT ;  /* 0xfffffff008037812 */ /* 0x000fe400078ec0ff */
[----:B------:R-:W-:Y:S02]  /*0390*/  MOV R14, RZ ;  /* 0x000000ff000e7202 */ /* 0x000fe40000000f00 */
[----:B------:R-:W-:Y:S02]  /*03a0*/  MOV R9, RZ ;  /* 0x000000ff00097202 */ /* 0x000fe40000000f00 */
[----:B------:R-:W-:-:S07]  /*03b0*/  IADD3 R31, PT, PT, -R3, RZ, RZ ;  /* 0x000000ff031f7210 */ /* 0x000fce0007ffe1ff */
.L_x_331:
        /* <DEDUP_REMOVED lines=19> */
[----:B--2---:R-:W-:-:S03]  /*04f0*/  HADD2.F32 R20, -RZ, R18.H0_H0 ;  /* 0x20000012ff147230 */ /* 0x004fc60000004100 */
[----:B------:R-:W2:Y:S01]  /*0500*/  LDG.E.U16.CONSTANT R18, desc[UR6][R12.64+0xe] ;  /* 0x00000e060c127981 */ /* 0x000ea2000c1e9500 */
[----:B---3--:R-:W-:-:S03]  /*0510*/  HADD2.F32 R21, -RZ, R19.H0_H0 ;  /* 0x20000013ff157230 */ /* 0x008fc60000004100 */
[----:B------:R-:W3:Y:S01]  /*0520*/  LDG.E.U16.CONSTANT R19, desc[UR6][R10.64+0xe] ;  /* 0x00000e060a137981 */ /* 0x000ee2000c1e9500 */
[----:B----4-:R-:W-:Y:S02]  /*0530*/  HADD2.F32 R28, -RZ, R28.H0_H0 ;  /* 0x2000001cff1c7230 */ /* 0x010fe40000004100 */
[----:B------:R-:W-:Y:S02]  /*0540*/  FADD R29, R20, -R21 ;  /* 0x80000015141d7221 */ /* 0x000fe40000000000 */
[----:B------:R-:W4:Y:S01]  /*0550*/  LDG.E.U16.CONSTANT R20, desc[UR6][R12.64+0x10] ;  /* 0x000010060c147981 */ /* 0x000f22000c1e9500 */
[----:B-----5:R-:W-:Y:S02]  /*0560*/  HADD2.F32 R33, -RZ, R32.H0_H0 ;  /* 0x20000020ff217230 */ /* 0x020fe40000004100 */
[----:B------:R-:W-:Y:S01]  /*0570*/  FFMA R29, R29, R29, R14 ;  /* 0x0000001d1d1d7223 */ /* 0x000fe2000000000e */
[----:B------:R-:W5:Y:S02]  /*0580*/  LDG.E.U16.CONSTANT R21, desc[UR6][R10.64+0x10] ;  /* 0x000010060a157981 */ /* 0x000f64000c1e9500 */
[----:B------:R-:W-:Y:S01]  /*0590*/  FADD R28, R28, -R33 ;  /* 0x800000211c1c7221 */ /* 0x000fe20000000000 */
[----:B------:R-:W-:Y:S01]  /*05a0*/  HADD2.F32 R32, -RZ, R22.H0_H0 ;  /* 0x20000016ff207230 */ /* 0x000fe20000004100 */
[----:B------:R-:W5:Y:S01]  /*05b0*/  LDG.E.U16.CONSTANT R14, desc[UR6][R10.64+0x12] ;  /* 0x000012060a0e7981 */ /* 0x000f62000c1e9500 */
[----:B------:R-:W-:-:S02]  /*05c0*/  HADD2.F32 R25, -RZ, R25.H0_H0 ;  /* 0x20000019ff197230 */ /* 0x000fc40000004100 */
[----:B------:R-:W-:Y:S01]  /*05d0*/  FFMA R29, R28, R28, R29 ;  /* 0x0000001c1c1d7223 */ /* 0x000fe2000000001d */
[----:B------:R-:W5:Y:S01]  /*05e0*/  LDG.E.U16.CONSTANT R22, desc[UR6][R12.64+0x12] ;  /* 0x000012060c167981 */ /* 0x000f62000c1e9500 */
[----:B------:R-:W-:Y:S02]  /*05f0*/  HADD2.F32 R23, -RZ, R23.H0_H0 ;  /* 0x20000017ff177230 */ /* 0x000fe40000004100 */
[----:B------:R-:W-:Y:S02]  /*0600*/  FADD R32, R32, -R25 ;  /* 0x8000001920207221 */ /* 0x000fe40000000000 */
[----:B------:R-:W5:Y:S01]  /*0610*/  LDG.E.U16.CONSTANT R25, desc[UR6][R12.64+0x14] ;  /* 0x000014060c197981 */ /* 0x000f62000c1e9500 */
[----:B------:R-:W-:Y:S02]  /*0620*/  HADD2.F32 R28, -RZ, R24.H0_H0 ;  /* 0x20000018ff1c7230 */ /* 0x000fe40000004100 */
[----:B------:R-:W-:Y:S01]  /*0630*/  FFMA R32, R32, R32, R29 ;  /* 0x0000002020207223 */ /* 0x000fe2000000001d */
[----:B------:R-:W5:Y:S01]  /*0640*/  LDG.E.U16.CONSTANT R24, desc[UR6][R10.64+0x14] ;  /* 0x000014060a187981 */ /* 0x000f62000c1e9500 */
[----:B------:R-:W-:-:S02]  /*0650*/  HADD2.F32 R27, -RZ, R27.H0_H0 ;  /* 0x2000001bff1b7230 */ /* 0x000fc40000004100 */
[----:B------:R-:W-:Y:S02]  /*0660*/  FADD R33, R23, -R28 ;  /* 0x8000001c17217221 */ /* 0x000fe40000000000 */
[----:B------:R-:W5:Y:S01]  /*0670*/  LDG.E.U16.CONSTANT R23, desc[UR6][R12.64+0x16] ;  /* 0x000016060c177981 */ /* 0x000f62000c1e9500 */
[----:B------:R-:W-:Y:S02]  /*0680*/  HADD2.F32 R28, -RZ, R26.H0_H0 ;  /* 0x2000001aff1c7230 */ /* 0x000fe40000004100 */
[----:B------:R-:W-:Y:S01]  /*0690*/  FFMA R26, R33, R33, R32 ;  /* 0x00000021211a7223 */ /* 0x000fe20000000020 */
[----:B------:R-:W5:Y:S02]  /*06a0*/  LDG.E.U16.CONSTANT R29, desc[UR6][R10.64+0x16] ;  /* 0x000016060a1d7981 */ /* 0x000f64000c1e9500 */
[----:B------:R-:W-:Y:S02]  /*06b0*/  FADD R33, R27, -R28 ;  /* 0x8000001c1b217221 */ /* 0x000fe40000000000 */
[----:B------:R-:W5:Y:S01]  /*06c0*/  LDG.E.U16.CONSTANT R28, desc[UR6][R12.64+0x18] ;  /* 0x000018060c1c7981 */ /* 0x000f62000c1e9500 */
[----:B------:R-:W-:-:S02]  /*06d0*/  HADD2.F32 R32, -RZ, R15.H0_H0 ;  /* 0x2000000fff207230 */ /* 0x000fc40000004100 */
[----:B------:R-:W-:Y:S01]  /*06e0*/  FFMA R26, R33, R33, R26 ;  /* 0x00000021211a7223 */ /* 0x000fe2000000001a */
[----:B------:R-:W5:Y:S01]  /*06f0*/  LDG.E.U16.CONSTANT R27, desc[UR6][R10.64+0x18] ;  /* 0x000018060a1b7981 */ /* 0x000f62000c1e9500 */
[----:B------:R-:W-:-:S03]  /*0700*/  HADD2.F32 R33, -RZ, R0.H0_H0 ;  /* 0x20000000ff217230 */ /* 0x000fc60000004100 */
[----:B------:R-:W5:Y:S04]  /*0710*/  LDG.E.U16.CONSTANT R0, desc[UR6][R12.64+0x1a] ;  /* 0x00001a060c007981 */ /* 0x000f68000c1e9500 */
[----:B------:R0:W5:Y:S01]  /*0720*/  LDG.E.U16.CONSTANT R15, desc[UR6][R10.64+0x1a] ;  /* 0x00001a060a0f7981 */ /* 0x000162000c1e9500 */
[----:B------:R-:W-:-:S03]  /*0730*/  FADD R33, R33, -R32 ;  /* 0x8000002021217221 */ /* 0x000fc60000000000 */
[----:B------:R-:W5:Y:S01]  /*0740*/  LDG.E.U16.CONSTANT R32, desc[UR6][R12.64+0x1c] ;  /* 0x00001c060c207981 */ /* 0x000f62000c1e9500 */
[----:B------:R-:W-:Y:S02]  /*0750*/  HADD2.F32 R16, -RZ, R16.H0_H0 ;  /* 0x20000010ff107230 */ /* 0x000fe40000004100 */
[----:B------:R-:W-:Y:S02]  /*0760*/  HADD2.F32 R17, -RZ, R17.H0_H0 ;  /* 0x20000011ff117230 */ /* 0x000fe40000004100 */
[----:B------:R-:W-:-:S03]  /*0770*/  FFMA R26, R33, R33, R26 ;  /* 0x00000021211a7223 */ /* 0x000fc6000000001a */
[----:B------:R-:W-:-:S04]  /*0780*/  FADD R17, R16, -R17 ;  /* 0x8000001110117221 */ /* 0x000fc80000000000 */
[----:B------:R-:W-:Y:S01]  /*0790*/  FFMA R26, R17, R17, R26 ;  /* 0x00000011111a7223 */ /* 0x000fe2000000001a */
[----:B------:R-:W-:Y:S01]  /*07a0*/  IADD3 R31, PT, PT, R31, 0x10, RZ ;  /* 0x000000101f1f7810 */ /* 0x000fe20007ffe0ff */
[----:B------:R-:W-:-:S03]  /*07b0*/  HADD2.F32 R35, -RZ, R35.H0_H0 ;  /* 0x20000023ff237230 */ /* 0x000fc60000004100 */
[----:B------:R-:W-:Y:S01]  /*07c0*/  ISETP.NE.AND P0, PT, R31, RZ, PT ;  /* 0x000000ff1f00720c */ /* 0x000fe20003f05270 */
[----:B------:R-:W-:Y:S01]  /*07d0*/  HADD2.F32 R34, -RZ, R34.H0_H0 ;  /* 0x20000022ff227230 */ /* 0x000fe20000004100 */
[----:B------:R-:W-:Y:S01]  /*07e0*/  IADD3 R9, PT, PT, R9, 0x10, RZ ;  /* 0x0000001009097810 */ /* 0x000fe20007ffe0ff */
[----:B--2---:R-:W-:Y:S02]  /*07f0*/  HADD2.F32 R18, -RZ, R18.H0_H0 ;  /* 0x20000012ff127230 */ /* 0x004fe40000004100 */
[----:B---3--:R-:W-:Y:S02]  /*0800*/  HADD2.F32 R19, -RZ, R19.H0_H0 ;  /* 0x20000013ff137230 */ /* 0x008fe40000004100 */
[----:B----4-:R-:W-:-:S03]  /*0810*/  HADD2.F32 R20, -RZ, R20.H0_H0 ;  /* 0x20000014ff147230 */ /* 0x010fc60000004100 */
[----:B------:R-:W-:Y:S01]  /*0820*/  FADD R19, R18, -R19 ;  /* 0x8000001312137221 */ /* 0x000fe20000000000 */
[----:B-----5:R-:W-:-:S03]  /*0830*/  HADD2.F32 R21, -RZ, R21.H0_H0 ;  /* 0x20000015ff157230 */ /* 0x020fc60000004100 */
[----:B------:R-:W-:Y:S01]  /*0840*/  FFMA R26, R19, R19, R26 ;  /* 0x00000013131a7223 */ /* 0x000fe2000000001a */
[----:B0-----:R-:W-:Y:S02]  /*0850*/  HADD2.F32 R11, -RZ, R14.H0_H0 ;  /* 0x2000000eff0b7230 */ /* 0x001fe40000004100 */
        /* <DEDUP_REMOVED lines=23> */
[----:B------:R-:W-:Y:S01]  /*09d0*/  FADD R35, R32, -R35 ;  /* 0x8000002320237221 */ /* 0x000fe20000000000 */
[----:B------:R-:W-:-:S03]  /*09e0*/  FADD R11, R34, -R11 ;  /* 0x8000000b220b7221 */ /* 0x000fc60000000000 */
[----:B------:R-:W-:-:S04]  /*09f0*/  FFMA R26, R35, R35, R26 ;  /* 0x00000023231a7223 */ /* 0x000fc8000000001a */
[----:B------:R-:W-:Y:S01]  /*0a00*/  FFMA R14, R11, R11, R26 ;  /* 0x0000000b0b0e7223 */ /* 0x000fe2000000001a */
[----:B------:R-:W-:Y:S06]  /*0a10*/  @P0 BRA `(.L_x_331) ;  /* 0xfffffff800680947 */ /* 0x000fec000383ffff */
.L_x_330:
        /* <DEDUP_REMOVED lines=56> */
.L_x_332:
        /* <DEDUP_REMOVED lines=32> */
.L_x_333:
[----:B------:R-:W-:Y:S05]  /*0fa0*/  @!P1 BRA `(.L_x_329) ;  /* 0x0000008000309947 */ /* 0x000fea0003800000 */
[----:B------:R-:W-:-:S04]  /*0fb0*/  IMAD.WIDE.U32 R10, R3, 0x2, R4 ;  /* 0x00000002030a7825 */ /* 0x000fc800078e0004 */
[----:B------:R-:W-:Y:S02]  /*0fc0*/  IMAD.WIDE.U32 R12, R3, 0x2, R6 ;  /* 0x00000002030c7825 */ /* 0x000fe400078e0006 */
[----:B------:R-:W2:Y:S04]  /*0fd0*/  LDG.E.U16.CONSTANT R10, desc[UR6][R10.64] ;  /* 0x000000060a0a7981 */ /* 0x000ea8000c1e9500 */
[----:B------:R-:W3:Y:S01]  /*0fe0*/  LDG.E.U16.CONSTANT R12, desc[UR6][R12.64] ;  /* 0x000000060c0c7981 */ /* 0x000ee2000c1e9500 */
[----:B------:R-:W-:-:S04]  /*0ff0*/  IADD3 R8, PT, PT, -R8, 0x1, RZ ;  /* 0x0000000108087810 */ /* 0x000fc80007ffe1ff */
[----:B------:R-:W-:Y:S01]  /*1000*/  ISETP.NE.AND P0, PT, R8, RZ, PT ;  /* 0x000000ff0800720c */ /* 0x000fe20003f05270 */
[----:B--2---:R-:W-:Y:S02]  /*1010*/  HADD2.F32 R0, -RZ, R10.H0_H0 ;  /* 0x2000000aff007230 */ /* 0x004fe40000004100 */
[----:B---3--:R-:W-:-:S05]  /*1020*/  HADD2.F32 R9, -RZ, R12.H0_H0 ;  /* 0x2000000cff097230 */ /* 0x008fca0000004100 */
[----:B------:R-:W-:-:S04]  /*1030*/  FADD R9, R0, -R9 ;  /* 0x8000000900097221 */ /* 0x000fc80000000000 */
[----:B------:R-:W-:Y:S01]  /*1040*/  FFMA R14, R9, R9, R14 ;  /* 0x00000009090e7223 */ /* 0x000fe2000000000e */
[----:B------:R-:W-:Y:S06]  /*1050*/  @!P0 BRA `(.L_x_329) ;  /* 0x0000008000048947 */ /* 0x000fec0003800000 */
[----:B------:R-:W-:Y:S02]  /*1060*/  IADD3 R13, PT, PT, R3, 0x1, RZ ;  /* 0x00000001030d7810 */ /* 0x000fe40007ffe0ff */
[----:B------:R-:W-:-:S07]  /*1070*/  MOV R0, R8 ;  /* 0x0000000800007202 */ /* 0x000fce0000000f00 */
.L_x_334:
[----:B------:R-:W-:-:S04]  /*1080*/  IMAD.WIDE.U32 R8, R13, 0x2, R4 ;  /* 0x000000020d087825 */ /* 0x000fc800078e0004 */
[C---:B------:R-:W-:Y:S02]  /*1090*/  IMAD.WIDE.U32 R10, R13.reuse, 0x2, R6 ;  /* 0x000000020d0a7825 */ /* 0x040fe400078e0006 */
[----:B------:R-:W2:Y:S04]  /*10a0*/  LDG.E.U16.CONSTANT R8, desc[UR6][R8.64] ;  /* 0x0000000608087981 */ /* 0x000ea8000c1e9500 */
[----:B------:R-:W3:Y:S01]  /*10b0*/  LDG.E.U16.CONSTANT R10, desc[UR6][R10.64] ;  /* 0x000000060a0a7981 */ /* 0x000ee2000c1e9500 */
[----:B------:R-:W-:Y:S02]  /*10c0*/  IADD3 R0, PT, PT, R0, 0x1, RZ ;  /* 0x0000000100007810 */ /* 0x000fe40007ffe0ff */
[----:B------:R-:W-:Y:S02]  /*10d0*/  IADD3 R13, PT, PT, R13, 0x1, RZ ;  /* 0x000000010d0d7810 */ /* 0x000fe40007ffe0ff */
[----:B------:R-:W-:Y:S01]  /*10e0*/  ISETP.NE.AND P0, PT, R0, RZ, PT ;  /* 0x000000ff0000720c */ /* 0x000fe20003f05270 */
[----:B--2---:R-:W-:-:S02]  /*10f0*/  HADD2.F32 R3, -RZ, R8.H0_H0 ;  /* 0x20000008ff037230 */ /* 0x004fc40000004100 */
[----:B---3--:R-:W-:-:S05]  /*1100*/  HADD2.F32 R12, -RZ, R10.H0_H0 ;  /* 0x2000000aff0c7230 */ /* 0x008fca0000004100 */
[----:B------:R-:W-:-:S04]  /*1110*/  FADD R3, R3, -R12 ;  /* 0x8000000c03037221 */ /* 0x000fc80000000000 */
[----:B------:R-:W-:Y:S01]  /*1120*/  FFMA R14, R3, R3, R14 ;  /* 0x00000003030e7223 */ /* 0x000fe2000000000e */
[----:B------:R-:W-:Y:S06]  /*1130*/  @P0 BRA `(.L_x_334) ;  /* 0xfffffffc00d00947 */ /* 0x000fec000383ffff */
[----:B------:R-:W-:Y:S05]  /*1140*/  BRA `(.L_x_329) ;  /* 0x0000007c00c87947 */ /* 0x000fea0003800000 */
.L_x_867:
        /* <DEDUP_REMOVED lines=10> */
[----:B------:R-:W-:Y:S01]  /*11f0*/  LOP3.LUT R3, R8, 0xfffffff0, RZ, 0xc0, !PT ;  /* 0xfffffff008037812 */ /* 0x000fe200078ec0ff */
[----:B------:R-:W-:Y:S01]  /*1200*/  HFMA2 R9, -RZ, RZ, 0, 0 ;  /* 0x00000000ff097431 */ /* 0x000fe200000001ff */
[----:B------:R-:W-:Y:S02]  /*1210*/  MOV R21, RZ ;  /* 0x000000ff00157202 */ /* 0x000fe40000000f00 */
[----:B------:R-:W-:-:S07]  /*1220*/  IADD3 R31, PT, PT, -R3, RZ, RZ ;  /* 0x000000ff031f7210 */ /* 0x000fce0007ffe1ff */
.L_x_337:
        /* <DEDUP_REMOVED lines=54> */
[----:B------:R-:W5:Y:S01]  /*1590*/  LDG.E.U16.CONSTANT R14, desc[UR6][R10.64+0x1a] ;  /* 0x00001a060a0e7981 */ /* 0x000f62000c1e9500 */
[----:B------:R-:W-:-:S03]  /*15a0*/  FADD R33, R33, -R32 ;  /* 0x8000002021217221 */ /* 0x000fc60000000000 */
[----:B------:R0:W5:Y:S01]  /*15b0*/  LDG.E.U16.CONSTANT R32, desc[UR6][R12.64+0x1c] ;  /* 0x00001c060c207981 */ /* 0x000162000c1e9500 */
        /* <DEDUP_REMOVED lines=8> */
[----:B------:R-:W-:Y:S02]  /*1640*/  HADD2.F32 R34, -RZ, R34.H0_H0 ;  /* 0x20000022ff227230 */ /* 0x000fe40000004100 */
[----:B0-----:R-:W-:Y:S01]  /*1650*/  HADD2.F32 R13, -RZ, R36.H0_H0 ;  /* 0x20000024ff0d7230 */ /* 0x001fe20000004100 */
[----:B------:R-:W-:-:S04]  /*1660*/  IADD3 R9, PT, PT, R9, 0x10, RZ ;  /* 0x0000001009097810 */ /* 0x000fc80007ffe0ff */
[----:B------:R-:W-:Y:S01]  /*1670*/  FADD R13, R34, -R13 ;  /* 0x8000000d220d7221 */ /* 0x000fe20000000000 */
[----:B--2---:R-:W-:Y:S02]  /*1680*/  HADD2.F32 R17, -RZ, R17.H0_H0 ;  /* 0x20000011ff117230 */ /* 0x004fe40000004100 */
        /* <DEDUP_REMOVED lines=26> */
[----:B------:R-:W-:-:S04]  /*1830*/  FADD R11, R0, -R11 ;  /* 0x8000000b000b7221 */ /* 0x000fc80000000000 */
[----:B------:R-:W-:Y:S01]  /*1840*/  FFMA R26, R11, R11, R26 ;  /* 0x0000000b0b1a7223 */ /* 0x000fe2000000001a */
[----:B------:R-:W-:-:S04]  /*1850*/  FADD R35, R32, -R35 ;  /* 0x8000002320237221 */ /* 0x000fc80000000000 */
[----:B------:R-:W-:-:S04]  /*1860*/  FFMA R26, R35, R35, R26 ;  /* 0x00000023231a7223 */ /* 0x000fc8000000001a */
[----:B------:R-:W-:Y:S01]  /*1870*/  FFMA R21, R13, R13, R26 ;  /* 0x0000000d0d157223 */ /* 0x000fe2000000001a */
[----:B------:R-:W-:Y:S06]  /*1880*/  @P0 BRA `(.L_x_337) ;  /* 0xfffffff800680947 */ /* 0x000fec000383ffff */
.L_x_336:
        /* <DEDUP_REMOVED lines=56> */
.L_x_338:
        /* <DEDUP_REMOVED lines=32> */
.L_x_339:
[----:B------:R-:W-:Y:S05]  /*1e10*/  @!P1 BRA `(.L_x_335) ;  /* 0x0000000000349947 */ /* 0x000fea0003800000 */
[----:B------:R-:W-:-:S07]  /*1e20*/  IADD3 R0, PT, PT, -R0, RZ, RZ ;  /* 0x000000ff00007210 */ /* 0x000fce0007ffe1ff */
.L_x_340:
        /* <DEDUP_REMOVED lines=12> */
.L_x_335:
[----:B------:R-:W-:Y:S01]  /*1ef0*/  IADD3 R3, PT, PT, R21, -0xd000000, RZ ;  /* 0xf300000015037810 */ /* 0x000fe20007ffe0ff */
[----:B------:R0:W1:Y:S01]  /*1f00*/  MUFU.RSQ R0, R21 ;  /* 0x0000001500007308 */ /* 0x0000620000001400 */
[----:B------:R-:W-:Y:S02]  /*1f10*/  BSSY.RECONVERGENT B0, `(.L_x_341) ;  /* 0x000000c000007945 */ /* 0x000fe40003800200 */
[----:B------:R-:W-:-:S13]  /*1f20*/  ISETP.GT.U32.AND P0, PT, R3, 0x727fffff, PT ;  /* 0x727fffff0300780c */ /* 0x000fda0003f04070 */
[----:B0-----:R-:W-:Y:S05]  /*1f30*/  @!P0 BRA `(.L_x_342) ;  /* 0x0000000000148947 */ /* 0x001fea0003800000 */
[----:B-1----:R-:W-:Y:S02]  /*1f40*/  MOV R0, R21 ;  /* 0x0000001500007202 */ /* 0x002fe40000000f00 */
[----:B------:R-:W-:-:S07]  /*1f50*/  MOV R9, 0x1f70 ;  /* 0x00001f7000097802 */ /* 0x000fce0000000f00 */
[----:B------:R-:W-:Y:S05]  /*1f60*/  CALL.REL.NOINC `($__internal_10_$__cuda_sm20_sqrt_rn_f32_slowpath) ;  /* 0x0000007400287944 */ /* 0x000fea0003c00000 */
[----:B------:R-:W-:Y:S01]  /*1f70*/  MOV R14, R0 ;  /* 0x00000000000e7202 */ /* 0x000fe20000000f00 */
[----:B------:R-:W-:Y:S06]  /*1f80*/  BRA `(.L_x_343) ;  /* 0x0000000000107947 */ /* 0x000fec0003800000 */
.L_x_342:
[C---:B-1----:R-:W-:Y:S01]  /*1f90*/  FMUL.FTZ R14, R0.reuse, R21 ;  /* 0x00000015000e7220 */ /* 0x042fe20000410000 */
[----:B------:R-:W-:-:S03]  /*1fa0*/  FMUL.FTZ R0, R0, 0.5 ;  /* 0x3f00000000007820 */ /* 0x000fc60000410000 */
[----:B------:R-:W-:-:S04]  /*1fb0*/  FFMA R21, -R14, R14, R21 ;  /* 0x0000000e0e157223 */ /* 0x000fc80000000115 */
[----:B------:R-:W-:-:S07]  /*1fc0*/  FFMA R14, R21, R0, R14 ;  /* 0x00000000150e7223 */ /* 0x000fce000000000e */
.L_x_343:
[----:B------:R-:W-:Y:S05]  /*1fd0*/  BSYNC.RECONVERGENT B0 ;  /* 0x0000000000007941 */ /* 0x000fea0003800200 */
.L_x_341:
[----:B------:R-:W-:Y:S05]  /*1fe0*/  BRA `(.L_x_329) ;  /* 0x0000007000207947 */ /* 0x000fea0003800000 */
.L_x_328:
[----:B------:R-:W-:-:S04]  /*1ff0*/  MOV R0, 0xfffffffe ;  /* 0xfffffffe00007802 */ /* 0x000fc80000000f00 */
[----:B------:R-:W-:-:S04]  /*2000*/  VIADDMNMX.U32 R9, R9, R0, 0x2, PT ;  /* 0x0000000209097446 */ /* 0x000fc80003800000 */
[----:B------:R-:W-:-:S04]  /*2010*/  SHF.L.U32 R9, R9, 0x2, RZ ;  /* 0x0000000209097819 */ /* 0x000fc800000006ff */
[----:B------:R-:W0:Y:S02]  /*2020*/  LDC R10, c[0x2][R9+0xc] ;  /* 0x00800300090a7b82 */ /* 0x000e240000000800 */
[----:B0-----:R-:W-:-:S04]  /*2030*/  SHF.R.S32.HI R11, RZ, 0x1f, R10 ;  /* 0x0000001fff0b7819 */ /* 0x001fc8000001140a */
.L_x_870:
[----:B------:R-:W-:Y:S05]  /*2040*/  BRX R10 -0x2050                                                          (*"BRANCH_TARGETS .L_x_871,.L_x_872,.L_x_329"*) ;  /* 0xffffffdc0aec7949 */ /* 0x000fea000383ffff */
.L_x_872:
        /* <DEDUP_REMOVED lines=13> */
.L_x_345:
        /* <DEDUP_REMOVED lines=20> */
[----:B--2---:R-:W-:-:S02]  /*2260*/  HADD2.F32 R15, -RZ, R15.H0_H0 ;  /* 0x2000000fff0f7230 */ /* 0x004fc40000004100 */
[----:B---3--:R-:W-:Y:S02]  /*2270*/  HADD2.F32 R16, -RZ, R16.H0_H0 ;  /* 0x20000010ff107230 */ /* 0x008fe40000004100 */
[----:B----4-:R-:W-:Y:S02]  /*2280*/  HADD2.F32 R17, -RZ, R17.H0_H0 ;  /* 0x20000011ff117230 */ /* 0x010fe40000004100 */
[----:B-----5:R-:W-:Y:S02]  /*2290*/  HADD2.F32 R18, -RZ, R18.H0_H0 ;  /* 0x20000012ff127230 */ /* 0x020fe40000004100 */
[----:B------:R-:W-:Y:S02]  /*22a0*/  HADD2.F32 R19, -RZ, R19.H0_H0 ;  /* 0x20000013ff137230 */ /* 0x000fe40000004100 */
[----:B------:R-:W-:Y:S02]  /*22b0*/  HADD2.F32 R20, -RZ, R0.H0_H0 ;  /* 0x20000000ff147230 */ /* 0x000fe40000004100 */
[----:B------:R-:W-:Y:S01]  /*22c0*/  FADD R15, R15, -R16 ;  /* 0x800000100f0f7221 */ /* 0x000fe20000000000 */
[----:B------:R-:W-:-:S02]  /*22d0*/  FADD R0, R17, -R18 ;  /* 0x8000001211007221 */ /* 0x000fc40000000000 */
[----:B------:R-:W2:Y:S01]  /*22e0*/  LDG.E.U16.CONSTANT R18, desc[UR6][R10.64+0x12] ;  /* 0x000012060a127981 */ /* 0x000ea2000c1e9500 */
[----:B------:R-:W-:-:S03]  /*22f0*/  FADD R16, R19, -R20 ;  /* 0x8000001413107221 */ /* 0x000fc60000000000 */
[----:B------:R-:W3:Y:S04]  /*2300*/  LDG.E.U16.CONSTANT R20, desc[UR6][R10.64+0x14] ;  /* 0x000014060a147981 */ /* 0x000ee8000c1e9500 */
[----:B------:R-:W4:Y:S04]  /*2310*/  LDG.E.U16.CONSTANT R17, desc[UR6][R12.64+0x12] ;  /* 0x000012060c117981 */ /* 0x000f28000c1e9500 */
[----:B------:R-:W5:Y:S01]  /*2320*/  LDG.E.U16.CONSTANT R19, desc[UR6][R12.64+0x14] ;  /* 0x000014060c137981 */ /* 0x000f62000c1e9500 */
[----:B------:R-:W-:Y:S02]  /*2330*/  HADD2.F32 R30, -RZ, R30.H0_H0 ;  /* 0x2000001eff1e7230 */ /* 0x000fe40000004100 */
[----:B------:R-:W-:-:S02]  /*2340*/  HADD2.F32 R23, -RZ, R23.H0_H0 ;  /* 0x20000017ff177230 */ /* 0x000fc40000004100 */
[----:B------:R-:W-:Y:S02]  /*2350*/  HADD2.F32 R34, -RZ, R34.H0_H0 ;  /* 0x20000022ff227230 */ /* 0x000fe40000004100 */
[----:B------:R-:W-:Y:S02]  /*2360*/  HADD2.F32 R33, -RZ, R33.H0_H0 ;  /* 0x20000021ff217230 */ /* 0x000fe40000004100 */
[----:B------:R-:W-:Y:S02]  /*2370*/  HADD2.F32 R35, -RZ, R21.H0_H0 ;  /* 0x20000015ff237230 */ /* 0x000fe40000004100 */
[----:B------:R-:W-:Y:S02]  /*2380*/  HADD2.F32 R36, -RZ, R22.H0_H0 ;  /* 0x20000016ff247230 */ /* 0x000fe40000004100 */
[----:B------:R-:W-:Y:S01]  /*2390*/  FADD R22, R30, -R23 ;  /* 0x800000171e167221 */ /* 0x000fe20000000000 */
[----:B------:R-:W-:Y:S01]  /*23a0*/  FADD R21, R34, -R33 ;  /* 0x8000002122157221 */ /* 0x000fe20000000000 */
[----:B------:R-:W-:-:S02]  /*23b0*/  HADD2.F32 R33, -RZ, R25.H0_H0 ;  /* 0x20000019ff217230 */ /* 0x000fc40000004100 */
[----:B------:R-:W-:Y:S01]  /*23c0*/  FADD R23, R35, -R36 ;  /* 0x8000002423177221 */ /* 0x000fe20000000000 */
[----:B------:R-:W-:Y:S01]  /*23d0*/  HADD2.F32 R35, -RZ, R27.H0_H0 ;  /* 0x2000001bff237230 */ /* 0x000fe20000004100 */
[----:B------:R-:W5:Y:S01]  /*23e0*/  LDG.E.U16.CONSTANT R25, desc[UR6][R12.64+0x16] ;  /* 0x000016060c197981 */ /* 0x000f62000c1e9500 */
[----:B------:R-:W-:-:S03]  /*23f0*/  HADD2.F32 R24, -RZ, R24.H0_H0 ;  /* 0x20000018ff187230 */ /* 0x000fc60000004100 */
[----:B------:R-:W5:Y:S01]  /*2400*/  LDG.E.U16.CONSTANT R27, desc[UR6][R10.64+0x16] ;  /* 0x000016060a1b7981 */ /* 0x000f62000c1e9500 */
[----:B------:R-:W-:Y:S02]  /*2410*/  HADD2.F32 R26, -RZ, R26.H0_H0 ;  /* 0x2000001aff1a7230 */ /* 0x000fe40000004100 */
[----:B------:R-:W-:Y:S02]  /*2420*/  FADD R30, R24, -R33 ;  /* 0x80000021181e7221 */ /* 0x000fe40000000000 */
[----:B------:R-:W5:Y:S01]  /*2430*/  LDG.E.U16.CONSTANT R24, desc[UR6][R12.64+0x18] ;  /* 0x000018060c187981 */ /* 0x000f62000c1e9500 */
[----:B------:R-:W-:Y:S02]  /*2440*/  HADD2.F32 R37, -RZ, R29.H0_H0 ;  /* 0x2000001dff257230 */ /* 0x000fe40000004100 */
[----:B------:R-:W-:Y:S02]  /*2450*/  FADD R29, R26, -R35 ;  /* 0x800000231a1d7221 */ /* 0x000fe40000000000 */
[----:B------:R-:W5:Y:S04]  /*2460*/  LDG.E.U16.CONSTANT R26, desc[UR6][R10.64+0x18] ;  /* 0x000018060a1a7981 */ /* 0x000f68000c1e9500 */
[----:B------:R-:W5:Y:S01]  /*2470*/  LDG.E.U16.CONSTANT R35, desc[UR6][R12.64+0x1e] ;  /* 0x00001e060c237981 */ /* 0x000f62000c1e9500 */
[----:B------:R-:W-:-:S04]  /*2480*/  FSETP.GT.AND P1, PT, |R15|, R14, PT ;  /* 0x0000000e0f00720b */ /* 0x000fc80003f24200 */
[----:B------:R-:W-:-:S04]  /*2490*/  FSEL R15, |R15|, R14, P1 ;  /* 0x0000000e0f0f7208 */ /* 0x000fc80000800200 */
[----:B------:R-:W-:-:S04]  /*24a0*/  FSETP.GT.AND P1, PT, |R0|, R15, PT ;  /* 0x0000000f0000720b */ /* 0x000fc80003f24200 */
[----:B------:R-:W-:-:S04]  /*24b0*/  FSEL R15, |R0|, R15, P1 ;  /* 0x0000000f000f7208 */ /* 0x000fc80000800200 */
[----:B------:R-:W-:-:S04]  /*24c0*/  FSETP.GT.AND P1, PT, |R16|, R15, PT ;  /* 0x0000000f1000720b */ /* 0x000fc80003f24200 */
[----:B------:R-:W-:Y:S01]  /*24d0*/  FSEL R16, |R16|, R15, P1 ;  /* 0x0000000f10107208 */ /* 0x000fe20000800200 */
[----:B--2---:R-:W-:Y:S02]  /*24e0*/  HADD2.F32 R34, -RZ, R18.H0_H0 ;  /* 0x20000012ff227230 */ /* 0x004fe40000004100 */
[----:B------:R-:W2:Y:S01]  /*24f0*/  LDG.E.U16.CONSTANT R18, desc[UR6][R12.64+0x1a] ;  /* 0x00001a060c127981 */ /* 0x000ea2000c1e9500 */
[----:B---3--:R-:W-:-:S03]  /*2500*/  HADD2.F32 R36, -RZ, R20.H0_H0 ;  /* 0x20000014ff247230 */ /* 0x008fc60000004100 */
[----:B------:R-:W3:Y:S01]  /*2510*/  LDG.E.U16.CONSTANT R20, desc[UR6][R10.64+0x1a] ;  /* 0x00001a060a147981 */ /* 0x000ee2000c1e9500 */
[----:B----4-:R-:W-:Y:S02]  /*2520*/  HADD2.F32 R17, -RZ, R17.H0_H0 ;  /* 0x20000011ff117230 */ /* 0x010fe40000004100 */
[----:B-----5:R-:W-:-:S03]  /*2530*/  HADD2.F32 R19, -RZ, R19.H0_H0 ;  /* 0x20000013ff137230 */ /* 0x020fc60000004100 */
        /* <DEDUP_REMOVED lines=11> */
[----:B------:R-:W-:Y:S01]  /*25f0*/  FSETP.GT.AND P1, PT, |R30|, R23, PT ;  /* 0x000000171e00720b */ /* 0x000fe20003f24200 */
[----:B------:R-:W-:-:S03]  /*2600*/  HADD2.F32 R28, -RZ, R28.H0_H0 ;  /* 0x2000001cff1c7230 */ /* 0x000fc60000004100 */
[----:B------:R-:W-:-:S04]  /*2610*/  FSEL R30, |R30|, R23, P1 ;  /* 0x000000171e1e7208 */ /* 0x000fc80000800200 */
[----:B------:R-:W-:Y:S01]  /*2620*/  FSETP.GT.AND P1, PT, |R29|, R30, PT ;  /* 0x0000001e1d00720b */ /* 0x000fe20003f24200 */
[----:B------:R-:W-:-:S03]  /*2630*/  FADD R28, R28, -R37 ;  /* 0x800000251c1c7221 */ /* 0x000fc60000000000 */
[----:B------:R-:W-:-:S04]  /*2640*/  FSEL R29, |R29|, R30, P1 ;  /* 0x0000001e1d1d7208 */ /* 0x000fc80000800200 */
[----:B------:R-:W-:-:S04]  /*2650*/  FSETP.GT.AND P1, PT, |R28|, R29, PT ;  /* 0x0000001d1c00720b */ /* 0x000fc80003f24200 */
[----:B------:R-:W-:-:S04]  /*2660*/  FSEL R29, |R28|, R29, P1 ;  /* 0x0000001d1c1d7208 */ /* 0x000fc80000800200 */
[----:B------:R-:W-:Y:S01]  /*2670*/  FSETP.GT.AND P1, PT, |R34|, R29, PT ;  /* 0x0000001d2200720b */ /* 0x000fe20003f24200 */
[----:B------:R-:W-:-:S03]  /*2680*/  HADD2.F32 R25, -RZ, R25.H0_H0 ;  /* 0x20000019ff197230 */ /* 0x000fc60000004100 */
[----:B------:R-:W-:Y:S01]  /*2690*/  FSEL R34, |R34|, R29, P1 ;  /* 0x0000001d22227208 */ /* 0x000fe20000800200 */
[----:B------:R-:W-:-:S03]  /*26a0*/  HADD2.F32 R0, -RZ, R27.H0_H0 ;  /* 0x2000001bff007230 */ /* 0x000fc60000004100 */
[-C--:B------:R-:W-:Y:S02]  /*26b0*/  FSETP.GT.AND P1, PT, |R33|, R34.reuse, PT ;  /* 0x000000222100720b */ /* 0x080fe40003f24200 */
[----:B------:R-:W-:Y:S02]  /*26c0*/  FADD R0, R25, -R0 ;  /* 0x8000000019007221 */ /* 0x000fe40000000000 */
[----:B------:R-:W-:Y:S01]  /*26d0*/  FSEL R33, |R33|, R34, P1 ;  /* 0x0000002221217208 */ /* 0x000fe20000800200 */
[----:B------:R-:W-:Y:S02]  /*26e0*/  HADD2.F32 R24, -RZ, R24.H0_H0 ;  /* 0x20000018ff187230 */ /* 0x000fe40000004100 */
[----:B0-----:R-:W-:Y:S01]  /*26f0*/  HADD2.F32 R11, -RZ, R26.H0_H0 ;  /* 0x2000001aff0b7230 */ /* 0x001fe20000004100 */
[----:B------:R-:W-:-:S04]  /*2700*/  FSETP.GT.AND P1, PT, |R0|, R33, PT ;  /* 0x000000210000720b */ /* 0x000fc80003f24200 */
[----:B------:R-:W-:Y:S01]  /*2710*/  FADD R11, R24, -R11 ;  /* 0x8000000b180b7221 */ /* 0x000fe20000000000 */
[----:B------:R-:W-:-:S04]  /*2720*/  FSEL R0, |R0|, R33, P1 ;  /* 0x0000002100007208 */ /* 0x000fc80000800200 */
[----:B------:R-:W-:-:S04]  /*2730*/  FSETP.GT.AND P1, PT, |R11|, R0, PT ;  /* 0x000000000b00720b */ /* 0x000fc80003f24200 */
[----:B------:R-:W-:Y:S02]  /*2740*/  FSEL R0, |R11|, R0, P1 ;  /* 0x000000000b007208 */ /* 0x000fe40000800200 */
[----:B------:R-:W-:Y:S01]  /*2750*/  IADD3 R31, PT, PT, R31, 0x10, RZ ;  /* 0x000000101f1f7810 */ /* 0x000fe20007ffe0ff */
[----:B------:R-:W-:-:S03]  /*2760*/  HADD2.F32 R35, -RZ, R35.H0_H0 ;  /* 0x20000023ff237230 */ /* 0x000fc60000004100 */
[----:B------:R-:W-:Y:S02]  /*2770*/  ISETP.NE.AND P2, PT, R31, RZ, PT ;  /* 0x000000ff1f00720c */ /* 0x000fe40003f45270 */
[----:B------:R-:W-:Y:S01]  /*2780*/  IADD3 R9, PT, PT, R9, 0x10, RZ ;  /* 0x0000001009097810 */ /* 0x000fe20007ffe0ff */
[----:B--2---:R-:W-:Y:S02]  /*2790*/  HADD2.F32 R18, -RZ, R18.H0_H0 ;  /* 0x20000012ff127230 */ /* 0x004fe40000004100 */
[----:B---3--:R-:W-:-:S05]  /*27a0*/  HADD2.F32 R13, -RZ, R20.H0_H0 ;  /* 0x20000014ff0d7230 */ /* 0x008fca0000004100 */
[----:B------:R-:W-:Y:S01]  /*27b0*/  FADD R13, R18, -R13 ;  /* 0x8000000d120d7221 */ /* 0x000fe20000000000 */
[----:B----4-:R-:W-:-:S04]  /*27c0*/  HADD2.F32 R17, -RZ, R17.H0_H0 ;  /* 0x20000011ff117230 */ /* 0x010fc80000004100 */
[----:B------:R-:W-:Y:S01]  /*27d0*/  FSETP.GT.AND P1, PT, |R13|, R0, PT ;  /* 0x000000000d00720b */ /* 0x000fe20003f24200 */
[----:B-----5:R-:W-:-:S03]  /*27e0*/  HADD2.F32 R10, -RZ, R19.H0_H0 ;  /* 0x20000013ff0a7230 */ /* 0x020fc60000004100 */
[----:B------:R-:W-:Y:S02]  /*27f0*/  FSEL R0, |R13|, R0, P1 ;  /* 0x000000000d007208 */ /* 0x000fe40000800200 */
[----:B------:R-:W-:Y:S01]  /*2800*/  FADD R17, R17, -R10 ;  /* 0x8000000a11117221 */ /* 0x000fe20000000000 */
[----:B------:R-:W-:-:S04]  /*2810*/  HADD2.F32 R36, -RZ, R36.H0_H0 ;  /* 0x20000024ff247230 */ /* 0x000fc80000004100 */
[----:B------:R-:W-:Y:S01]  /*2820*/  FSETP.GT.AND P1, PT, |R17|, R0, PT ;  /* 0x000000001100720b */ /* 0x000fe20003f24200 */
[----:B------:R-:W-:-:S03]  /*2830*/  FADD R35, R35, -R36 ;  /* 0x8000002423237221 */ /* 0x000fc60000000000 */
[----:B------:R-:W-:-:S04]  /*2840*/  FSEL R0, |R17|, R0, P1 ;  /* 0x0000000011007208 */ /* 0x000fc80000800200 */
[----:B------:R-:W-:-:S04]  /*2850*/  FSETP.GT.AND P1, PT, |R35|, R0, PT ;  /* 0x000000002300720b */ /* 0x000fc80003f24200 */
[----:B------:R-:W-:Y:S01]  /*2860*/  FSEL R14, |R35|, R0, P1 ;  /* 0x00000000230e7208 */ /* 0x000fe20000800200 */
[----:B------:R-:W-:Y:S08]  /*2870*/  @P2 BRA `(.L_x_345) ;  /* 0xfffffff800282947 */ /* 0x000ff0000383ffff */
.L_x_344:
        /* <DEDUP_REMOVED lines=22> */
[----:B------:R-:W5:Y:S01]  /*29e0*/  LDG.E.U16.CONSTANT R22, desc[UR6][R10.64+0xe] ;  /* 0x00000e060a167981 */ /* 0x000f62000c1e9500 */
        /* <DEDUP_REMOVED lines=10> */
[----:B0-----:R-:W-:-:S03]  /*2a90*/  HADD2.F32 R12, -RZ, R29.H0_H0 ;  /* 0x2000001dff0c7230 */ /* 0x001fc60000004100 */
        /* <DEDUP_REMOVED lines=30> */
.L_x_346:
        /* <DEDUP_REMOVED lines=36> */
.L_x_347:
[----:B------:R-:W-:Y:S05]  /*2ec0*/  @!P1 BRA `(.L_x_329) ;  /* 0x0000006000689947 */ /* 0x000fea0003800000 */
[----:B------:R-:W-:-:S07]  /*2ed0*/  IADD3 R0, PT, PT, -R0, RZ, RZ ;  /* 0x000000ff00007210 */ /* 0x000fce0007ffe1ff */
.L_x_348:
        /* <DEDUP_REMOVED lines=9> */
[----:B------:R-:W-:-:S05]  /*2f70*/  FADD R13, R12, -R13 ;  /* 0x8000000d0c0d7221 */ /* 0x000fca0000000000 */
[----:B------:R-:W-:-:S04]  /*2f80*/  FSETP.GT.AND P0, PT, |R13|, R14, PT ;  /* 0x0000000e0d00720b */ /* 0x000fc80003f04200 */
[----:B------:R-:W-:Y:S01]  /*2f90*/  FSEL R14, |R13|, R14, P0 ;  /* 0x0000000e0d0e7208 */ /* 0x000fe20000000200 */
[----:B------:R-:W-:Y:S08]  /*2fa0*/  @P1 BRA `(.L_x_348) ;  /* 0xfffffffc00cc1947 */ /* 0x000ff0000383ffff */
[----:B------:R-:W-:Y:S05]  /*2fb0*/  BRA `(.L_x_329) ;  /* 0x00000060002c7947 */ /* 0x000fea0003800000 */
.L_x_871:
        /* <DEDUP_REMOVED lines=13> */
.L_x_350:
        /* <DEDUP_REMOVED lines=26> */
[----:B------:R-:W-:Y:S01]  /*3230*/  FADD R29, |R29|, R14 ;  /* 0x0000000e1d1d7221 */ /* 0x000fe20000000200 */
[----:B------:R-:W5:Y:S01]  /*3240*/  LDG.E.U16.CONSTANT R21, desc[UR6][R12.64+0x10] ;  /* 0x000010060c157981 */ /* 0x000f62000c1e9500 */
[----:B------:R-:W-:-:S02]  /*3250*/  HADD2.F32 R32, -RZ, R22.H0_H0 ;  /* 0x20000016ff207230 */ /* 0x000fc40000004100 */
[----:B------:R-:W-:Y:S01]  /*3260*/  FADD R28, R28, -R33 ;  /* 0x800000211c1c7221 */ /* 0x000fe20000000000 */
[----:B------:R-:W5:Y:S01]  /*3270*/  LDG.E.U16.CONSTANT R14, desc[UR6][R10.64+0x12] ;  /* 0x000012060a0e7981 */ /* 0x000f62000c1e9500 */
[----:B------:R-:W-:Y:S02]  /*3280*/  HADD2.F32 R25, -RZ, R25.H0_H0 ;  /* 0x20000019ff197230 */ /* 0x000fe40000004100 */
[----:B------:R-:W-:Y:S01]  /*3290*/  FADD R28, R29, |R28| ;  /* 0x4000001c1d1c7221 */ /* 0x000fe20000000000 */
[----:B------:R-:W5:Y:S01]  /*32a0*/  LDG.E.U16.CONSTANT R22, desc[UR6][R12.64+0x12] ;  /* 0x000012060c167981 */ /* 0x000f62000c1e9500 */
[----:B------:R-:W-:Y:S02]  /*32b0*/  HADD2.F32 R23, -RZ, R23.H0_H0 ;  /* 0x20000017ff177230 */ /* 0x000fe40000004100 */
[----:B------:R-:W-:Y:S02]  /*32c0*/  FADD R29, R32, -R25 ;  /* 0x80000019201d7221 */ /* 0x000fe40000000000 */
[----:B------:R-:W5:Y:S01]  /*32d0*/  LDG.E.U16.CONSTANT R25, desc[UR6][R12.64+0x14] ;  /* 0x000014060c197981 */ /* 0x000f62000c1e9500 */
[----:B------:R-:W-:-:S02]  /*32e0*/  HADD2.F32 R32, -RZ, R24.H0_H0 ;  /* 0x20000018ff207230 */ /* 0x000fc40000004100 */
[----:B------:R-:W-:Y:S01]  /*32f0*/  FADD R29, R28, |R29| ;  /* 0x4000001d1c1d7221 */ /* 0x000fe20000000000 */
[----:B------:R-:W5:Y:S01]  /*3300*/  LDG.E.U16.CONSTANT R24, desc[UR6][R10.64+0x14] ;  /* 0x000014060a187981 */ /* 0x000f62000c1e9500 */
[----:B------:R-:W-:Y:S02]  /*3310*/  HADD2.F32 R26, -RZ, R26.H0_H0 ;  /* 0x2000001aff1a7230 */ /* 0x000fe40000004100 */
[----:B------:R-:W-:Y:S02]  /*3320*/  FADD R32, R23, -R32 ;  /* 0x8000002017207221 */ /* 0x000fe40000000000 */
[----:B------:R-:W5:Y:S01]  /*3330*/  LDG.E.U16.CONSTANT R23, desc[UR6][R10.64+0x16] ;  /* 0x000016060a177981 */ /* 0x000f62000c1e9500 */
[----:B------:R-:W-:Y:S02]  /*3340*/  HADD2.F32 R27, -RZ, R27.H0_H0 ;  /* 0x2000001bff1b7230 */ /* 0x000fe40000004100 */
[----:B------:R-:W-:Y:S01]  /*3350*/  FADD R29, R29, |R32| ;  /* 0x400000201d1d7221 */ /* 0x000fe20000000000 */
[----:B------:R-:W5:Y:S02]  /*3360*/  LDG.E.U16.CONSTANT R28, desc[UR6][R12.64+0x16] ;  /* 0x000016060c1c7981 */ /* 0x000f64000c1e9500 */
[----:B------:R-:W-:-:S02]  /*3370*/  FADD R32, R26, -R27 ;  /* 0x8000001b1a207221 */ /* 0x000fc40000000000 */
[----:B------:R-:W5:Y:S01]  /*3380*/  LDG.E.U16.CONSTANT R26, desc[UR6][R10.64+0x18] ;  /* 0x000018060a1a7981 */ /* 0x000f62000c1e9500 */
[----:B------:R-:W-:-:S03]  /*3390*/  HADD2.F32 R34, -RZ, R0.H0_H0 ;  /* 0x20000000ff227230 */ /* 0x000fc60000004100 */
[----:B------:R-:W5:Y:S01]  /*33a0*/  LDG.E.U16.CONSTANT R27, desc[UR6][R12.64+0x18] ;  /* 0x000018060c1b7981 */ /* 0x000f62000c1e9500 */
[----:B------:R-:W-:-:S03]  /*33b0*/  HADD2.F32 R33, -RZ, R15.H0_H0 ;  /* 0x2000000fff217230 */ /* 0x000fc60000004100 */
[----:B------:R-:W5:Y:S01]  /*33c0*/  LDG.E.U16.CONSTANT R0, desc[UR6][R10.64+0x1a] ;  /* 0x00001a060a007981 */ /* 0x000f62000c1e9500 */
[----:B------:R-:W-:-:S03]  /*33d0*/  FADD R29, R29, |R32| ;  /* 0x400000201d1d7221 */ /* 0x000fc60000000000 */
[----:B------:R-:W5:Y:S01]  /*33e0*/  LDG.E.U16.CONSTANT R15, desc[UR6][R12.64+0x1a] ;  /* 0x00001a060c0f7981 */ /* 0x000f62000c1e9500 */
[----:B------:R-:W-:-:S03]  /*33f0*/  FADD R34, R34, -R33 ;  /* 0x8000002122227221 */ /* 0x000fc60000000000 */
[----:B------:R-:W5:Y:S04]  /*3400*/  LDG.E.U16.CONSTANT R32, desc[UR6][R10.64+0x1c] ;  /* 0x00001c060a207981 */ /* 0x000f68000c1e9500 */
[----:B------:R0:W5:Y:S01]  /*3410*/  LDG.E.U16.CONSTANT R33, desc[UR6][R10.64+0x1e] ;  /* 0x00001e060a217981 */ /* 0x000162000c1e9500 */
[----:B------:R-:W-:Y:S02]  /*3420*/  HADD2.F32 R16, -RZ, R16.H0_H0 ;  /* 0x20000010ff107230 */ /* 0x000fe40000004100 */
[----:B------:R-:W-:Y:S02]  /*3430*/  HADD2.F32 R17, -RZ, R17.H0_H0 ;  /* 0x20000011ff117230 */ /* 0x000fe40000004100 */
[----:B------:R-:W-:-:S03]  /*3440*/  FADD R29, R29, |R34| ;  /* 0x400000221d1d7221 */ /* 0x000fc60000000000 */
[----:B------:R-:W-:-:S04]  /*3450*/  FADD R16, R16, -R17 ;  /* 0x8000001110107221 */ /* 0x000fc80000000000 */
[----:B------:R-:W-:Y:S01]  /*3460*/  FADD R16, R29, |R16| ;  /* 0x400000101d107221 */ /* 0x000fe20000000000 */
        /* <DEDUP_REMOVED lines=35> */
[----:B------:R-:W-:Y:S01]  /*36a0*/  FADD R35, R32, -R35 ;  /* 0x8000002320237221 */ /* 0x000fe20000000000 */
[----:B------:R-:W-:-:S03]  /*36b0*/  FADD R33, R33, -R36 ;  /* 0x8000002421217221 */ /* 0x000fc60000000000 */
[----:B------:R-:W-:-:S04]  /*36c0*/  FADD R0, R0, |R35| ;  /* 0x4000002300007221 */ /* 0x000fc80000000000 */
[----:B------:R-:W-:Y:S01]  /*36d0*/  FADD R14, R0, |R33| ;  /* 0x40000021000e7221 */ /* 0x000fe20000000000 */
[----:B------:R-:W-:Y:S06]  /*36e0*/  @P0 BRA `(.L_x_350) ;  /* 0xfffffff800680947 */ /* 0x000fec000383ffff */
.L_x_349:
        /* <DEDUP_REMOVED lines=56> */
.L_x_351:
        /* <DEDUP_REMOVED lines=32> */
.L_x_352:
        /* <DEDUP_REMOVED lines=10> */
[----:B------:R-:W-:Y:S01]  /*3d10*/  FADD R14, R14, |R9| ;  /* 0x400000090e0e7221 */ /* 0x000fe20000000000 */
[----:B------:R-:W-:Y:S06]  /*3d20*/  @!P0 BRA `(.L_x_329) ;  /* 0x0000005000d08947 */ /* 0x000fec0003800000 */
[----:B------:R-:W-:Y:S02]  /*3d30*/  IADD3 R13, PT, PT, R3, 0x1, RZ ;  /* 0x00000001030d7810 */ /* 0x000fe40007ffe0ff */
[----:B------:R-:W-:-:S07]  /*3d40*/  MOV R0, R8 ;  /* 0x0000000800007202 */ /* 0x000fce0000000f00 */
.L_x_353:
        /* <DEDUP_REMOVED lines=10> */
[----:B------:R-:W-:Y:S01]  /*3df0*/  FADD R14, |R3|, R14 ;  /* 0x0000000e030e7221 */ /* 0x000fe20000000200 */
[----:B------:R-:W-:Y:S06]  /*3e00*/  @P0 BRA `(.L_x_353) ;  /* 0xfffffffc00d00947 */ /* 0x000fec000383ffff */
[----:B------:R-:W-:Y:S05]  /*3e10*/  BRA `(.L_x_329) ;  /* 0x0000005000947947 */ /* 0x000fea0003800000 */
.L_x_327:
[----:B------:R-:W-:-:S13]  /*3e20*/  ISETP.GT.AND P0, PT, R9, 0x5, PT ;  /* 0x000000050900780c */ /* 0x000fda0003f04270 */
[----:B------:R-:W-:Y:S05]  /*3e30*/  @P0 BRA `(.L_x_354) ;  /* 0x0000001800480947 */ /* 0x000fea0003800000 */
[----:B------:R-:W-:-:S04]  /*3e40*/  IADD3 R9, PT, PT, R9, -0x4, RZ ;  /* 0xfffffffc09097810 */ /* 0x000fc80007ffe0ff */
[----:B------:R-:W-:-:S04]  /*3e50*/  VIMNMX.U32 R9, PT, PT, R9, 0x2, PT ;  /* 0x0000000209097848 */ /* 0x000fc80003fe0000 */
[----:B------:R-:W-:-:S04]  /*3e60*/  SHF.L.U32 R9, R9, 0x2, RZ ;  /* 0x0000000209097819 */ /* 0x000fc800000006ff */
[----:B------:R-:W0:Y:S02]  /*3e70*/  LDC R10, c[0x2][R9+0x18] ;  /* 0x00800600090a7b82 */ /* 0x000e240000000800 */
[----:B0-----:R-:W-:-:S04]  /*3e80*/  SHF.R.S32.HI R11, RZ, 0x1f, R10 ;  /* 0x0000001fff0b7819 */ /* 0x001fc8000001140a */
.L_x_874:
[----:B------:R-:W-:Y:S05]  /*3e90*/  BRX R10 -0x3ea0                                                          (*"BRANCH_TARGETS .L_x_875,.L_x_876,.L_x_329"*) ;  /* 0xffffffc00a587949 */ /* 0x000fea000383ffff */
.L_x_876:
        /* <DEDUP_REMOVED lines=10> */
[----:B------:R-:W-:Y:S02]  /*3f40*/  MOV R9, RZ ;  /* 0x000000ff00097202 */ /* 0x000fe40000000f00 */
[----:B------:R-:W-:-:S03]  /*3f50*/  MOV R3, RZ ;  /* 0x000000ff00037202 */ /* 0x000fc60000000f00 */
[----:B------:R-:W-:Y:S05]  /*3f60*/  @!P0 BRA `(.L_x_356) ;  /* 0x0000000400088947 */ /* 0x000fea0003800000 */
[----:B------:R-:W-:Y:S01]  /*3f70*/  LOP3.LUT R15, R8, 0xfffffff8, RZ, 0xc0, !PT ;  /* 0xfffffff8080f7812 */ /* 0x000fe200078ec0ff */
[----:B------:R-:W-:Y:S01]  /*3f80*/  HFMA2 R0, -RZ, RZ, 0, 0 ;  /* 0x00000000ff007431 */ /* 0x000fe200000001ff */
[----:B------:R-:W-:Y:S02]  /*3f90*/  MOV R17, RZ ;  /* 0x000000ff00117202 */ /* 0x000fe40000000f00 */
[----:B------:R-:W-:-:S07]  /*3fa0*/  IADD3 R35, PT, PT, -R15, RZ, RZ ;  /* 0x000000ff0f237210 */ /* 0x000fce0007ffe1ff */
.L_x_357:
        /* <DEDUP_REMOVED lines=19> */
[----:B------:R-:W-:Y:S02]  /*40e0*/  IADD3 R17, PT, PT, R17, 0x8, RZ ;  /* 0x0000000811117810 */ /* 0x000fe40007ffe0ff */
[----:B------:R-:W-:Y:S01]  /*40f0*/  ISETP.NE.AND P0, PT, R35, RZ, PT ;  /* 0x000000ff2300720c */ /* 0x000fe20003f05270 */
[----:B--2---:R-:W-:Y:S02]  /*4100*/  HADD2.F32 R32, -RZ, R31.H0_H0 ;  /* 0x2000001fff207230 */ /* 0x004fe40000004100 */
[----:B---3--:R-:W-:-:S03]  /*4110*/  HADD2.F32 R33, -RZ, R33.H0_H0 ;  /* 0x20000021ff217230 */ /* 0x008fc60000004100 */
[C---:B------:R-:W-:Y:S02]  /*4120*/  FFMA R9, R32.reuse, R32, R9 ;  /* 0x0000002020097223 */ /* 0x040fe40000000009 */
[-C--:B------:R-:W-:Y:S01]  /*4130*/  FFMA R3, R32, R33.reuse, R3 ;  /* 0x0000002120037223 */ /* 0x080fe20000000003 */
[----:B----4-:R-:W-:Y:S02]  /*4140*/  HADD2.F32 R32, -RZ, R25.H0_H0 ;  /* 0x20000019ff207230 */ /* 0x010fe40000004100 */
        /* <DEDUP_REMOVED lines=8> */
[----:B0-----:R-:W-:Y:S02]  /*41d0*/  HADD2.F32 R10, -RZ, R21.H0_H0 ;  /* 0x20000015ff0a7230 */ /* 0x001fe40000004100 */
        /* <DEDUP_REMOVED lines=27> */
.L_x_356:
        /* <DEDUP_REMOVED lines=33> */
[----:B------:R-:W-:-:S03]  /*45a0*/  FFMA R9, R10, R10, R9 ;  /* 0x0000000a0a097223 */ /* 0x000fc60000000009 */
[-C--:B------:R-:W-:Y:S01]  /*45b0*/  FFMA R3, R10, R11.reuse, R3 ;  /* 0x0000000b0a037223 */ /* 0x080fe20000000003 */
[----:B------:R-:W-:-:S07]  /*45c0*/  FFMA R0, R11, R11, R0 ;  /* 0x0000000b0b007223 */ /* 0x000fce0000000000 */
.L_x_359:
        /* <DEDUP_REMOVED lines=15> */
[----:B--2---:R-:W-:Y:S02]  /*46c0*/  @P0 HADD2.F32 R8, -RZ, R8.H0_H0 ;  /* 0x20000008ff080230 */ /* 0x004fe40000004100 */
[----:B---3--:R-:W-:-:S02]  /*46d0*/  @P0 HADD2.F32 R15, -RZ, R16.H0_H0 ;  /* 0x20000010ff0f0230 */ /* 0x008fc40000004100 */
[----:B----4-:R-:W-:-:S03]  /*46e0*/  @P0 HADD2.F32 R18, -RZ, R17.H0_H0 ;  /* 0x20000011ff120230 */ /* 0x010fc60000004100 */
[CC--:B------:R-:W-:Y:S01]  /*46f0*/  @P0 FFMA R10, R8.reuse, R15.reuse, R3 ;  /* 0x0000000f080a0223 */ /* 0x0c0fe20000000003 */
[----:B------:R-:W-:Y:S01]  /*4700*/  @P0 FFMA R17, R8, R8, R9 ;  /* 0x0000000808110223 */ /* 0x000fe20000000009 */
[----:B------:R-:W-:Y:S01]  /*4710*/  @P0 FFMA R15, R15, R15, R0 ;  /* 0x0000000f0f0f0223 */ /* 0x000fe20000000000 */
[----:B-----5:R-:W-:Y:S02]  /*4720*/  @P0 HADD2.F32 R16, -RZ, R19.H0_H0 ;  /* 0x20000013ff100230 */ /* 0x020fe40000004100 */
        /* <DEDUP_REMOVED lines=8> */
.L_x_358:
[----:B------:R-:W-:-:S07]  /*47b0*/  FMUL R0, R9, R0 ;  /* 0x0000000009007220 */ /* 0x000fce0000400000 */
.L_x_355:
[----:B------:R-:W-:Y:S01]  /*47c0*/  IADD3 R4, PT, PT, R0, -0xd000000, RZ ;  /* 0xf300000000047810 */ /* 0x000fe20007ffe0ff */
[----:B------:R0:W1:Y:S01]  /*47d0*/  MUFU.RSQ R7, R0 ;  /* 0x0000000000077308 */ /* 0x0000620000001400 */
[----:B------:R-:W-:Y:S02]  /*47e0*/  BSSY.RECONVERGENT B0, `(.L_x_360) ;  /* 0x000000b000007945 */ /* 0x000fe40003800200 */
[----:B------:R-:W-:-:S13]  /*47f0*/  ISETP.GT.U32.AND P0, PT, R4, 0x727fffff, PT ;  /* 0x727fffff0400780c */ /* 0x000fda0003f04070 */
[----:B0-----:R-:W-:Y:S05]  /*4800*/  @!P0 BRA `(.L_x_361) ;  /* 0x0000000000108947 */ /* 0x001fea0003800000 */
[----:B------:R-:W-:-:S07]  /*4810*/  MOV R9, 0x4830 ;  /* 0x0000483000097802 */ /* 0x000fce0000000f00 */
[----:B-1----:R-:W-:Y:S05]  /*4820*/  CALL.REL.NOINC `($__internal_10_$__cuda_sm20_sqrt_rn_f32_slowpath) ;  /* 0x0000004800f87944 */ /* 0x002fea0003c00000 */
[----:B------:R-:W-:Y:S01]  /*4830*/  MOV R4, R0 ;  /* 0x0000000000047202 */ /* 0x000fe20000000f00 */
[----:B------:R-:W-:Y:S06]  /*4840*/  BRA `(.L_x_362) ;  /* 0x0000000000107947 */ /* 0x000fec0003800000 */
.L_x_361:
[C---:B-1----:R-:W-:Y:S01]  /*4850*/  FMUL.FTZ R5, R7.reuse, R0 ;  /* 0x0000000007057220 */ /* 0x042fe20000410000 */
[----:B------:R-:W-:-:S03]  /*4860*/  FMUL.FTZ R4, R7, 0.5 ;  /* 0x3f00000007047820 */ /* 0x000fc60000410000 */
[----:B------:R-:W-:-:S04]  /*4870*/  FFMA R0, -R5, R5, R0 ;  /* 0x0000000505007223 */ /* 0x000fc80000000100 */
[----:B------:R-:W-:-:S07]  /*4880*/  FFMA R4, R0, R4, R5 ;  /* 0x0000000400047223 */ /* 0x000fce0000000005 */
.L_x_362:
[----:B------:R-:W-:Y:S05]  /*4890*/  BSYNC.RECONVERGENT B0 ;  /* 0x0000000000007941 */ /* 0x000fea0003800200 */
.L_x_360:
        /* <DEDUP_REMOVED lines=15> */
[----:B------:R-:W-:Y:S05]  /*4990*/  CALL.REL.NOINC `($__internal_11_$__cuda_sm3x_div_rn_noftz_f32_slowpath) ;  /* 0x0000004800f87944 */ /* 0x000fea0003c00000 */
.L_x_366:
[----:B------:R-:W-:Y:S05]  /*49a0*/  BSYNC.RECONVERGENT B1 ;  /* 0x0000000000017941 */ /* 0x000fea0003800200 */
.L_x_365:
[----:B------:R-:W-:-:S07]  /*49b0*/  FADD R14, -R0, 1 ;  /* 0x3f800000000e7421 */ /* 0x000fce0000000100 */
.L_x_364:
[----:B------:R-:W-:Y:S05]  /*49c0*/  BSYNC.RECONVERGENT B0 ;  /* 0x0000000000007941 */ /* 0x000fea0003800200 */
.L_x_363:
[----:B------:R-:W-:Y:S05]  /*49d0*/  BRA `(.L_x_329) ;  /* 0x0000004400a47947 */ /* 0x000fea0003800000 */
.L_x_875:
[----:B------:R-:W-:Y:S01]  /*49e0*/  ISETP.NE.AND P0, PT, R8, RZ, PT ;  /* 0x000000ff0800720c */ /* 0x000fe20003f05270 */
[----:B------:R-:W-:-:S12]  /*49f0*/  HFMA2 R3, -RZ, RZ, 0, 0 ;  /* 0x00000000ff037431 */ /* 0x000fd800000001ff */
[----:B------:R-:W-:Y:S05]  /*4a00*/  @!P0 BRA `(.L_x_367) ;  /* 0x0000000400b08947 */ /* 0x000fea0003800000 */
[----:B------:R-:W0:Y:S01]  /*4a10*/  LDC R12, c[0x0][0x3a8] ;  /* 0x0000ea00ff0c7b82 */ /* 0x000e220000000800 */
[----:B------:R-:W-:Y:S02]  /*4a20*/  IADD3 R8, PT, PT, -R8, RZ, RZ ;  /* 0x000000ff08087210 */ /* 0x000fe40007ffe1ff */
[----:B------:R-:W-:-:S05]  /*4a30*/  MOV R11, RZ ;  /* 0x000000ff000b7202 */ /* 0x000fca0000000f00 */
        /* <DEDUP_REMOVED lines=8> */
.L_x_370:
[----:B------:R-:W-:-:S04]  /*4ac0*/  IMAD.WIDE.U32 R14, R11, 0x2, R4 ;  /* 0x000000020b0e7825 */ /* 0x000fc800078e0004 */
[----:B------:R-:W-:Y:S02]  /*4ad0*/  IMAD.WIDE.U32 R16, R11, 0x2, R6 ;  /* 0x000000020b107825 */ /* 0x000fe400078e0006 */
[----:B------:R-:W2:Y:S04]  /*4ae0*/  LDG.E.U16.CONSTANT R14, desc[UR6][R14.64] ;  /* 0x000000060e0e7981 */ /* 0x000ea8000c1e9500 */
[----:B------:R-:W3:Y:S01]  /*4af0*/  LDG.E.U16.CONSTANT R16, desc[UR6][R16.64] ;  /* 0x0000000610107981 */ /* 0x000ee2000c1e9500 */
        /* <DEDUP_REMOVED lines=56> */
[----:B------:R-:W-:Y:S02]  /*4e80*/  IADD3 R16, PT, PT, R17, 0x7f000000, RZ ;  /* 0x7f00000011107810 */ /* 0x000fe40007ffe0ff */
[----:B------:R-:W-:Y:S01]  /*4e90*/  FSETP.EQ.OR P0, PT, R0, RZ, !P0 ;  /* 0x000000ff0000720b */ /* 0x000fe20004702400 */
[----:B------:R-:W-:Y:S01]  /*4ea0*/  FFMA R15, R12, R15, 0.0096188392490148544312 ;  /* 0x3c1d98560c0f7423 */ /* 0x000fe2000000000f */
[----:B--2---:R-:W-:-:S03]  /*4eb0*/  LEA R14, R14, -R17, 0x17 ;  /* 0x800000110e0e7211 */ /* 0x004fc600078eb8ff */
        /* <DEDUP_REMOVED lines=29> */
.L_x_369:
[----:B------:R-:W-:Y:S05]  /*5090*/  BSYNC.RECONVERGENT B0 ;  /* 0x0000000000007941 */ /* 0x000fea0003800200 */
.L_x_368:
[----:B------:R-:W-:Y:S01]  /*50a0*/  FADD R3, R10, R3 ;  /* 0x000000030a037221 */ /* 0x000fe20000000000 */
[----:B------:R-:W-:Y:S01]  /*50b0*/  IADD3 R11, PT, PT, R11, 0x1, RZ ;  /* 0x000000010b0b7810 */ /* 0x000fe20007ffe0ff */
[----:B------:R-:W-:Y:S06]  /*50c0*/  @P2 BRA `(.L_x_370) ;  /* 0xfffffff8007c2947 */ /* 0x000fec000383ffff */
.L_x_367:
[----:B------:R-:W0:Y:S02]  /*50d0*/  LDC R7, c[0x0][0x3a8] ;  /* 0x0000ea00ff077b82 */ /* 0x000e240000000800 */
[----:B0-----:R-:W-:-:S04]  /*50e0*/  IADD3 R0, PT, PT, R7, 0x1800000, RZ ;  /* 0x0180000007007810 */ /* 0x001fc80007ffe0ff */
[----:B------:R-:W-:-:S04]  /*50f0*/  LOP3.LUT R0, R0, 0x7f800000, RZ, 0xc0, !PT ;  /* 0x7f80000000007812 */ /* 0x000fc800078ec0ff */
[----:B------:R-:W-:-:S13]  /*5100*/  ISETP.GT.U32.AND P0, PT, R0, 0x1ffffff, PT ;  /* 0x01ffffff0000780c */ /* 0x000fda0003f04070 */
[----:B------:R-:W-:Y:S05]  /*5110*/  @P0 BRA `(.L_x_371) ;  /* 0x00000000000c0947 */ /* 0x000fea0003800000 */
[----:B------:R-:W-:-:S07]  /*5120*/  MOV R10, 0x5140 ;  /* 0x00005140000a7802 */ /* 0x000fce0000000f00 */
[----:B------:R-:W-:Y:S05]  /*5130*/  CALL.REL.NOINC `($__internal_9_$__cuda_sm20_rcp_rn_f32_slowpath) ;  /* 0x0000003c00e07944 */ /* 0x000fea0003c00000 */
[----:B------:R-:W-:Y:S05]  /*5140*/  BRA `(.L_x_372) ;  /* 0x0000000000107947 */ /* 0x000fea0003800000 */
.L_x_371:
[----:B------:R-:W0:Y:S02]  /*5150*/  MUFU.RCP R0, R7 ;  /* 0x0000000700007308 */ /* 0x000e240000001000 */
[----:B0-----:R-:W-:-:S04]  /*5160*/  FFMA R4, R0, R7, -1 ;  /* 0xbf80000000047423 */ /* 0x001fc80000000007 */
[----:B------:R-:W-:-:S04]  /*5170*/  FADD.FTZ R5, -R4, -RZ ;  /* 0x800000ff04057221 */ /* 0x000fc80000010100 */
[----:B------:R-:W-:-:S07]  /*5180*/  FFMA R0, R0, R5, R0 ;  /* 0x0000000500007223 */ /* 0x000fce0000000000 */
.L_x_372:
[C---:B------:R-:W-:Y:S01]  /*5190*/  FMUL R4, |R3|.reuse, 16777216 ;  /* 0x4b80000003047820 */ /* 0x040fe20000400200 */
[----:B------:R-:W-:Y:S01]  /*51a0*/  FSETP.GEU.AND P0, PT, |R3|, 1.175494350822287508e-38, PT ;  /* 0x008000000300780b */ /* 0x000fe20003f0e200 */
[----:B------:R-:W-:Y:S01]  /*51b0*/  HFMA2 R10, -RZ, RZ, 0.771484375, 0.21533203125 ;  /* 0x3a2c32e4ff0a7431 */ /* 0x000fe200000001ff */
[----:B------:R-:W-:Y:S01]  /*51c0*/  BSSY.RECONVERGENT B0, `(.L_x_373) ;  /* 0x0000058000007945 */ /* 0x000fe20003800200 */
[----:B------:R-:W-:Y:S01]  /*51d0*/  HFMA2 R14, -RZ, RZ, 1.875, 0 ;  /* 0x3f800000ff0e7431 */ /* 0x000fe200000001ff */
        /* <DEDUP_REMOVED lines=86> */
.L_x_374:
[----:B------:R-:W-:Y:S05]  /*5740*/  BSYNC.RECONVERGENT B0 ;  /* 0x0000000000007941 */ /* 0x000fea0003800200 */
.L_x_373:
[----:B------:R-:W-:Y:S05]  /*5750*/  BRA `(.L_x_329) ;  /* 0x0000003800447947 */ /* 0x000fea0003800000 */
.L_x_354:
[----:B------:R-:W-:Y:S01]  /*5760*/  MOV R0, 0xfffffffa ;  /* 0xfffffffa00007802 */ /* 0x000fe20000000f00 */
[----:B------:R-:W-:Y:S03]  /*5770*/  BSSY.RECONVERGENT B0, `(.L_x_329) ;  /* 0x000038f000007945 */ /* 0x000fe60003800200 */
[----:B------:R-:W-:-:S04]  /*5780*/  VIADDMNMX.U32 R0, R9, R0, 0x2, PT ;  /* 0x0000000209007446 */ /* 0x000fc80003800000 */
[----:B------:R-:W-:-:S04]  /*5790*/  SHF.L.U32 R0, R0, 0x2, RZ ;  /* 0x0000000200007819 */ /* 0x000fc800000006ff */
[----:B------:R-:W0:Y:S02]  /*57a0*/  LDC R10, c[0x2][R0+0x24] ;  /* 0x00800900000a7b82 */ /* 0x000e240000000800 */
[----:B0-----:R-:W-:-:S04]  /*57b0*/  SHF.R.S32.HI R11, RZ, 0x1f, R10 ;  /* 0x0000001fff0b7819 */ /* 0x001fc8000001140a */
.L_x_878:
[----:B------:R-:W-:Y:S05]  /*57c0*/  BRX R10 -0x57d0                                                          (*"BRANCH_TARGETS .L_x_879,.L_x_880,.L_x_881"*) ;  /* 0xffffffa80a0c7949 */ /* 0x000fea000383ffff */
.L_x_881:
        /* <DEDUP_REMOVED lines=14> */
[----:B------:R-:W-:Y:S01]  /*58b0*/  LOP3.LUT R9, R8, 0xfffffff8, RZ, 0xc0, !PT ;  /* 0xfffffff808097812 */ /* 0x000fe200078ec0ff */
[----:B------:R-:W-:Y:S01]  /*58c0*/  HFMA2 R3, -RZ, RZ, 0, 0 ;  /* 0x00000000ff037431 */ /* 0x000fe200000001ff */
[----:B------:R-:W-:Y:S02]  /*58d0*/  MOV R15, RZ ;  /* 0x000000ff000f7202 */ /* 0x000fe40000000f00 */
[----:B------:R-:W-:-:S07]  /*58e0*/  IADD3 R32, PT, PT, -R9, RZ, RZ ;  /* 0x000000ff09207210 */ /* 0x000fce0007ffe1ff */
.L_x_378:
        /* <DEDUP_REMOVED lines=18> */
[----:B------:R-:W-:-:S02]  /*5a10*/  IADD3 R32, PT, PT, R32, 0x8, RZ ;  /* 0x0000000820207810 */ /* 0x000fc40007ffe0ff */
        /* <DEDUP_REMOVED lines=11> */
[----:B------:R-:W-:Y:S01]  /*5ad0*/  @!P1 FSEL R30, R30, R3, P2 ;  /* 0x000000031e1e9208 */ /* 0x000fe20001000000 */
[----:B------:R-:W-:Y:S01]  /*5ae0*/  HADD2.F32 R17, -RZ, R17.H0_H0 ;  /* 0x20000011ff117230 */ /* 0x000fe20000004100 */
[----:B------:R-:W-:Y:S01]  /*5af0*/  FSETP.NEU.AND P1, PT, R0, RZ, PT ;  /* 0x000000ff0000720b */ /* 0x000fe20003f2d000 */
[----:B------:R-:W-:Y:S02]  /*5b00*/  FADD R3, R16, 1 ;  /* 0x3f80000010037421 */ /* 0x000fe40000000000 */
[----:B0-----:R-:W-:Y:S01]  /*5b10*/  FADD R11, R30, 1 ;  /* 0x3f8000001e0b7421 */ /* 0x001fe20000000000 */
        /* <DEDUP_REMOVED lines=27> */
[----:B------:R-:W-:Y:S01]  /*5cd0*/  @!P2 FSEL R0, R0, R11, P1 ;  /* 0x0000000b0000a208 */ /* 0x000fe20000800000 */
[----:B------:R-:W-:Y:S01]  /*5ce0*/  HADD2.F32 R25, -RZ, R25.H0_H0 ;  /* 0x20000019ff197230 */ /* 0x000fe20000004100 */
[----:B------:R-:W-:Y:S01]  /*5cf0*/  FSETP.NEU.AND P1, PT, R24, RZ, PT ;  /* 0x000000ff1800720b */ /* 0x000fe20003f2d000 */
[----:B------:R-:W-:Y:S02]  /*5d00*/  FADD R3, R16, 1 ;  /* 0x3f80000010037421 */ /* 0x000fe40000000000 */
[----:B------:R-:W-:Y:S01]  /*5d10*/  FADD R11, R0, 1 ;  /* 0x3f800000000b7421 */ /* 0x000fe20000000000 */
[----:B------:R-:W-:Y:S01]  /*5d20*/  FSETP.NEU.AND P2, PT, R25, RZ, PT ;  /* 0x000000ff1900720b */ /* 0x000fe20003f4d000 */
[----:B------:R-:W-:Y:S01]  /*5d30*/  HADD2.F32 R26, -RZ, R26.H0_H0 ;  /* 0x2000001aff1a7230 */ /* 0x000fe20000004100 */
[----:B------:R-:W-:-:S02]  /*5d40*/  @P3 FSEL R16, R3, R16, P1 ;  /* 0x0000001003103208 */ /* 0x000fc40000800000 */
[----:B------:R-:W-:Y:S02]  /*5d50*/  @!P3 FSEL R11, R11, R0, P1 ;  /* 0x000000000b0bb208 */ /* 0x000fe40000800000 */
[----:B------:R-:W-:Y:S01]  /*5d60*/  FSETP.NEU.AND P1, PT, R26, RZ, PT ;  /* 0x000000ff1a00720b */ /* 0x000fe20003f2d000 */
[----:B------:R-:W-:Y:S02]  /*5d70*/  FADD R3, R16, 1 ;  /* 0x3f80000010037421 */ /* 0x000fe40000000000 */
[----:B------:R-:W-:Y:S01]  /*5d80*/  FADD R0, R11, 1 ;  /* 0x3f8000000b007421 */ /* 0x000fe20000000000 */
[----:B------:R-:W-:-:S03]  /*5d90*/  HADD2.F32 R27, -RZ, R27.H0_H0 ;  /* 0x2000001bff1b7230 */ /* 0x000fc60000004100 */
[----:B------:R-:W-:Y:S02]  /*5da0*/  @P2 FSEL R16, R3, R16, P1 ;  /* 0x0000001003102208 */ /* 0x000fe40000800000 */
[----:B------:R-:W-:Y:S02]  /*5db0*/  @!P2 FSEL R0, R0, R11, P1 ;  /* 0x0000000b0000a208 */ /* 0x000fe40000800000 */
[----:B------:R-:W-:Y:S02]  /*5dc0*/  ISETP.NE.AND P2, PT, R32, RZ, PT ;  /* 0x000000ff2000720c */ /* 0x000fe40003f45270 */
[----:B------:R-:W-:Y:S01]  /*5dd0*/  FSETP.NEU.AND P3, PT, R27, RZ, PT ;  /* 0x000000ff1b00720b */ /* 0x000fe20003f6d000 */
[----:B------:R-:W-:Y:S02]  /*5de0*/  HADD2.F32 R28, -RZ, R28.H0_H0 ;  /* 0x2000001cff1c7230 */ /* 0x000fe40000004100 */
[----:B------:R-:W-:Y:S01]  /*5df0*/  FADD R11, R16, 1 ;  /* 0x3f800000100b7421 */ /* 0x000fe20000000000 */
[----:B------:R-:W-:-:S02]  /*5e00*/  FADD R3, R0, 1 ;  /* 0x3f80000000037421 */ /* 0x000fc40000000000 */
[----:B------:R-:W-:-:S07]  /*5e10*/  FSETP.NEU.AND P1, PT, R28, RZ, PT ;  /* 0x000000ff1c00720b */ /* 0x000fce0003f2d000 */
[----:B------:R-:W-:Y:S02]  /*5e20*/  @P3 FSEL R16, R11, R16, P1 ;  /* 0x000000100b103208 */ /* 0x000fe40000800000 */
[----:B------:R-:W-:Y:S01]  /*5e30*/  @!P3 FSEL R3, R3, R0, P1 ;  /* 0x000000000303b208 */ /* 0x000fe20000800000 */
[----:B------:R-:W-:Y:S06]  /*5e40*/  @P2 BRA `(.L_x_378) ;  /* 0xfffffff800a82947 */ /* 0x000fec000383ffff */
.L_x_377:
        /* <DEDUP_REMOVED lines=25> */
[----:B------:R-:W-:Y:S02]  /*5fe0*/  @!P1 FSEL R0, R0, R3, P2 ;  /* 0x0000000300009208 */ /* 0x000fe40001000000 */
[----:B------:R-:W-:Y:S01]  /*5ff0*/  @P1 FSEL R16, R15, R16, P2 ;  /* 0x000000100f101208 */ /* 0x000fe20001000000 */
[----:B------:R-:W-:Y:S01]  /*6000*/  HADD2.F32 R19, -RZ, R19.H0_H0 ;  /* 0x20000013ff137230 */ /* 0x000fe20000004100 */
[----:B------:R-:W-:Y:S01]  /*6010*/  FSETP.NEU.AND P1, PT, R18, RZ, PT ;  /* 0x000000ff1200720b */ /* 0x000fe20003f2d000 */
[----:B0-----:R-:W-:Y:S02]  /*6020*/  FADD R11, R0, 1 ;  /* 0x3f800000000b7421 */ /* 0x001fe40000000000 */
[----:B------:R-:W-:Y:S01]  /*6030*/  FADD R3, R16, 1 ;  /* 0x3f80000010037421 */ /* 0x000fe20000000000 */
[----:B------:R-:W-:Y:S01]  /*6040*/  FSETP.NEU.AND P2, PT, R19, RZ, PT ;  /* 0x000000ff1300720b */ /* 0x000fe20003f4d000 */
[----:B------:R-:W-:Y:S01]  /*6050*/  HADD2.F32 R20, -RZ, R20.H0_H0 ;  /* 0x20000014ff147230 */ /* 0x000fe20000004100 */
[----:B------:R-:W-:-:S02]  /*6060*/  @!P3 FSEL R11, R11, R0, P1 ;  /* 0x000000000b0bb208 */ /* 0x000fc40000800000 */
[----:B------:R-:W-:Y:S01]  /*6070*/  @P3 FSEL R16, R3, R16, P1 ;  /* 0x0000001003103208 */ /* 0x000fe20000800000 */
[----:B------:R-:W-:Y:S01]  /*6080*/  HADD2.F32 R21, -RZ, R21.H0_H0 ;  /* 0x20000015ff157230 */ /* 0x000fe20000004100 */
[----:B------:R-:W-:Y:S01]  /*6090*/  FSETP.NEU.AND P1, PT, R20, RZ, PT ;  /* 0x000000ff1400720b */ /* 0x000fe20003f2d000 */
[----:B------:R-:W-:Y:S02]  /*60a0*/  FADD R0, R11, 1 ;  /* 0x3f8000000b007421 */ /* 0x000fe40000000000 */
[----:B------:R-:W-:Y:S01]  /*60b0*/  FADD R3, R16, 1 ;  /* 0x3f80000010037421 */ /* 0x000fe20000000000 */
[----:B------:R-:W-:Y:S01]  /*60c0*/  FSETP.NEU.AND P3, PT, R21, RZ, PT ;  /* 0x000000ff1500720b */ /* 0x000fe20003f6d000 */
[----:B------:R-:W-:Y:S02]  /*60d0*/  HADD2.F32 R22, -RZ, R22.H0_H0 ;  /* 0x20000016ff167230 */ /* 0x000fe40000004100 */
[----:B------:R-:W-:Y:S02]  /*60e0*/  @!P2 FSEL R0, R0, R11, P1 ;  /* 0x0000000b0000a208 */ /* 0x000fe40000800000 */
[----:B------:R-:W-:-:S02]  /*60f0*/  @P2 FSEL R16, R3, R16, P1 ;  /* 0x0000001003102208 */ /* 0x000fc40000800000 */
[----:B------:R-:W-:Y:S01]  /*6100*/  FSETP.NEU.AND P1, PT, R22, RZ, PT ;  /* 0x000000ff1600720b */ /* 0x000fe20003f2d000 */
[----:B------:R-:W-:Y:S02]  /*6110*/  FADD R3, R0, 1 ;  /* 0x3f80000000037421 */ /* 0x000fe40000000000 */
[----:B------:R-:W-:-:S03]  /*6120*/  FADD R11, R16, 1 ;  /* 0x3f800000100b7421 */ /* 0x000fc60000000000 */
[----:B------:R-:W-:Y:S02]  /*6130*/  @!P3 FSEL R3, R3, R0, P1 ;  /* 0x000000000303b208 */ /* 0x000fe40000800000 */
[----:B------:R-:W-:-:S07]  /*6140*/  @P3 FSEL R16, R11, R16, P1 ;  /* 0x000000100b103208 */ /* 0x000fce0000800000 */
.L_x_379:
        /* <DEDUP_REMOVED lines=20> */
[----:B-----5:R-:W-:-:S03]  /*6290*/  HADD2.F32 R18, -RZ, R18.H0_H0 ;  /* 0x20000012ff127230 */ /* 0x020fc60000004100 */
[----:B------:R-:W-:Y:S02]  /*62a0*/  @P0 FSEL R16, R15, R16, P1 ;  /* 0x000000100f100208 */ /* 0x000fe40000800000 */
[----:B------:R-:W-:Y:S02]  /*62b0*/  @!P0 FSEL R0, R0, R3, P1 ;  /* 0x0000000300008208 */ /* 0x000fe40000800000 */
[----:B------:R-:W-:Y:S01]  /*62c0*/  FSETP.NEU.AND P0, PT, R18, RZ, PT ;  /* 0x000000ff1200720b */ /* 0x000fe20003f0d000 */
[----:B------:R-:W-:Y:S02]  /*62d0*/  FADD R11, R16, 1 ;  /* 0x3f800000100b7421 */ /* 0x000fe40000000000 */
[----:B------:R-:W-:-:S03]  /*62e0*/  FADD R3, R0, 1 ;  /* 0x3f80000000037421 */ /* 0x000fc60000000000 */
[----:B------:R-:W-:Y:S02]  /*62f0*/  @P2 FSEL R16, R11, R16, P0 ;  /* 0x000000100b102208 */ /* 0x000fe40000000000 */
[----:B------:R-:W-:-:S07]  /*6300*/  @!P2 FSEL R3, R3, R0, P0 ;  /* 0x000000000303a208 */ /* 0x000fce0000000000 */
.L_x_380:
[----:B------:R-:W-:Y:S05]  /*6310*/  @P3 BRA `(.L_x_376) ;  /* 0x0000000000343947 */ /* 0x000fea0003800000 */
[----:B------:R-:W-:-:S06]  /*6320*/  IMAD.WIDE.U32 R4, R9, 0x2, R4 ;  /* 0x0000000209047825 */ /* 0x000fcc00078e0004 */
[----:B------:R-:W2:Y:S01]  /*6330*/  LDG.E.U16.CONSTANT R4, desc[UR6][R4.64] ;  /* 0x0000000604047981 */ /* 0x000ea2000c1e9500 */
[----:B------:R-:W-:-:S06]  /*6340*/  IMAD.WIDE.U32 R6, R9, 0x2, R6 ;  /* 0x0000000209067825 */ /* 0x000fcc00078e0006 */
[----:B------:R-:W3:Y:S01]  /*6350*/  LDG.E.U16.CONSTANT R6, desc[UR6][R6.64] ;  /* 0x0000000606067981 */ /* 0x000ee2000c1e9500 */
[----:B------:R-:W-:Y:S01]  /*6360*/  FADD R8, R3, 1 ;  /* 0x3f80000003087421 */ /* 0x000fe20000000000 */
[----:B------:R-:W-:Y:S01]  /*6370*/  FADD R9, R16, 1 ;  /* 0x3f80000010097421 */ /* 0x000fe20000000000 */
[----:B--2---:R-:W-:-:S05]  /*6380*/  HADD2.F32 R0, -RZ, R4.H0_H0 ;  /* 0x20000004ff007230 */ /* 0x004fca0000004100 */
[----:B------:R-:W-:Y:S01]  /*6390*/  FSETP.NEU.AND P0, PT, R0, RZ, PT ;  /* 0x000000ff0000720b */ /* 0x000fe20003f0d000 */
[----:B---3--:R-:W-:-:S05]  /*63a0*/  HADD2.F32 R0, -RZ, R6.H0_H0 ;  /* 0x20000006ff007230 */ /* 0x008fca0000004100 */
[----:B------:R-:W-:-:S07]  /*63b0*/  FSETP.NEU.AND P1, PT, R0, RZ, PT ;  /* 0x000000ff0000720b */ /* 0x000fce0003f2d000 */
[----:B------:R-:W-:Y:S02]  /*63c0*/  @!P0 FSEL R8, R8, R3, P1 ;  /* 0x0000000308088208 */ /* 0x000fe40000800000 */
[----:B------:R-:W-:Y:S02]  /*63d0*/  @P0 FSEL R16, R9, R16, P1 ;  /* 0x0000001009100208 */ /* 0x000fe40000800000 */
[----:B------:R-:W-:-:S07]  /*63e0*/  MOV R3, R8 ;  /* 0x0000000800037202 */ /* 0x000fce0000000f00 */
.L_x_376:
        /* <DEDUP_REMOVED lines=13> */
[----:B------:R-:W-:Y:S05]  /*64c0*/  CALL.REL.NOINC `($__internal_11_$__cuda_sm3x_div_rn_noftz_f32_slowpath) ;  /* 0x00000030002c7944 */ /* 0x000fea0003c00000 */
.L_x_382:
[----:B------:R-:W-:Y:S05]  /*64d0*/  BSYNC.RECONVERGENT B1 ;  /* 0x0000000000017941 */ /* 0x000fea0003800200 */
.L_x_381:
[----:B------:R-:W-:Y:S01]  /*64e0*/  FADD R14, -R0, 1 ;  /* 0x3f800000000e7421 */ /* 0x000fe20000000100 */
[----:B------:R-:W-:Y:S06]  /*64f0*/  BRA `(.L_x_375) ;  /* 0x0000002800d87947 */ /* 0x000fec0003800000 */
.L_x_880:
        /* <DEDUP_REMOVED lines=14> */
.L_x_385:
        /* <DEDUP_REMOVED lines=20> */
[----:B------:R-:W2:Y:S03]  /*6720*/  LDG.E.U16.CONSTANT R14, desc[UR6][R10.64+0xe] ;  /* 0x00000e060a0e7981 */ /* 0x000ea6000c1e9500 */
[----:B------:R-:W-:Y:S02]  /*6730*/  FSETP.NEU.AND P1, PT, R0, R17, PT ;  /* 0x000000110000720b */ /* 0x000fe40003f2d000 */
[----:B------:R-:W3:Y:S01]  /*6740*/  LDG.E.U16.CONSTANT R0, desc[UR6][R10.64+0xc] ;  /* 0x00000c060a007981 */ /* 0x000ee2000c1e9500 */
[----:B----4-:R-:W-:-:S03]  /*6750*/  HADD2.F32 R22, -RZ, R16.H0_H0 ;  /* 0x20000010ff167230 */ /* 0x010fc60000004100 */
[----:B------:R-:W4:Y:S01]  /*6760*/  LDG.E.U16.CONSTANT R17, desc[UR6][R12.64+0xe] ;  /* 0x00000e060c117981 */ /* 0x000f22000c1e9500 */
[----:B-----5:R-:W-:-:S03]  /*6770*/  HADD2.F32 R23, -RZ, R23.H0_H0 ;  /* 0x20000017ff177230 */ /* 0x020fc60000004100 */
[----:B------:R-:W5:Y:S01]  /*6780*/  LDG.E.U16.CONSTANT R16, desc[UR6][R12.64+0x10] ;  /* 0x000010060c107981 */ /* 0x000f62000c1e9500 */
[----:B------:R-:W-:Y:S01]  /*6790*/  HADD2.F32 R20, -RZ, R20.H0_H0 ;  /* 0x20000014ff147230 */ /* 0x000fe20000004100 */
[----:B------:R-:W-:Y:S01]  /*67a0*/  FSETP.NEU.AND P5, PT, R22, R23, PT ;  /* 0x000000171600720b */ /* 0x000fe20003fad000 */
[----:B------:R-:W-:Y:S01]  /*67b0*/  HADD2.F32 R33, -RZ, R21.H0_H0 ;  /* 0x20000015ff217230 */ /* 0x000fe20000004100 */
[----:B------:R-:W5:Y:S01]  /*67c0*/  LDG.E.U16.CONSTANT R23, desc[UR6][R10.64+0x12] ;  /* 0x000012060a177981 */ /* 0x000f62000c1e9500 */
[----:B------:R-:W-:-:S03]  /*67d0*/  HADD2.F32 R28, -RZ, R28.H0_H0 ;  /* 0x2000001cff1c7230 */ /* 0x000fc60000004100 */
[----:B------:R-:W5:Y:S01]  /*67e0*/  LDG.E.U16.CONSTANT R21, desc[UR6][R12.64+0x12] ;  /* 0x000012060c157981 */ /* 0x000f62000c1e9500 */
[----:B------:R-:W-:Y:S01]  /*67f0*/  HADD2.F32 R29, -RZ, R29.H0_H0 ;  /* 0x2000001dff1d7230 */ /* 0x000fe20000004100 */
[----:B------:R-:W-:Y:S02]  /*6800*/  FSETP.NEU.AND P2, PT, R20, R33, PT ;  /* 0x000000211400720b */ /* 0x000fe40003f4d000 */
[----:B------:R-:W5:Y:S02]  /*6810*/  LDG.E.U16.CONSTANT R22, desc[UR6][R10.64+0x14] ;  /* 0x000014060a167981 */ /* 0x000f64000c1e9500 */
[----:B------:R-:W-:Y:S02]  /*6820*/  FSETP.NEU.AND P6, PT, R28, R29, PT ;  /* 0x0000001d1c00720b */ /* 0x000fe40003fcd000 */
[----:B------:R-:W5:Y:S01]  /*6830*/  LDG.E.U16.CONSTANT R20, desc[UR6][R12.64+0x14] ;  /* 0x000014060c147981 */ /* 0x000f62000c1e9500 */
[----:B------:R-:W-:Y:S02]  /*6840*/  HADD2.F32 R28, -RZ, R24.H0_H0 ;  /* 0x20000018ff1c7230 */ /* 0x000fe40000004100 */
[----:B------:R-:W-:Y:S01]  /*6850*/  HADD2.F32 R29, -RZ, R25.H0_H0 ;  /* 0x20000019ff1d7230 */ /* 0x000fe20000004100 */
[----:B------:R-:W5:Y:S01]  /*6860*/  LDG.E.U16.CONSTANT R24, desc[UR6][R10.64+0x16] ;  /* 0x000016060a187981 */ /* 0x000f62000c1e9500 */
[----:B------:R-:W-:-:S03]  /*6870*/  HADD2.F32 R32, -RZ, R26.H0_H0 ;  /* 0x2000001aff207230 */ /* 0x000fc60000004100 */
[----:B------:R-:W5:Y:S01]  /*6880*/  LDG.E.U16.CONSTANT R25, desc[UR6][R12.64+0x16] ;  /* 0x000016060c197981 */ /* 0x000f62000c1e9500 */
[----:B------:R-:W-:-:S03]  /*6890*/  HADD2.F32 R33, -RZ, R27.H0_H0 ;  /* 0x2000001bff217230 */ /* 0x000fc60000004100 */
[----:B------:R-:W5:Y:S01]  /*68a0*/  LDG.E.U16.CONSTANT R26, desc[UR6][R10.64+0x18] ;  /* 0x000018060a1a7981 */ /* 0x000f62000c1e9500 */
[----:B------:R-:W-:-:S03]  /*68b0*/  FSETP.NEU.AND P3, PT, R28, R29, PT ;  /* 0x0000001d1c00720b */ /* 0x000fc60003f6d000 */
[----:B------:R-:W5:Y:S01]  /*68c0*/  LDG.E.U16.CONSTANT R27, desc[UR6][R12.64+0x18] ;  /* 0x000018060c1b7981 */ /* 0x000f62000c1e9500 */
[----:B------:R-:W-:-:S03]  /*68d0*/  FSETP.NEU.AND P4, PT, R32, R33, PT ;  /* 0x000000212000720b */ /* 0x000fc60003f8d000 */
[----:B------:R-:W5:Y:S04]  /*68e0*/  LDG.E.U16.CONSTANT R33, desc[UR6][R10.64+0x1a] ;  /* 0x00001a060a217981 */ /* 0x000f68000c1e9500 */
[----:B------:R-:W5:Y:S04]  /*68f0*/  LDG.E.U16.CONSTANT R29, desc[UR6][R12.64+0x1a] ;  /* 0x00001a060c1d7981 */ /* 0x000f68000c1e9500 */
[----:B------:R5:W5:Y:S04]  /*6900*/  LDG.E.U16.CONSTANT R32, desc[UR6][R10.64+0x1c] ;  /* 0x00001c060a207981 */ /* 0x000b68000c1e9500 */
[----:B------:R-:W5:Y:S01]  /*6910*/  LDG.E.U16.CONSTANT R28, desc[UR6][R12.64+0x1c] ;  /* 0x00001c060c1c7981 */ /* 0x000f62000c1e9500 */
[----:B------:R-:W-:Y:S01]  /*6920*/  @P1 FADD R3, R3, 1 ;  /* 0x3f80000003031421 */ /* 0x000fe20000000000 */
[----:B------:R-:W-:-:S03]  /*6930*/  HADD2.F32 R19, -RZ, R19.H0_H0 ;  /* 0x20000013ff137230 */ /* 0x000fc60000004100 */
[----:B------:R-:W-:-:S04]  /*6940*/  @P5 FADD R3, R3, 1 ;  /* 0x3f80000003035421 */ /* 0x000fc80000000000 */
[----:B------:R-:W-:Y:S01]  /*6950*/  @P6 FADD R3, R3, 1 ;  /* 0x3f80000003036421 */ /* 0x000fe20000000000 */
[----:B------:R-:W-:-:S03]  /*6960*/  HADD2.F32 R18, -RZ, R18.H0_H0 ;  /* 0x20000012ff127230 */ /* 0x000fc60000004100 */
[----:B------:R-:W-:-:S04]  /*6970*/  @P2 FADD R3, R3, 1 ;  /* 0x3f80000003032421 */ /* 0x000fc80000000000 */
[----:B------:R-:W-:-:S04]  /*6980*/  @P3 FADD R3, R3, 1 ;  /* 0x3f80000003033421 */ /* 0x000fc80000000000 */
[----:B------:R-:W-:Y:S01]  /*6990*/  @P4 FADD R3, R3, 1 ;  /* 0x3f80000003034421 */ /* 0x000fe20000000000 */
[----:B------:R-:W-:Y:S01]  /*69a0*/  IADD3 R31, PT, PT, R31, 0x10, RZ ;  /* 0x000000101f1f7810 */ /* 0x000fe20007ffe0ff */
[----:B------:R-:W-:Y:S02]  /*69b0*/  HADD2.F32 R34, -RZ, R34.H0_H0 ;  /* 0x20000022ff227230 */ /* 0x000fe40000004100 */
[----:B------:R-:W-:Y:S01]  /*69c0*/  HADD2.F32 R35, -RZ, R35.H0_H0 ;  /* 0x20000023ff237230 */ /* 0x000fe20000004100 */
[----:B------:R-:W-:Y:S01]  /*69d0*/  IADD3 R9, PT, PT, R9, 0x10, RZ ;  /* 0x0000001009097810 */ /* 0x000fe20007ffe0ff */
[----:B--2---:R-:W-:Y:S02]  /*69e0*/  HADD2.F32 R14, -RZ, R14.H0_H0 ;  /* 0x2000000eff0e7230 */ /* 0x004fe40000004100 */
[----:B---3--:R-:W-:Y:S02]  /*69f0*/  HADD2.F32 R0, -RZ, R0.H0_H0 ;  /* 0x20000000ff007230 */ /* 0x008fe40000004100 */
[----:B----4-:R-:W-:-:S03]  /*6a00*/  HADD2.F32 R17, -RZ, R17.H0_H0 ;  /* 0x20000011ff117230 */ /* 0x010fc60000004100 */
[----:B------:R-:W-:Y:S01]  /*6a10*/  FSETP.NEU.AND P1, PT, R0, R19, PT ;  /* 0x000000130000720b */ /* 0x000fe20003f2d000 */
[----:B-----5:R-:W-:Y:S01]  /*6a20*/  HADD2.F32 R11, -RZ, R16.H0_H0 ;  /* 0x20000010ff0b7230 */ /* 0x020fe20000004100 */
[----:B------:R-:W-:Y:S01]  /*6a30*/  FSETP.NEU.AND P2, PT, R14, R17, PT ;  /* 0x000000110e00720b */ /* 0x000fe20003f4d000 */
[----:B------:R-:W-:-:S03]  /*6a40*/  HADD2.F32 R23, -RZ, R23.H0_H0 ;  /* 0x20000017ff177230 */ /* 0x000fc60000004100 */
[----:B------:R-:W-:Y:S01]  /*6a50*/  FSETP.NEU.AND P3, PT, R18, R11, PT ;  /* 0x0000000b1200720b */ /* 0x000fe20003f6d000 */
[----:B------:R-:W-:-:S06]  /*6a60*/  HADD2.F32 R0, -RZ, R21.H0_H0 ;  /* 0x20000015ff007230 */ /* 0x000fcc0000004100 */
[----:B------:R-:W-:Y:S01]  /*6a70*/  @P1 FADD R3, R3, 1 ;  /* 0x3f80000003031421 */ /* 0x000fe20000000000 */
[----:B------:R-:W-:Y:S01]  /*6a80*/  HADD2.F32 R22, -RZ, R22.H0_H0 ;  /* 0x20000016ff167230 */ /* 0x000fe20000004100 */
[----:B------:R-:W-:Y:S01]  /*6a90*/  FSETP.NEU.AND P4, PT, R23, R0, PT ;  /* 0x000000001700720b */ /* 0x000fe20003f8d000 */
[----:B------:R-:W-:Y:S02]  /*6aa0*/  HADD2.F32 R11, -RZ, R20.H0_H0 ;  /* 0x20000014ff0b7230 */ /* 0x000fe40000004100 */
[----:B------:R-:W-:Y:S01]  /*6ab0*/  @P2 FADD R3, R3, 1 ;  /* 0x3f80000003032421 */ /* 0x000fe20000000000 */
[----:B------:R-:W-:Y:S02]  /*6ac0*/  HADD2.F32 R24, -RZ, R24.H0_H0 ;  /* 0x20000018ff187230 */ /* 0x000fe40000004100 */
[----:B------:R-:W-:Y:S01]  /*6ad0*/  FSETP.NEU.AND P1, PT, R22, R11, PT ;  /* 0x0000000b1600720b */ /* 0x000fe20003f2d000 */
[----:B------:R-:W-:Y:S02]  /*6ae0*/  HADD2.F32 R25, -RZ, R25.H0_H0 ;  /* 0x20000019ff197230 */ /* 0x000fe40000004100 */
[----:B------:R-:W-:Y:S01]  /*6af0*/  @P3 FADD R3, R3, 1 ;  /* 0x3f80000003033421 */ /* 0x000fe20000000000 */
[----:B------:R-:W-:-:S02]  /*6b00*/  HADD2.F32 R26, -RZ, R26.H0_H0 ;  /* 0x2000001aff1a7230 */ /* 0x000fc40000004100 */
        /* <DEDUP_REMOVED lines=10> */
[----:B------:R-:W-:-:S03]  /*6bb0*/  @P2 FADD R3, R3, 1 ;  /* 0x3f80000003032421 */ /* 0x000fc60000000000 */
[----:B------:R-:W-:Y:S01]  /*6bc0*/  FSETP.NEU.AND P1, PT, R32, R11, PT ;  /* 0x0000000b2000720b */ /* 0x000fe20003f2d000 */
[----:B------:R-:W-:-:S06]  /*6bd0*/  @P3 FADD R3, R3, 1 ;  /* 0x3f80000003033421 */ /* 0x000fcc0000000000 */
[----:B------:R-:W-:Y:S01]  /*6be0*/  @P4 FADD R3, R3, 1 ;  /* 0x3f80000003034421 */ /* 0x000fe20000000000 */
[----:B------:R-:W-:-:S05]  /*6bf0*/  FSETP.NEU.AND P2, PT, R34, R35, PT ;  /* 0x000000232200720b */ /* 0x000fca0003f4d000 */
[----:B------:R-:W-:Y:S01]  /*6c00*/  @P1 FADD R3, R3, 1 ;  /* 0x3f80000003031421 */ /* 0x000fe20000000000 */
[----:B------:R-:W-:-:S07]  /*6c10*/  ISETP.NE.AND P1, PT, R31, RZ, PT ;  /* 0x000000ff1f00720c */ /* 0x000fce0003f25270 */
[----:B------:R-:W-:-:S06]  /*6c20*/  @P2 FADD R3, R3, 1 ;  /* 0x3f80000003032421 */ /* 0x000fcc0000000000 */
[----:B------:R-:W-:Y:S05]  /*6c30*/  @P1 BRA `(.L_x_385) ;  /* 0xfffffff800681947 */ /* 0x000fea000383ffff */
.L_x_384:
        /* <DEDUP_REMOVED lines=56> */
.L_x_386:
        /* <DEDUP_REMOVED lines=32> */
.L_x_387:
[----:B------:R-:W-:Y:S05]  /*71c0*/  @!P4 BRA `(.L_x_383) ;  /* 0x000000000034c947 */ /* 0x000fea0003800000 */
[----:B------:R-:W-:-:S07]  /*71d0*/  IADD3 R0, PT, PT, -R0, RZ, RZ ;  /* 0x000000ff00007210 */ /* 0x000fce0007ffe1ff */
.L_x_388:
        /* <DEDUP_REMOVED lines=9> */
[----:B------:R-:W-:-:S13]  /*7270*/  FSETP.NEU.AND P0, PT, R9, R14, PT ;  /* 0x0000000e0900720b */ /* 0x000fda0003f0d000 */
[----:B------:R-:W-:Y:S01]  /*7280*/  @P0 FADD R3, R3, 1 ;  /* 0x3f80000003030421 */ /* 0x000fe20000000000 */
[----:B------:R-:W-:Y:S06]  /*7290*/  @P1 BRA `(.L_x_388) ;  /* 0xfffffffc00d01947 */ /* 0x000fec000383ffff */
.L_x_383:
        /* <DEDUP_REMOVED lines=13> */
[----:B------:R-:W-:Y:S05]  /*7370*/  CALL.REL.NOINC `($__internal_11_$__cuda_sm3x_div_rn_noftz_f32_slowpath) ;  /* 0x0000002000807944 */ /* 0x000fea0003c00000 */
[----:B------:R-:W-:-:S07]  /*7380*/  MOV R14, R0 ;  /* 0x00000000000e7202 */ /* 0x000fce0000000f00 */
.L_x_390:
[----:B------:R-:W-:Y:S05]  /*7390*/  BSYNC.RECONVERGENT B1 ;  /* 0x0000000000017941 */ /* 0x000fea0003800200 */
.L_x_389:
[----:B------:R-:W-:Y:S05]  /*73a0*/  BRA `(.L_x_375) ;  /* 0x0000001c002c7947 */ /* 0x000fea0003800000 */
.L_x_879:
        /* <DEDUP_REMOVED lines=16> */
.L_x_393:
        /* <DEDUP_REMOVED lines=19> */
[----:B---3--:R-:W-:-:S03]  /*75e0*/  HADD2.F32 R27, -RZ, R22.H0_H0 ;  /* 0x20000016ff1b7230 */ /* 0x008fc60000004100 */
[----:B------:R-:W-:Y:S01]  /*75f0*/  FADD R0, R0, R15 ;  /* 0x0000000f00007221 */ /* 0x000fe20000000000 */
[----:B----4-:R-:W-:-:S03]  /*7600*/  HADD2.F32 R15, -RZ, R26.H0_H0 ;  /* 0x2000001aff0f7230 */ /* 0x010fc60000004100 */
[----:B------:R-:W-:Y:S01]  /*7610*/  FADD R0, R0, R27 ;  /* 0x0000001b00007221 */ /* 0x000fe20000000000 */
[----:B-----5:R-:W-:-:S03]  /*7620*/  HADD2.F32 R27, -RZ, R28.H0_H0 ;  /* 0x2000001cff1b7230 */ /* 0x020fc60000004100 */
[----:B------:R-:W-:Y:S02]  /*7630*/  FADD R0, R0, R15 ;  /* 0x0000000f00007221 */ /* 0x000fe40000000000 */
[----:B------:R-:W2:Y:S01]  /*7640*/  LDG.E.U16.CONSTANT R15, desc[UR6][R10.64+0xa] ;  /* 0x00000a060a0f7981 */ /* 0x000ea2000c1e9500 */
[----:B------:R-:W-:Y:S02]  /*7650*/  HADD2.F32 R22, -RZ, R16.H0_H0 ;  /* 0x20000010ff167230 */ /* 0x000fe40000004100 */
[----:B------:R-:W-:Y:S02]  /*7660*/  FADD R27, R0, R27 ;  /* 0x0000001b001b7221 */ /* 0x000fe40000000000 */
[----:B------:R-:W3:Y:S01]  /*7670*/  LDG.E.U16.CONSTANT R0, desc[UR6][R12.64+0xe] ;  /* 0x00000e060c007981 */ /* 0x000ee2000c1e9500 */
[----:B------:R-:W-:Y:S02]  /*7680*/  HADD2.F32 R16, -RZ, R21.H0_H0 ;  /* 0x20000015ff107230 */ /* 0x000fe40000004100 */
[----:B------:R-:W-:-:S03]  /*7690*/  HADD2.F32 R20, -RZ, R20.H0_H0 ;  /* 0x20000014ff147230 */ /* 0x000fc60000004100 */
[----:B------:R-:W-:Y:S02]  /*76a0*/  FADD R21, R16, R17 ;  /* 0x0000001110157221 */ /* 0x000fe40000000000 */
[----:B------:R-:W4:Y:S01]  /*76b0*/  LDG.E.U16.CONSTANT R16, desc[UR6][R10.64+0xc] ;  /* 0x00000c060a107981 */ /* 0x000f22000c1e9500 */
[----:B------:R-:W-:Y:S02]  /*76c0*/  HADD2.F32 R26, -RZ, R18.H0_H0 ;  /* 0x20000012ff1a7230 */ /* 0x000fe40000004100 */
[----:B------:R-:W-:Y:S01]  /*76d0*/  FADD R27, R27, R22 ;  /* 0x000000161b1b7221 */ /* 0x000fe20000000000 */
[----:B------:R-:W5:Y:S01]  /*76e0*/  LDG.E.U16.CONSTANT R17, desc[UR6][R12.64+0x10] ;  /* 0x000010060c117981 */ /* 0x000f62000c1e9500 */
[----:B------:R-:W-:Y:S02]  /*76f0*/  HADD2.F32 R19, -RZ, R19.H0_H0 ;  /* 0x20000013ff137230 */ /* 0x000fe40000004100 */
[----:B------:R-:W-:Y:S01]  /*7700*/  FADD R20, R21, R20 ;  /* 0x0000001415147221 */ /* 0x000fe20000000000 */
[----:B------:R-:W5:Y:S01]  /*7710*/  LDG.E.U16.CONSTANT R18, desc[UR6][R10.64+0xe] ;  /* 0x00000e060a127981 */ /* 0x000f62000c1e9500 */
[----:B------:R-:W-:-:S03]  /*7720*/  FADD R33, R27, R26 ;  /* 0x0000001a1b217221 */ /* 0x000fc60000000000 */
[----:B------:R-:W5:Y:S01]  /*7730*/  LDG.E.U16.CONSTANT R22, desc[UR6][R12.64+0x12] ;  /* 0x000012060c167981 */ /* 0x000f62000c1e9500 */
[----:B------:R-:W-:-:S03]  /*7740*/  FADD R26, R20, R19 ;  /* 0x00000013141a7221 */ /* 0x000fc60000000000 */
[----:B------:R-:W5:Y:S01]  /*7750*/  LDG.E.U16.CONSTANT R21, desc[UR6][R10.64+0x10] ;  /* 0x000010060a157981 */ /* 0x000f62000c1e9500 */
[----:B------:R-:W-:-:S03]  /*7760*/  HADD2.F32 R27, -RZ, R23.H0_H0 ;  /* 0x20000017ff1b7230 */ /* 0x000fc60000004100 */
[----:B------:R-:W5:Y:S01]  /*7770*/  LDG.E.U16.CONSTANT R20, desc[UR6][R12.64+0x14] ;  /* 0x000014060c147981 */ /* 0x000f62000c1e9500 */
[----:B------:R-:W-:-:S03]  /*7780*/  HADD2.F32 R28, -RZ, R24.H0_H0 ;  /* 0x20000018ff1c7230 */ /* 0x000fc60000004100 */
[----:B------:R-:W5:Y:S01]  /*7790*/  LDG.E.U16.CONSTANT R19, desc[UR6][R10.64+0x12] ;  /* 0x000012060a137981 */ /* 0x000f62000c1e9500 */
[----:B------:R-:W-:-:S03]  /*77a0*/  HADD2.F32 R35, -RZ, R25.H0_H0 ;  /* 0x20000019ff237230 */ /* 0x000fc60000004100 */
[----:B------:R-:W5:Y:S04]  /*77b0*/  LDG.E.U16.CONSTANT R23, desc[UR6][R12.64+0x16] ;  /* 0x000016060c177981 */ /* 0x000f68000c1e9500 */
[----:B------:R-:W5:Y:S01]  /*77c0*/  LDG.E.U16.CONSTANT R24, desc[UR6][R10.64+0x14] ;  /* 0x000014060a187981 */ /* 0x000f62000c1e9500 */
[----:B------:R-:W-:-:S03]  /*77d0*/  FADD R26, R26, R27 ;  /* 0x0000001b1a1a7221 */ /* 0x000fc60000000000 */
[----:B------:R-:W5:Y:S01]  /*77e0*/  LDG.E.U16.CONSTANT R25, desc[UR6][R12.64+0x18] ;  /* 0x000018060c197981 */ /* 0x000f62000c1e9500 */
[----:B------:R-:W-:-:S03]  /*77f0*/  FADD R33, R33, R28 ;  /* 0x0000001c21217221 */ /* 0x000fc60000000000 */
[----:B------:R-:W5:Y:S01]  /*7800*/  LDG.E.U16.CONSTANT R28, desc[UR6][R12.64+0x1a] ;  /* 0x00001a060c1c7981 */ /* 0x000f62000c1e9500 */
[----:B------:R-:W-:-:S03]  /*7810*/  FADD R30, R26, R35 ;  /* 0x000000231a1e7221 */ /* 0x000fc60000000000 */
[----:B------:R-:W5:Y:S04]  /*7820*/  LDG.E.U16.CONSTANT R27, desc[UR6][R10.64+0x18] ;  /* 0x000018060a1b7981 */ /* 0x000f68000c1e9500 */
[----:B------:R-:W5:Y:S04]  /*7830*/  LDG.E.U16.CONSTANT R26, desc[UR6][R12.64+0x1c] ;  /* 0x00001c060c1a7981 */ /* 0x000f68000c1e9500 */
[----:B------:R0:W5:Y:S01]  /*7840*/  LDG.E.U16.CONSTANT R35, desc[UR6][R12.64+0x1e] ;  /* 0x00001e060c237981 */ /* 0x000162000c1e9500 */
[----:B------:R-:W-:Y:S01]  /*7850*/  HADD2.F32 R29, -RZ, R29.H0_H0 ;  /* 0x2000001dff1d7230 */ /* 0x000fe20000004100 */
[----:B------:R-:W-:-:S04]  /*7860*/  IADD3 R32, PT, PT, R32, 0x10, RZ ;  /* 0x0000001020207810 */ /* 0x000fc80007ffe0ff */
[----:B------:R-:W-:Y:S01]  /*7870*/  ISETP.NE.AND P0, PT, R32, RZ, PT ;  /* 0x000000ff2000720c */ /* 0x000fe20003f05270 */
[----:B------:R-:W-:Y:S01]  /*7880*/  HADD2.F32 R37, -RZ, R37.H0_H0 ;  /* 0x20000025ff257230 */ /* 0x000fe20000004100 */
[----:B------:R-:W-:Y:S01]  /*7890*/  IADD3 R9, PT, PT, R9, 0x10, RZ ;  /* 0x0000001009097810 */ /* 0x000fe20007ffe0ff */
[----:B--2---:R-:W-:Y:S02]  /*78a0*/  HADD2.F32 R15, -RZ, R15.H0_H0 ;  /* 0x2000000fff0f7230 */ /* 0x004fe40000004100 */
[----:B---3--:R-:W-:-:S03]  /*78b0*/  HADD2.F32 R0, -RZ, R0.H0_H0 ;  /* 0x20000000ff007230 */ /* 0x008fc60000004100 */
[----:B------:R-:W-:Y:S02]  /*78c0*/  FADD R15, R30, R15 ;  /* 0x0000000f1e0f7221 */ /* 0x000fe40000000000 */
[----:B------:R-:W-:Y:S01]  /*78d0*/  FADD R33, R33, R0 ;  /* 0x0000000021217221 */ /* 0x000fe20000000000 */
[----:B----4-:R-:W-:Y:S02]  /*78e0*/  HADD2.F32 R16, -RZ, R16.H0_H0 ;  /* 0x20000010ff107230 */ /* 0x010fe40000004100 */
[----:B-----5:R-:W-:-:S03]  /*78f0*/  HADD2.F32 R0, -RZ, R17.H0_H0 ;  /* 0x20000011ff007230 */ /* 0x020fc60000004100 */
        /* <DEDUP_REMOVED lines=19> */
[----:B------:R-:W-:Y:S01]  /*7a30*/  FADD R10, R10, R29 ;  /* 0x0000001d0a0a7221 */ /* 0x000fe20000000000 */
[----:B------:R-:W-:Y:S02]  /*7a40*/  HADD2.F32 R27, -RZ, R27.H0_H0 ;  /* 0x2000001bff1b7230 */ /* 0x000fe40000004100 */
[----:B------:R-:W-:Y:S01]  /*7a50*/  FADD R0, R0, R11 ;  /* 0x0000000b00007221 */ /* 0x000fe20000000000 */
[----:B------:R-:W-:Y:S02]  /*7a60*/  HADD2.F32 R11, -RZ, R36.H0_H0 ;  /* 0x20000024ff0b7230 */ /* 0x000fe40000004100 */
[----:B------:R-:W-:-:S02]  /*7a70*/  HADD2.F32 R13, -RZ, R26.H0_H0 ;  /* 0x2000001aff0d7230 */ /* 0x000fc40000004100 */
[----:B------:R-:W-:-:S03]  /*7a80*/  FADD R10, R10, R27 ;  /* 0x0000001b0a0a7221 */ /* 0x000fc60000000000 */
[----:B------:R-:W-:Y:S01]  /*7a90*/  FADD R0, R0, R13 ;  /* 0x0000000d00007221 */ /* 0x000fe20000000000 */
[----:B------:R-:W-:Y:S02]  /*7aa0*/  HADD2.F32 R13, -RZ, R34.H0_H0 ;  /* 0x20000022ff0d7230 */ /* 0x000fe40000004100 */
[----:B------:R-:W-:Y:S01]  /*7ab0*/  FADD R10, R10, R11 ;  /* 0x0000000b0a0a7221 */ /* 0x000fe20000000000 */
[----:B------:R-:W-:-:S03]  /*7ac0*/  HADD2.F32 R35, -RZ, R35.H0_H0 ;  /* 0x20000023ff237230 */ /* 0x000fc60000004100 */
[----:B------:R-:W-:Y:S02]  /*7ad0*/  FADD R10, R10, R13 ;  /* 0x0000000d0a0a7221 */ /* 0x000fe40000000000 */
[----:B------:R-:W-:Y:S02]  /*7ae0*/  FADD R15, R0, R35 ;  /* 0x00000023000f7221 */ /* 0x000fe40000000000 */
[----:B------:R-:W-:Y:S01]  /*7af0*/  FADD R17, R10, R37 ;  /* 0x000000250a117221 */ /* 0x000fe20000000000 */
[----:B------:R-:W-:Y:S06]  /*7b00*/  @P0 BRA `(.L_x_393) ;  /* 0xfffffff800680947 */ /* 0x000fec000383ffff */
.L_x_392:
        /* <DEDUP_REMOVED lines=56> */
.L_x_394:
        /* <DEDUP_REMOVED lines=32> */
.L_x_395:
[----:B------:R-:W-:Y:S05]  /*8090*/  @!P1 BRA `(.L_x_391) ;  /* 0x0000000000349947 */ /* 0x000fea0003800000 */
[----:B------:R-:W-:-:S07]  /*80a0*/  IADD3 R0, PT, PT, -R0, RZ, RZ ;  /* 0x000000ff00007210 */ /* 0x000fce0007ffe1ff */
.L_x_396:
        /* <DEDUP_REMOVED lines=8> */
[----:B---3--:R-:W-:-:S03]  /*8130*/  HADD2.F32 R18, -RZ, R12.H0_H0 ;  /* 0x2000000cff127230 */ /* 0x008fc60000004100 */
[----:B------:R-:W-:Y:S02]  /*8140*/  FADD R15, R16, R15 ;  /* 0x0000000f100f7221 */ /* 0x000fe40000000000 */
[----:B------:R-:W-:-:S05]  /*8150*/  FADD R17, R18, R17 ;  /* 0x0000001112117221 */ /* 0x000fca0000000000 */
[----:B------:R-:W-:Y:S05]  /*8160*/  @P0 BRA `(.L_x_396) ;  /* 0xfffffffc00d00947 */ /* 0x000fea000383ffff */
.L_x_391:
        /* <DEDUP_REMOVED lines=12> */
[----:B------:R-:W-:Y:S05]  /*8230*/  CALL.REL.NOINC `($__internal_11_$__cuda_sm3x_div_rn_noftz_f32_slowpath) ;  /* 0x0000001000d07944 */ /* 0x000fea0003c00000 */
[----:B------:R-:W-:-:S07]  /*8240*/  MOV R12, R0 ;  /* 0x00000000000c7202 */ /* 0x000fce0000000f00 */
.L_x_398:
[----:B------:R-:W-:Y:S05]  /*8250*/  BSYNC.RECONVERGENT B1 ;  /* 0x0000000000017941 */ /* 0x000fea0003800200 */
.L_x_397:
        /* <DEDUP_REMOVED lines=12> */
.L_x_400:
[----:B------:R-:W-:Y:S05]  /*8320*/  BSYNC.RECONVERGENT B1 ;  /* 0x0000000000017941 */ /* 0x000fea0003800200 */
.L_x_399:
        /* <DEDUP_REMOVED lines=13> */
[----:B------:R-:W-:Y:S01]  /*8400*/  ULOP3.LUT UR9, UR4, 0xfffffff8, URZ, 0xc0, !UPT ;  /* 0xfffffff804097892 */ /* 0x000fe2000f8ec0ff */
[----:B------:R-:W-:Y:S01]  /*8410*/  HFMA2 R13, -RZ, RZ, 0, 0 ;  /* 0x00000000ff0d7431 */ /* 0x000fe200000001ff */
[----:B------:R-:W-:Y:S02]  /*8420*/  MOV R19, RZ ;  /* 0x000000ff00137202 */ /* 0x000fe40000000f00 */
[----:B------:R-:W-:Y:S02]  /*8430*/  UIADD3 UR5, UPT, UPT, -UR9, URZ, URZ ;  /* 0x000000ff09057290 */ /* 0x000fe4000fffe1ff */
[----:B------:R-:W-:-:S10]  /*8440*/  MOV R15, UR9 ;  /* 0x00000009000f7c02 */ /* 0x000fd40008000f00 */
.L_x_403:
        /* <DEDUP_REMOVED lines=20> */
[----:B------:R-:W-:Y:S01]  /*8590*/  IADD3 R19, PT, PT, R19, 0x8, RZ ;  /* 0x0000000813137810 */ /* 0x000fe20007ffe0ff */
[----:B--2---:R-:W-:Y:S02]  /*85a0*/  HADD2.F32 R33, -RZ, R32.H0_H0 ;  /* 0x20000020ff217230 */ /* 0x004fe40000004100 */
[----:B---3--:R-:W-:-:S03]  /*85b0*/  HADD2.F32 R31, -RZ, R31.H0_H0 ;  /* 0x2000001fff1f7230 */ /* 0x008fc60000004100 */
[----:B------:R-:W-:Y:S01]  /*85c0*/  FADD R32, R33, -R0 ;  /* 0x8000000021207221 */ /* 0x000fe20000000000 */
[----:B----4-:R-:W-:Y:S02]  /*85d0*/  HADD2.F32 R33, -RZ, R34.H0_H0 ;  /* 0x20000022ff217230 */ /* 0x010fe40000004100 */
[----:B------:R-:W-:Y:S01]  /*85e0*/  FADD R31, R31, -R12 ;  /* 0x8000000c1f1f7221 */ /* 0x000fe20000000000 */
[----:B-----5:R-:W-:-:S03]  /*85f0*/  HADD2.F32 R29, -RZ, R29.H0_H0 ;  /* 0x2000001dff1d7230 */ /* 0x020fc60000004100 */
[-C--:B------:R-:W-:Y:S01]  /*8600*/  FFMA R3, R31, R32.reuse, R3 ;  /* 0x000000201f037223 */ /* 0x080fe20000000003 */
[----:B------:R-:W-:Y:S01]  /*8610*/  FFMA R13, R32, R32, R13 ;  /* 0x00000020200d7223 */ /* 0x000fe2000000000d */
[----:B------:R-:W-:Y:S01]  /*8620*/  FADD R33, R33, -R12 ;  /* 0x8000000c21217221 */ /* 0x000fe20000000000 */
[----:B------:R-:W-:Y:S02]  /*8630*/  HADD2.F32 R27, -RZ, R27.H0_H0 ;  /* 0x2000001bff1b7230 */ /* 0x000fe40000004100 */
[----:B0-----:R-:W-:Y:S01]  /*8640*/  FADD R8, R29, -R0 ;  /* 0x800000001d087221 */ /* 0x001fe20000000000 */
[----:B------:R-:W-:Y:S02]  /*8650*/  HADD2.F32 R23, -RZ, R23.H0_H0 ;  /* 0x20000017ff177230 */ /* 0x000fe40000004100 */
[----:B------:R-:W-:Y:S01]  /*8660*/  FFMA R16, R31, R31, R16 ;  /* 0x0000001f1f107223 */ /* 0x000fe20000000010 */
[-C--:B------:R-:W-:Y:S01]  /*8670*/  FFMA R3, R33, R8.reuse, R3 ;  /* 0x0000000821037223 */ /* 0x080fe20000000003 */
[----:B------:R-:W-:Y:S01]  /*8680*/  FFMA R13, R8, R8, R13 ;  /* 0x00000008080d7223 */ /* 0x000fe2000000000d */
[----:B------:R-:W-:Y:S01]  /*8690*/  FADD R27, R27, -R12 ;  /* 0x8000000c1b1b7221 */ /* 0x000fe20000000000 */
[----:B------:R-:W-:Y:S01]  /*86a0*/  FADD R8, R23, -R0 ;  /* 0x8000000017087221 */ /* 0x000fe20000000000 */
[----:B------:R-:W-:-:S02]  /*86b0*/  HADD2.F32 R9, -RZ, R26.H0_H0 ;  /* 0x2000001aff097230 */ /* 0x000fc40000004100 */
[----:B------:R-:W-:Y:S02]  /*86c0*/  HADD2.F32 R21, -RZ, R21.H0_H0 ;  /* 0x20000015ff157230 */ /* 0x000fe40000004100 */
[----:B------:R-:W-:Y:S01]  /*86d0*/  FFMA R16, R33, R33, R16 ;  /* 0x0000002121107223 */ /* 0x000fe20000000010 */
[-C--:B------:R-:W-:Y:S01]  /*86e0*/  FFMA R3, R27, R8.reuse, R3 ;  /* 0x000000081b037223 */ /* 0x080fe20000000003 */
[----:B------:R-:W-:Y:S01]  /*86f0*/  FFMA R13, R8, R8, R13 ;  /* 0x00000008080d7223 */ /* 0x000fe2000000000d */
[----:B------:R-:W-:Y:S01]  /*8700*/  FADD R9, R9, -R12 ;  /* 0x8000000c09097221 */ /* 0x000fe20000000000 */
[----:B------:R-:W-:Y:S01]  /*8710*/  FADD R8, R21, -R0 ;  /* 0x8000000015087221 */ /* 0x000fe20000000000 */
[----:B------:R-:W-:Y:S02]  /*8720*/  HADD2.F32 R25, -RZ, R25.H0_H0 ;  /* 0x20000019ff197230 */ /* 0x000fe40000004100 */
[----:B------:R-:W-:Y:S01]  /*8730*/  FFMA R16, R27, R27, R16 ;  /* 0x0000001b1b107223 */ /* 0x000fe20000000010 */
[----:B-1----:R-:W-:-:S02]  /*8740*/  HADD2.F32 R11, -RZ, R20.H0_H0 ;  /* 0x20000014ff0b7230 */ /* 0x002fc40000004100 */
[CC--:B------:R-:W-:Y:S01]  /*8750*/  FFMA R3, R9.reuse, R8.reuse, R3 ;  /* 0x0000000809037223 */ /* 0x0c0fe20000000003 */
[----:B------:R-:W-:Y:S01]  /*8760*/  FFMA R13, R8, R8, R13 ;  /* 0x00000008080d7223 */ /* 0x000fe2000000000d */
[----:B------:R-:W-:Y:S01]  /*8770*/  FFMA R16, R9, R9, R16 ;  /* 0x0000000909107223 */ /* 0x000fe20000000010 */
[----:B------:R-:W-:Y:S01]  /*8780*/  FADD R25, R25, -R12 ;  /* 0x8000000c19197221 */ /* 0x000fe20000000000 */
[--C-:B------:R-:W-:Y:S01]  /*8790*/  FADD R8, R11, -R0.reuse ;  /* 0x800000000b087221 */ /* 0x100fe20000000000 */
[----:B------:R-:W-:Y:S02]  /*87a0*/  HADD2.F32 R17, -RZ, R17.H0_H0 ;  /* 0x20000011ff117230 */ /* 0x000fe40000004100 */
[----:B------:R-:W-:Y:S02]  /*87b0*/  HADD2.F32 R9, -RZ, R24.H0_H0 ;  /* 0x20000018ff097230 */ /* 0x000fe40000004100 */
[-C--:B------:R-:W-:Y:S01]  /*87c0*/  FFMA R3, R25, R8.reuse, R3 ;  /* 0x0000000819037223 */ /* 0x080fe20000000003 */
[----:B------:R-:W-:Y:S01]  /*87d0*/  FFMA R13, R8, R8, R13 ;  /* 0x00000008080d7223 */ /* 0x000fe2000000000d */
[----:B------:R-:W-:Y:S01]  /*87e0*/  FADD R8, R17, -R0 ;  /* 0x8000000011087221 */ /* 0x000fe20000000000 */
[----:B------:R-:W-:-:S02]  /*87f0*/  HADD2.F32 R17, -RZ, R18.H0_H0 ;  /* 0x20000012ff117230 */ /* 0x000fc40000004100 */
[----:B------:R-:W-:Y:S01]  /*8800*/  FADD R9, R9, -R12 ;  /* 0x8000000c09097221 */ /* 0x000fe20000000000 */
[----:B------:R-:W-:Y:S01]  /*8810*/  FFMA R16, R25, R25, R16 ;  /* 0x0000001919107223 */ /* 0x000fe20000000010 */
[----:B------:R-:W-:Y:S02]  /*8820*/  HADD2.F32 R11, -RZ, R22.H0_H0 ;  /* 0x20000016ff0b7230 */ /* 0x000fe40000004100 */
[CC--:B------:R-:W-:Y:S01]  /*8830*/  FFMA R3, R9.reuse, R8.reuse, R3 ;  /* 0x0000000809037223 */ /* 0x0c0fe20000000003 */
[----:B------:R-:W-:Y:S01]  /*8840*/  FFMA R13, R8, R8, R13 ;  /* 0x00000008080d7223 */ /* 0x000fe2000000000d */
[----:B------:R-:W-:Y:S01]  /*8850*/  FFMA R16, R9, R9, R16 ;  /* 0x0000000909107223 */ /* 0x000fe20000000010 */
[----:B------:R-:W-:Y:S01]  /*8860*/  FADD R8, R17, -R0 ;  /* 0x8000000011087221 */ /* 0x000fe20000000000 */
[----:B------:R-:W-:Y:S02]  /*8870*/  HADD2.F32 R9, -RZ, R28.H0_H0 ;  /* 0x2000001cff097230 */ /* 0x000fe40000004100 */
[----:B------:R-:W-:Y:S01]  /*8880*/  FADD R11, R11, -R12 ;  /* 0x8000000c0b0b7221 */ /* 0x000fe20000000000 */
[----:B------:R-:W-:-:S02]  /*8890*/  HADD2.F32 R17, -RZ, R30.H0_H0 ;  /* 0x2000001eff117230 */ /* 0x000fc40000004100 */
[-C--:B------:R-:W-:Y:S01]  /*88a0*/  FFMA R13, R8, R8.reuse, R13 ;  /* 0x00000008080d7223 */ /* 0x080fe2000000000d */
[C---:B------:R-:W-:Y:S01]  /*88b0*/  FFMA R16, R11.reuse, R11, R16 ;  /* 0x0000000b0b107223 */ /* 0x040fe20000000010 */
[----:B------:R-:W-:Y:S01]  /*88c0*/  FFMA R3, R11, R8, R3 ;  /* 0x000000080b037223 */ /* 0x000fe20000000003 */
[----:B------:R-:W-:Y:S01]  /*88d0*/  FADD R9, R9, -R12 ;  /* 0x8000000c09097221 */ /* 0x000fe20000000000 */
[----:B------:R-:W-:-:S03]  /*88e0*/  FADD R10, R17, -R0 ;  /* 0x80000000110a7221 */ /* 0x000fc60000000000 */
[C---:B------:R-:W-:Y:S01]  /*88f0*/  FFMA R16, R9.reuse, R9, R16 ;  /* 0x0000000909107223 */ /* 0x040fe20000000010 */
[-C--:B------:R-:W-:Y:S01]  /*8900*/  FFMA R3, R9, R10.reuse, R3 ;  /* 0x0000000a09037223 */ /* 0x080fe20000000003 */
[----:B------:R-:W-:Y:S01]  /*8910*/  FFMA R13, R10, R10, R13 ;  /* 0x0000000a0a0d7223 */ /* 0x000fe2000000000d */
[----:B------:R-:W-:Y:S06]  /*8920*/  BRA.U UP1, `(.L_x_403) ;  /* 0xfffffff901c87547 */ /* 0x000fec000b83ffff */
.L_x_402:
        /* <DEDUP_REMOVED lines=18> */
[----:B------:R-:W-:Y:S01]  /*8a50*/  FADD R20, R17, -R0 ;  /* 0x8000000011147221 */ /* 0x000fe20000000000 */
[----:B----4-:R-:W-:Y:S02]  /*8a60*/  HADD2.F32 R21, -RZ, R21.H0_H0 ;  /* 0x20000015ff157230 */ /* 0x010fe40000004100 */
[----:B------:R-:W-:Y:S01]  /*8a70*/  FADD R11, R11, -R12 ;  /* 0x8000000c0b0b7221 */ /* 0x000fe20000000000 */
[----:B-----5:R-:W-:-:S03]  /*8a80*/  HADD2.F32 R17, -RZ, R22.H0_H0 ;  /* 0x20000016ff117230 */ /* 0x020fc60000004100 */
[C---:B------:R-:W-:Y:S01]  /*8a90*/  FFMA R16, R11.reuse, R11, R16 ;  /* 0x0000000b0b107223 */ /* 0x040fe20000000010 */
[----:B0-----:R-:W-:Y:S02]  /*8aa0*/  HADD2.F32 R9, -RZ, R24.H0_H0 ;  /* 0x20000018ff097230 */ /* 0x001fe40000004100 */
[-C--:B------:R-:W-:Y:S01]  /*8ab0*/  FFMA R3, R11, R20.reuse, R3 ;  /* 0x000000140b037223 */ /* 0x080fe20000000003 */
[----:B------:R-:W-:Y:S01]  /*8ac0*/  FFMA R13, R20, R20, R13 ;  /* 0x00000014140d7223 */ /* 0x000fe2000000000d */
[----:B------:R-:W-:Y:S01]  /*8ad0*/  FADD R21, R21, -R12 ;  /* 0x8000000c15157221 */ /* 0x000fe20000000000 */
[----:B------:R-:W-:Y:S02]  /*8ae0*/  HADD2.F32 R23, -RZ, R23.H0_H0 ;  /* 0x20000017ff177230 */ /* 0x000fe40000004100 */
[--C-:B------:R-:W-:Y:S01]  /*8af0*/  FADD R8, R17, -R0.reuse ;  /* 0x8000000011087221 */ /* 0x100fe20000000000 */
[----:B------:R-:W-:Y:S01]  /*8b00*/  FADD R18, R9, -R0 ;  /* 0x8000000009127221 */ /* 0x000fe20000000000 */
[----:B------:R-:W-:Y:S01]  /*8b10*/  FFMA R16, R21, R21, R16 ;  /* 0x0000001515107223 */ /* 0x000fe20000000010 */
[----:B------:R-:W-:-:S02]  /*8b20*/  HADD2.F32 R25, -RZ, R25.H0_H0 ;  /* 0x20000019ff197230 */ /* 0x000fc40000004100 */
[-C--:B------:R-:W-:Y:S01]  /*8b30*/  FFMA R3, R21, R8.reuse, R3 ;  /* 0x0000000815037223 */ /* 0x080fe20000000003 */
[--C-:B------:R-:W-:Y:S01]  /*8b40*/  FADD R23, R23, -R12.reuse ;  /* 0x8000000c17177221 */ /* 0x100fe20000000000 */
[----:B------:R-:W-:Y:S01]  /*8b50*/  FFMA R13, R8, R8, R13 ;  /* 0x00000008080d7223 */ /* 0x000fe2000000000d */
[----:B------:R-:W-:Y:S02]  /*8b60*/  HADD2.F32 R9, -RZ, R10.H0_H0 ;  /* 0x2000000aff097230 */ /* 0x000fe40000004100 */
[----:B------:R-:W-:Y:S01]  /*8b70*/  FADD R25, R25, -R12 ;  /* 0x8000000c19197221 */ /* 0x000fe20000000000 */
[C---:B------:R-:W-:Y:S01]  /*8b80*/  FFMA R16, R23.reuse, R23, R16 ;  /* 0x0000001717107223 */ /* 0x040fe20000000010 */
[-C--:B------:R-:W-:Y:S01]  /*8b90*/  FFMA R3, R23, R18.reuse, R3 ;  /* 0x0000001217037223 */ /* 0x080fe20000000003 */
[----:B------:R-:W-:Y:S01]  /*8ba0*/  FFMA R13, R18, R18, R13 ;  /* 0x00000012120d7223 */ /* 0x000fe2000000000d */
[----:B------:R-:W-:Y:S01]  /*8bb0*/  FADD R8, R9, -R0 ;  /* 0x8000000009087221 */ /* 0x000fe20000000000 */
[----:B------:R-:W-:-:S03]  /*8bc0*/  FFMA R16, R25, R25, R16 ;  /* 0x0000001919107223 */ /* 0x000fc60000000010 */
[-C--:B------:R-:W-:Y:S01]  /*8bd0*/  FFMA R3, R25, R8.reuse, R3 ;  /* 0x0000000819037223 */ /* 0x080fe20000000003 */
[----:B------:R-:W-:-:S07]  /*8be0*/  FFMA R13, R8, R8, R13 ;  /* 0x00000008080d7223 */ /* 0x000fce000000000d */
.L_x_405:
        /* <DEDUP_REMOVED lines=19> */
[-C--:B------:R-:W-:Y:S01]  /*8d20*/  FFMA R3, R17, R18.reuse, R3 ;  /* 0x0000001211037223 */ /* 0x080fe20000000003 */
[----:B------:R-:W-:Y:S01]  /*8d30*/  FADD R21, R21, -R12 ;  /* 0x8000000c15157221 */ /* 0x000fe20000000000 */
[----:B------:R-:W-:Y:S01]  /*8d40*/  FFMA R13, R18, R18, R13 ;  /* 0x00000012120d7223 */ /* 0x000fe2000000000d */
[----:B------:R-:W-:Y:S02]  /*8d50*/  FADD R8, R19, -R0 ;  /* 0x8000000013087221 */ /* 0x000fe40000000000 */
[C---:B------:R-:W-:Y:S02]  /*8d60*/  FFMA R16, R21.reuse, R21, R16 ;  /* 0x0000001515107223 */ /* 0x040fe40000000010 */
[-C--:B------:R-:W-:Y:S01]  /*8d70*/  FFMA R3, R21, R8.reuse, R3 ;  /* 0x0000000815037223 */ /* 0x080fe20000000003 */
[----:B------:R-:W-:-:S07]  /*8d80*/  FFMA R13, R8, R8, R13 ;  /* 0x00000008080d7223 */ /* 0x000fce000000000d */
.L_x_406:
[----:B------:R-:W-:Y:S05]  /*8d90*/  BRA.U UP1, `(.L_x_404) ;  /* 0x00000001012c7547 */ /* 0x000fea000b800000 */
[----:B------:R-:W-:-:S04]  /*8da0*/  IMAD.WIDE.U32 R4, R15, 0x2, R4 ;  /* 0x000000020f047825 */ /* 0x000fc800078e0004 */
[----:B------:R-:W-:Y:S02]  /*8db0*/  IMAD.WIDE.U32 R6, R15, 0x2, R6 ;  /* 0x000000020f067825 */ /* 0x000fe400078e0006 */
[----:B------:R-:W2:Y:S04]  /*8dc0*/  LDG.E.U16.CONSTANT R4, desc[UR6][R4.64] ;  /* 0x0000000604047981 */ /* 0x000ea8000c1e9500 */
[----:B------:R-:W3:Y:S01]  /*8dd0*/  LDG.E.U16.CONSTANT R6, desc[UR6][R6.64] ;  /* 0x0000000606067981 */ /* 0x000ee2000c1e9500 */
[----:B--2---:R-:W-:Y:S02]  /*8de0*/  HADD2.F32 R9, -RZ, R4.H0_H0 ;  /* 0x20000004ff097230 */ /* 0x004fe40000004100 */
[----:B---3--:R-:W-:-:S03]  /*8df0*/  HADD2.F32 R11, -RZ, R6.H0_H0 ;  /* 0x20000006ff0b7230 */ /* 0x008fc60000004100 */
[----:B------:R-:W-:Y:S02]  /*8e00*/  FADD R9, R9, -R12 ;  /* 0x8000000c09097221 */ /* 0x000fe40000000000 */
[----:B------:R-:W-:Y:S02]  /*8e10*/  FADD R0, R11, -R0 ;  /* 0x800000000b007221 */ /* 0x000fe40000000000 */
[C---:B------:R-:W-:Y:S02]  /*8e20*/  FFMA R16, R9.reuse, R9, R16 ;  /* 0x0000000909107223 */ /* 0x040fe40000000010 */
[-C--:B------:R-:W-:Y:S01]  /*8e30*/  FFMA R3, R9, R0.reuse, R3 ;  /* 0x0000000009037223 */ /* 0x080fe20000000003 */
[----:B------:R-:W-:-:S07]  /*8e40*/  FFMA R13, R0, R0, R13 ;  /* 0x00000000000d7223 */ /* 0x000fce000000000d */
.L_x_404:
[----:B------:R-:W-:-:S07]  /*8e50*/  FMUL R13, R16, R13 ;  /* 0x0000000d100d7220 */ /* 0x000fce0000400000 */
.L_x_401:
        /* <DEDUP_REMOVED lines=10> */
.L_x_408:
[C---:B-1----:R-:W-:Y:S01]  /*8f00*/  FMUL.FTZ R4, R0.reuse, R13 ;  /* 0x0000000d00047220 */ /* 0x042fe20000410000 */
[----:B------:R-:W-:-:S03]  /*8f10*/  FMUL.FTZ R0, R0, 0.5 ;  /* 0x3f00000000007820 */ /* 0x000fc60000410000 */
[----:B------:R-:W-:-:S04]  /*8f20*/  FFMA R13, -R4, R4, R13 ;  /* 0x00000004040d7223 */ /* 0x000fc8000000010d */
[----:B------:R-:W-:-:S07]  /*8f30*/  FFMA R4, R13, R0, R4 ;  /* 0x000000000d047223 */ /* 0x000fce0000000004 */
.L_x_409:
[----:B------:R-:W-:Y:S05]  /*8f40*/  BSYNC.RECONVERGENT B1 ;  /* 0x0000000000017941 */ /* 0x000fea0003800200 */
.L_x_407:
        /* <DEDUP_REMOVED lines=15> */
.L_x_411:
[----:B------:R-:W-:Y:S05]  /*9040*/  BSYNC.RECONVERGENT B1 ;  /* 0x0000000000017941 */ /* 0x000fea0003800200 */
.L_x_410:
[----:B------:R-:W-:-:S07]  /*9050*/  FADD R14, -R0, 1 ;  /* 0x3f800000000e7421 */ /* 0x000fce0000000100 */
.L_x_375:
[----:B------:R-:W-:Y:S05]  /*9060*/  BSYNC.RECONVERGENT B0 ;  /* 0x0000000000007941 */ /* 0x000fea0003800200 */
.L_x_329:
[----:B------:R-:W0:Y:S01]  /*9070*/  LDC.64 R4, c[0x0][0x390] ;  /* 0x0000e400ff047b82 */ /* 0x000e220000000a00 */
[----:B------:R-:W-:Y:S01]  /*9080*/  F2FP.F16.F32.PACK_AB R14, RZ, R14 ;  /* 0x0000000eff0e723e */ /* 0x000fe200000000ff */
[----:B0-----:R-:W-:-:S05]  /*9090*/  IMAD.WIDE.U32 R2, R2, 0x2, R4 ;  /* 0x0000000202027825 */ /* 0x001fca00078e0004 */
[----:B------:R-:W-:Y:S01]  /*90a0*/  STG.E.U16 desc[UR6][R2.64], R14 ;  /* 0x0000000e02007986 */ /* 0x000fe2000c101506 */
[----:B------:R-:W-:Y:S05]  /*90b0*/  EXIT ;  /* 0x000000000000794d */ /* 0x000fea0003800000 */
        .weak           $__internal_9_$__cuda_sm20_rcp_rn_f32_slowpath
        .type           $__internal_9_$__cuda_sm20_rcp_rn_f32_slowpath,@function
        .size           $__internal_9_$__cuda_sm20_rcp_rn_f32_slowpath,($__internal_10_$__cuda_sm20_sqrt_rn_f32_slowpath - $__internal_9_$__cuda_sm20_rcp_rn_f32_slowpath)
$__internal_9_$__cuda_sm20_rcp_rn_f32_slowpath:
        /* <DEDUP_REMOVED lines=15> */
.L_x_412:
[----:B------:R-:W-:-:S04]  /*91b0*/  IADD3 R5, PT, PT, R4, -0xfd, RZ ;  /* 0xffffff0304057810 */ /* 0x000fc80007ffe0ff */
[----:B------:R-:W-:-:S13]  /*91c0*/  ISETP.GT.U32.AND P0, PT, R5, 0x1, PT ;  /* 0x000000010500780c */ /* 0x000fda0003f04070 */
[----:B------:R-:W-:Y:S05]  /*91d0*/  @P0 BRA `(.L_x_414) ;  /* 0x0000000000780947 */ /* 0x000fea0003800000 */
[----:B------:R-:W-:Y:S01]  /*91e0*/  LOP3.LUT R6, R0, 0x7fffff, RZ, 0xc0, !PT ;  /* 0x007fffff00067812 */ /* 0x000fe200078ec0ff */
[----:B------:R-:W-:-:S03]  /*91f0*/  HFMA2 R12, -RZ, RZ, 0, 1.78813934326171875e-07 ;  /* 0x00000003ff0c7431 */ /* 0x000fc600000001ff */
        /* <DEDUP_REMOVED lines=24> */
[----:B------:R-:W-:-:S04]  /*9380*/  @!P0 IADD3 R5, PT, PT, R5, 0x1, RZ ;  /* 0x0000000105058810 */ /* 0x000fc80007ffe0ff */
[----:B------:R-:W-:-:S04]  /*9390*/  @!P1 SHF.L.U32 R5, R5, 0x1, RZ ;  /* 0x0000000105059819 */ /* 0x000fc800000006ff */
[----:B------:R-:W-:Y:S01]  /*93a0*/  LOP3.LUT R4, R5, 0x80000000, R0, 0xf8, !PT ;  /* 0x8000000005047812 */ /* 0x000fe200078ef800 */
[----:B------:R-:W-:Y:S06]  /*93b0*/  BRA `(.L_x_413) ;  /* 0x0000000000047947 */ /* 0x000fec0003800000 */
.L_x_414:
[----:B------:R0:W1:Y:S02]  /*93c0*/  MUFU.RCP R4, R0 ;  /* 0x0000000000047308 */ /* 0x0000640000001000 */
.L_x_413:
[----:B0123--:R-:W-:Y:S02]  /*93d0*/  MOV R0, R4 ;  /* 0x0000000400007202 */ /* 0x00ffe40000000f00 */
[----:B------:R-:W-:Y:S02]  /*93e0*/  MOV R4, R10 ;  /* 0x0000000a00047202 */ /* 0x000fe40000000f00 */
[----:B------:R-:W-:-:S04]  /*93f0*/  MOV R5, 0x0 ;  /* 0x0000000000057802 */ /* 0x000fc80000000f00 */
[----:B------:R-:W-:Y:S05]  /*9400*/  RET.REL.NODEC R4 `(cdist_f16) ;  /* 0xffffff6804fc7950 */ /* 0x000fea0003c3ffff */
        .weak           $__internal_10_$__cuda_sm20_sqrt_rn_f32_slowpath
        .type           $__internal_10_$__cuda_sm20_sqrt_rn_f32_slowpath,@function
        .size           $__internal_10_$__cuda_sm20_sqrt_rn_f32_slowpath,($__internal_11_$__cuda_sm3x_div_rn_noftz_f32_slowpath - $__internal_10_$__cuda_sm20_sqrt_rn_f32_slowpath)
$__internal_10_$__cuda_sm20_sqrt_rn_f32_slowpath:
        /* <DEDUP_REMOVED lines=19> */
.L_x_415:
[----:B------:R-:W-:Y:S01]  /*9540*/  HFMA2 R5, -RZ, RZ, 0, 0 ;  /* 0x00000000ff057431 */ /* 0x000fe200000001ff */
[----:B------:R-:W-:Y:S02]  /*9550*/  MOV R0, R4 ;  /* 0x0000000400007202 */ /* 0x000fe40000000f00 */
[----:B------:R-:W-:-:S04]  /*9560*/  MOV R4, R9 ;  /* 0x0000000900047202 */ /* 0x000fc80000000f00 */
[----:B------:R-:W-:Y:S05]  /*9570*/  RET.REL.NODEC R4 `(cdist_f16) ;  /* 0xffffff6804a07950 */ /* 0x000fea0003c3ffff */
        .weak           $__internal_11_$__cuda_sm3x_div_rn_noftz_f32_slowpath
        .type           $__internal_11_$__cuda_sm3x_div_rn_noftz_f32_slowpath,@function
        .size           $__internal_11_$__cuda_sm3x_div_rn_noftz_f32_slowpath,(.L_x_925 - $__internal_11_$__cuda_sm3x_div_rn_noftz_f32_slowpath)
$__internal_11_$__cuda_sm3x_div_rn_noftz_f32_slowpath:
        /* <DEDUP_REMOVED lines=35> */
.L_x_417:
        /* <DEDUP_REMOVED lines=13> */
[----:B------:R-:W-:Y:S01]  /*9880*/  FFMA R18, R13, R15, R0 ;  /* 0x0000000f0d127223 */ /* 0x000fe20000000000 */
[----:B------:R-:W-:-:S03]  /*9890*/  IADD3 R11, PT, PT, R11, R10, RZ ;  /* 0x0000000a0b0b7210 */ /* 0x000fc60007ffe0ff */
        /* <DEDUP_REMOVED lines=36> */
.L_x_424:
[----:B------:R-:W-:-:S04]  /*9ae0*/  LOP3.LUT R0, R0, 0x80000000, RZ, 0xc0, !PT ;  /* 0x8000000000007812 */ /* 0x000fc800078ec0ff */
[----:B------:R-:W-:Y:S01]  /*9af0*/  LOP3.LUT R0, R0, 0x7f800000, RZ, 0xfc, !PT ;  /* 0x7f80000000007812 */ /* 0x000fe200078efcff */
[----:B------:R-:W-:Y:S06]  /*9b00*/  BRA `(.L_x_425) ;  /* 0x0000000000047947 */ /* 0x000fec0003800000 */
.L_x_423:
[----:B------:R-:W-:-:S07]  /*9b10*/  LEA R0, R11, R0, 0x17 ;  /* 0x000000000b007211 */ /* 0x000fce00078eb8ff */
.L_x_425:
[----:B------:R-:W-:Y:S05]  /*9b20*/  BSYNC.RECONVERGENT B3 ;  /* 0x0000000000037941 */ /* 0x000fea0003800200 */
.L_x_422:
[----:B------:R-:W-:Y:S05]  /*9b30*/  BRA `(.L_x_426) ;  /* 0x0000000000207947 */ /* 0x000fea0003800000 */
.L_x_421:
[----:B------:R-:W-:-:S04]  /*9b40*/  LOP3.LUT R0, R9, 0x80000000, R0, 0x48, !PT ;  /* 0x8000000009007812 */ /* 0x000fc800078e4800 */
[----:B------:R-:W-:Y:S01]  /*9b50*/  LOP3.LUT R0, R0, 0x7f800000, RZ, 0xfc, !PT ;  /* 0x7f80000000007812 */ /* 0x000fe200078efcff */
[----:B------:R-:W-:Y:S06]  /*9b60*/  BRA `(.L_x_426) ;  /* 0x0000000000147947 */ /* 0x000fec0003800000 */
.L_x_420:
[----:B------:R-:W-:Y:S01]  /*9b70*/  LOP3.LUT R0, R9, 0x80000000, R0, 0x48, !PT ;  /* 0x8000000009007812 */ /* 0x000fe200078e4800 */
[----:B------:R-:W-:Y:S06]  /*9b80*/  BRA `(.L_x_426) ;  /* 0x00000000000c7947 */ /* 0x000fec0003800000 */
.L_x_419:
[----:B------:R-:W0:Y:S01]  /*9b90*/  MUFU.RSQ R0, -QNAN ;  /* 0xffc0000000007908 */ /* 0x000e220000001400 */
[----:B------:R-:W-:Y:S05]  /*9ba0*/  BRA `(.L_x_426) ;  /* 0x0000000000047947 */ /* 0x000fea0003800000 */
.L_x_418:
[----:B------:R-:W-:-:S07]  /*9bb0*/  FADD.FTZ R0, R0, R3 ;  /* 0x0000000300007221 */ /* 0x000fce0000010000 */
.L_x_426:
[----:B------:R-:W-:Y:S05]  /*9bc0*/  BSYNC.RECONVERGENT B2 ;  /* 0x0000000000027941 */ /* 0x000fea0003800200 */
.L_x_416:
[----:B------:R-:W-:-:S04]  /*9bd0*/  HFMA2 R9, -RZ, RZ, 0, 0 ;  /* 0x00000000ff097431 */ /* 0x000fc800000001ff */
[----:B0-----:R-:W-:Y:S05]  /*9be0*/  RET.REL.NODEC R8 `(cdist_f16) ;  /* 0xffffff6408047950 */ /* 0x001fea0003c3ffff */
.L_x_427:
        /* <DEDUP_REMOVED lines=9> */
.L_x_925:


//--------------------- .text.squareform_inverse_f64 --------------------------
	.section	.text.squareform_inverse_f64,"ax",@progbits
	.align	128
        .global         squareform_inverse_f64
        .type           squareform_inverse_f64,@function
        .size           squareform_inverse_f64,(.L_x_946 - squareform_inverse_f64)
        .other          squareform_inverse_f64,@"STO_CUDA_ENTRY STV_DEFAULT"
squareform_inverse_f64:
.text.squareform_inverse_f64:
        /* <DEDUP_REMOVED lines=15> */
.L_x_429:
[-C--:B------:R-:W-:Y:S01]  /*00f0*/  LOP3.LUT R3, RZ, R0.reuse, RZ, 0x33, !PT ;  /* 0x00000000ff037212 */ /* 0x080fe200078e33ff */
[----:B------:R-:W-:Y:S01]  /*0100*/  IMAD.MOV.U32 R4, RZ, RZ, R2 ;  /* 0x000000ffff047224 */ /* 0x000fe200078e0002 */
[----:B------:R-:W-:Y:S01]  /*0110*/  MOV R5, R0 ;  /* 0x0000000000057202 */ /* 0x000fe20000000f00 */
[----:B------:R-:W-:Y:S01]  /*0120*/  VIADD R0, R0, 0x1 ;  /* 0x0000000100007836 */ /* 0x000fe20000000000 */
[----:B------:R-:W-:-:S04]  /*0130*/  IADD3 R2, PT, PT, R2, UR6, R3 ;  /* 0x0000000602027c10 */ /* 0x000fc8000fffe003 */
[----:B------:R-:W-:-:S13]  /*0140*/  ISETP.GT.U32.AND P0, PT, R2, R7, PT ;  /* 0x000000070200720c */ /* 0x000fda0003f04070 */
[----:B------:R-:W-:Y:S05]  /*0150*/  @!P0 BRA `(.L_x_429) ;  /* 0xfffffffc00e48947 */ /* 0x000fea000383ffff */
[----:B0-----:R-:W-:Y:S05]  /*0160*/  BSYNC.RECONVERGENT B0 ;  /* 0x0000000000007941 */ /* 0x001fea0003800200 */
.L_x_428:
[----:B------:R-:W0:Y:S01]  /*0170*/  LDC.64 R2, c[0x0][0x380] ;  /* 0x0000e000ff027b82 */ /* 0x000e220000000a00 */
[----:B------:R-:W-:-:S05]  /*0180*/  IADD3 R0, PT, PT, -R4, R0, R7 ;  /* 0x0000000004007210 */ /* 0x000fca0007ffe107 */
[----:B------:R-:W-:-:S04]  /*0190*/  IMAD R5, R5, UR6, R0 ;  /* 0x0000000605057c24 */ /* 0x000fc8000f8e0200 */
[----:B0-----:R-:W-:Y:S02]  /*01a0*/  IMAD.WIDE.U32 R2, R5, 0x8, R2 ;  /* 0x0000000805027825 */ /* 0x001fe400078e0002 */
[----:B------:R-:W0:Y:S04]  /*01b0*/  LDC.64 R4, c[0x0][0x388] ;  /* 0x0000e200ff047b82 */ /* 0x000e280000000a00 */
[----:B------:R-:W2:Y:S01]  /*01c0*/  LDG.E.64.CONSTANT R2, desc[UR4][R2.64] ;  /* 0x0000000402027981 */ /* 0x000ea2000c1e9b00 */
[----:B0-----:R-:W-:-:S05]  /*01d0*/  IMAD.WIDE.U32 R4, R7, 0x8, R4 ;  /* 0x0000000807047825 */ /* 0x001fca00078e0004 */
[----:B--2---:R-:W-:Y:S01]  /*01e0*/  STG.E.64 desc[UR4][R4.64], R2 ;  /* 0x0000000204007986 */ /* 0x004fe2000c101b04 */
[----:B------:R-:W-:Y:S05]  /*01f0*/  EXIT ;  /* 0x000000000000794d */ /* 0x000fea0003800000 */
.L_x_430:
        /* <DEDUP_REMOVED lines=16> */
.L_x_946:


//--------------------- .text.squareform_f64      --------------------------
	.section	.text.squareform_f64,"ax",@progbits
	.align	128
        .global         squareform_f64
        .type           squareform_f64,@function
        .size           squareform_f64,(.L_x_947 - squareform_f64)
        .other          squareform_f64,@"STO_CUDA_ENTRY STV_DEFAULT"
squareform_f64:
.text.squareform_f64:
        /* <DEDUP_REMOVED lines=33> */
[----:B-1----:R0:W-:Y:S01]  /*0210*/  @!P0 STG.E.64 desc[UR4][R2.64], RZ ;  /* 0x000000ff02008986 */ /* 0x0021e2000c101b04 */
        /* <DEDUP_REMOVED lines=11> */
[----:B------:R-:W2:Y:S01]  /*02d0*/  LDG.E.64 R2, desc[UR4][R2.64] ;  /* 0x0000000402027981 */ /* 0x000ea2000c1e1b00 */
[----:B0-----:R-:W-:-:S05]  /*02e0*/  IMAD.WIDE.U32 R4, R0, 0x8, R4 ;  /* 0x0000000800047825 */ /* 0x001fca00078e0004 */
[----:B--2---:R-:W-:Y:S01]  /*02f0*/  STG.E.64 desc[UR4][R4.64], R2 ;  /* 0x0000000204007986 */ /* 0x004fe2000c101b04 */
[----:B------:R-:W-:Y:S05]  /*0300*/  EXIT ;  /* 0x000000000000794d */ /* 0x000fea0003800000 */
.L_x_431:
        /* <DEDUP_REMOVED lines=8> */
[----:B------:R-:W2:Y:S01]  /*0390*/  LDG.E.64 R2, desc[UR4][R2.64] ;  /* 0x0000000402027981 */ /* 0x000ea2000c1e1b00 */
[----:B-1----:R-:W-:-:S05]  /*03a0*/  IMAD.WIDE.U32 R4, R0, 0x8, R4 ;  /* 0x0000000800047825 */ /* 0x002fca00078e0004 */
[----:B--2---:R-:W-:Y:S01]  /*03b0*/  STG.E.64 desc[UR4][R4.64], R2 ;  /* 0x0000000204007986 */ /* 0x004fe2000c101b04 */
[----:B------:R-:W-:Y:S05]  /*03c0*/  EXIT ;  /* 0x000000000000794d */ /* 0x000fea0003800000 */
.L_x_432:
        /* <DEDUP_REMOVED lines=11> */
.L_x_947:


//--------------------- .text.pdist_f64           --------------------------
	.section	.text.pdist_f64,"ax",@progbits
	.align	128
        .global         pdist_f64
        .type           pdist_f64,@function
        .size           pdist_f64,(.L_x_928 - pdist_f64)
        .other          pdist_f64,@"STO_CUDA_ENTRY STV_DEFAULT"
pdist_f64:
.text.pdist_f64:
        /* <DEDUP_REMOVED lines=18> */
[----:B------:R-:W-:Y:S02]  /*0120*/  IMAD R15, R6, UR4, RZ ;  /* 0x00000004060f7c24 */ /* 0x000fe4000f8e02ff */
[--C-:B------:R-:W-:Y:S01]  /*0130*/  IMAD.MOV.U32 R28, RZ, RZ, R2.reuse ;  /* 0x000000ffff1c7224 */ /* 0x100fe200078e0002 */
[-C--:B------:R-:W-:Y:S01]  /*0140*/  MOV R14, R2.reuse ;  /* 0x00000002000e7202 */ /* 0x080fe20000000f00 */
[----:B------:R-:W-:Y:S01]  /*0150*/  IMAD.MOV.U32 R44, RZ, RZ, R2 ;  /* 0x000000ffff2c7224 */ /* 0x000fe200078e0002 */
        /* <DEDUP_REMOVED lines=10> */
[----:B------:R-:W-:-:S07]  /*0200*/  MOV R46, R2 ;  /* 0x00000002002e7202 */ /* 0x000fce0000000f00 */
.L_x_434:
[----:B------:R-:W-:Y:S01]  /*0210*/  LOP3.LUT R3, RZ, R48, RZ, 0x33, !PT ;  /* 0x00000030ff037212 */ /* 0x000fe200078e33ff */
[----:B------:R-:W-:Y:S01]  /*0220*/  IMAD.MOV.U32 R4, RZ, RZ, R28 ;  /* 0x000000ffff047224 */ /* 0x000fe200078e001c */
[----:B------:R-:W-:Y:S01]  /*0230*/  MOV R27, R50 ;  /* 0x00000032001b7202 */ /* 0x000fe20000000f00 */
[----:B------:R-:W-:Y:S01]  /*0240*/  IMAD.MOV.U32 R21, RZ, RZ, R44 ;  /* 0x000000ffff157224 */ /* 0x000fe200078e002c */
[----:B------:R-:W-:Y:S02]  /*0250*/  IADD3 R50, PT, PT, R50, UR6, R3 ;  /* 0x0000000632327c10 */ /* 0x000fe4000fffe003 */
[----:B------:R-:W-:Y:S02]  /*0260*/  MOV R12, R2 ;  /* 0x00000002000c7202 */ /* 0x000fe40000000f00 */
[----:B------:R-:W-:Y:S02]  /*0270*/  ISETP.GT.U32.AND P0, PT, R50, R7, PT ;  /* 0x000000073200720c */ /* 0x000fe40003f04070 */
[----:B------:R-:W-:-:S02]  /*0280*/  MOV R20, R14 ;  /* 0x0000000e00147202 */ /* 0x000fc40000000f00 */
[----:B------:R-:W-:Y:S02]  /*0290*/  MOV R0, R16 ;  /* 0x0000001000007202 */ /* 0x000fe40000000f00 */
[----:B------:R-:W-:Y:S02]  /*02a0*/  MOV R13, R18 ;  /* 0x00000012000d7202 */ /* 0x000fe40000000f00 */
[----:B------:R-:W-:Y:S02]  /*02b0*/  MOV R5, R26 ;  /* 0x0000001a00057202 */ /* 0x000fe40000000f00 */
[----:B------:R-:W-:Y:S01]  /*02c0*/  MOV R11, R30 ;  /* 0x0000001e000b7202 */ /* 0x000fe20000000f00 */
[----:B------:R-:W-:Y:S01]  /*02d0*/  IMAD.IADD R30, R30, 0x1, R15 ;  /* 0x000000011e1e7824 */ /* 0x000fe200078e020f */
[----:B------:R-:W-:Y:S02]  /*02e0*/  MOV R25, R32 ;  /* 0x0000002000197202 */ /* 0x000fe40000000f00 */
[----:B------:R-:W-:-:S02]  /*02f0*/  MOV R22, R34 ;  /* 0x0000002200167202 */ /* 0x000fc40000000f00 */
[----:B------:R-:W-:Y:S02]  /*0300*/  MOV R23, R36 ;  /* 0x0000002400177202 */ /* 0x000fe40000000f00 */
[----:B------:R-:W-:Y:S02]  /*0310*/  MOV R9, R38 ;  /* 0x0000002600097202 */ /* 0x000fe40000000f00 */
[----:B------:R-:W-:Y:S02]  /*0320*/  MOV R24, R40 ;  /* 0x0000002800187202 */ /* 0x000fe40000000f00 */
[----:B------:R-:W-:Y:S02]  /*0330*/  MOV R10, R42 ;  /* 0x0000002a000a7202 */ /* 0x000fe40000000f00 */
[----:B------:R-:W-:Y:S01]  /*0340*/  MOV R8, R46 ;  /* 0x0000002e00087202 */ /* 0x000fe20000000f00 */
[----:B------:R-:W-:Y:S01]  /*0350*/  IMAD.IADD R46, R46, 0x1, R15 ;  /* 0x000000012e2e7824 */ /* 0x000fe200078e020f */
        /* <DEDUP_REMOVED lines=13> */
[----:B------:R-:W-:Y:S02]  /*0430*/  MOV R3, R17 ;  /* 0x0000001100037202 */ /* 0x000fe40000000f00 */
[----:B------:R-:W-:Y:S02]  /*0440*/  MOV R19, R48 ;  /* 0x0000003000137202 */ /* 0x000fe40000000f00 */
[-C--:B------:R-:W-:Y:S02]  /*0450*/  IADD3 R15, PT, PT, R15, R6.reuse, RZ ;  /* 0x000000060f0f7210 */ /* 0x080fe40007ffe0ff */
[----:B------:R-:W-:Y:S02]  /*0460*/  IADD3 R17, PT, PT, R17, R6, RZ ;  /* 0x0000000611117210 */ /* 0x000fe40007ffe0ff */
[----:B------:R-:W-:Y:S01]  /*0470*/  IADD3 R48, PT, PT, R48, 0x1, RZ ;  /* 0x0000000130307810 */ /* 0x000fe20007ffe0ff */
[----:B------:R-:W-:Y:S06]  /*0480*/  @!P0 BRA `(.L_x_434) ;  /* 0xfffffffc00608947 */ /* 0x000fec000383ffff */
[----:B------:R-:W-:Y:S05]  /*0490*/  BSYNC.RECONVERGENT B0 ;  /* 0x0000000000007941 */ /* 0x000fea0003800200 */
.L_x_433:
        /* <DEDUP_REMOVED lines=18> */
[C---:B------:R-:W-:Y:S01]  /*05c0*/  IADD3 R0, PT, PT, R6.reuse, -0x1, RZ ;  /* 0xffffffff06007810 */ /* 0x040fe20007ffe0ff */
[----:B------:R-:W-:Y:S01]  /*05d0*/  IMAD.MOV.U32 R2, RZ, RZ, RZ ;  /* 0x000000ffff027224 */ /* 0x000fe200078e00ff */
[----:B------:R-:W-:Y:S02]  /*05e0*/  LOP3.LUT R4, R6, 0xf, RZ, 0xc0, !PT ;  /* 0x0000000f06047812 */ /* 0x000fe400078ec0ff */
[----:B------:R-:W-:Y:S02]  /*05f0*/  ISETP.GE.U32.AND P0, PT, R0, 0xf, PT ;  /* 0x0000000f0000780c */ /* 0x000fe40003f06070 */
[----:B------:R-:W-:Y:S02]  /*0600*/  ISETP.NE.AND P1, PT, R4, RZ, PT ;  /* 0x000000ff0400720c */ /* 0x000fe40003f25270 */
[----:B------:R-:W-:-:S09]  /*0610*/  MOV R5, RZ ;  /* 0x000000ff00057202 */ /* 0x000fd20000000f00 */
[----:B------:R-:W-:Y:S05]  /*0620*/  @!P0 BRA `(.L_x_439) ;  /* 0x0000000400d88947 */ /* 0x000fea0003800000 */
[----:B------:R-:W0:Y:S01]  /*0630*/  LDCU.64 UR4, c[0x0][0x380] ;  /* 0x00007000ff0477ac */ /* 0x000e220008000a00 */
[----:B------:R-:W-:Y:S01]  /*0640*/  LOP3.LUT R5, R6, 0xfffffff0, RZ, 0xc0, !PT ;  /* 0xfffffff006057812 */ /* 0x000fe200078ec0ff */
[----:B------:R-:W-:Y:S01]  /*0650*/  HFMA2 R2, -RZ, RZ, 0, 0 ;  /* 0x00000000ff027431 */ /* 0x000fe200000001ff */
[----:B0-----:R-:W-:-:S04]  /*0660*/  UIADD3 UR4, UP0, UPT, UR4, 0x40, URZ ;  /* 0x0000004004047890 */ /* 0x001fc8000ff1e0ff */
[----:B------:R-:W-:Y:S02]  /*0670*/  UIADD3.X UR5, UPT, UPT, URZ, UR5, URZ, UP0, !UPT ;  /* 0x00000005ff057290 */ /* 0x000fe400087fe4ff */
[----:B------:R-:W-:-:S04]  /*0680*/  MOV R8, UR4 ;  /* 0x0000000400087c02 */ /* 0x000fc80008000f00 */
[----:B------:R-:W-:-:S03]  /*0690*/  MOV R9, UR5 ;  /* 0x0000000500097c02 */ /* 0x000fc60008000f00 */
[----:B------:R-:W-:-:S04]  /*06a0*/  IMAD.WIDE.U32 R12, R3, 0x8, R8 ;  /* 0x00000008030c7825 */ /* 0x000fc800078e0008 */
[----:B------:R-:W-:Y:S01]  /*06b0*/  IMAD.WIDE.U32 R24, R24, 0x8, R8 ;  /* 0x0000000818187825 */ /* 0x000fe200078e0008 */
[----:B------:R-:W-:-:S03]  /*06c0*/  MOV R0, R12 ;  /* 0x0000000c00007202 */ /* 0x000fc60000000f00 */
[----:B------:R-:W-:Y:S01]  /*06d0*/  IMAD.MOV R12, RZ, RZ, -R5 ;  /* 0x000000ffff0c7224 */ /* 0x000fe200078e0a05 */
[----:B------:R-:W-:Y:S02]  /*06e0*/  MOV R20, R24 ;  /* 0x0000001800147202 */ /* 0x000fe40000000f00 */
[----:B------:R-:W-:-:S07]  /*06f0*/  MOV R21, R25 ;  /* 0x0000001900157202 */ /* 0x000fce0000000f00 */
.L_x_440:
[----:B------:R-:W-:Y:S01]  /*0700*/  MOV R24, R0 ;  /* 0x0000000000187202 */ /* 0x000fe20000000f00 */
[----:B------:R-:W2:Y:S01]  /*0710*/  LDG.E.64 R30, desc[UR8][R20.64+-0x40] ;  /* 0xffffc008141e7981 */ /* 0x000ea2000c1e1b00 */
[----:B------:R-:W-:-:S03]  /*0720*/  MOV R25, R13 ;  /* 0x0000000d00197202 */ /* 0x000fc60000000f00 */
[----:B------:R-:W3:Y:S04]  /*0730*/  LDG.E.64 R34, desc[UR8][R20.64+-0x28] ;  /* 0xffffd80814227981 */ /* 0x000ee8000c1e1b00 */
[----:B------:R-:W4:Y:S04]  /*0740*/  LDG.E.64 R8, desc[UR8][R24.64+-0x40] ;  /* 0xffffc00818087981 */ /* 0x000f28000c1e1b00 */
[----:B------:R-:W5:Y:S04]  /*0750*/  LDG.E.64 R22, desc[UR8][R24.64+-0x10] ;  /* 0xfffff00818167981 */ /* 0x000f68000c1e1b00 */
[----:B------:R-:W3:Y:S04]  /*0760*/  LDG.E.64 R26, desc[UR8][R24.64+-0x38] ;  /* 0xffffc808181a7981 */ /* 0x000ee8000c1e1b00 */
        /* <DEDUP_REMOVED lines=8> */
[----:B------:R-:W3:Y:S01]  /*07f0*/  LDG.E.64 R38, desc[UR8][R24.64+-0x18] ;  /* 0xffffe80818267981 */ /* 0x000ee2000c1e1b00 */
[----:B----4-:R-:W-:Y:S08]  /*0800*/  F2F.F32.F64 R0, R8 ;  /* 0x0000000800007310 */ /* 0x010ff00000301000 */
[----:B-----5:R0:W-:Y:S02]  /*0810*/  F2F.F32.F64 R9, R22 ;  /* 0x0000001600097310 */ /* 0x0201e40000301000 */
[----:B0-----:R-:W4:Y:S06]  /*0820*/  LDG.E.64 R22, desc[UR8][R20.64] ;  /* 0x0000000814167981 */ /* 0x001f2c000c1e1b00 */
[----:B--2---:R0:W1:Y:S08]  /*0830*/  F2F.F32.F64 R41, R30 ;  /* 0x0000001e00297310 */ /* 0x0040700000301000 */
[----:B---3--:R2:W-:Y:S01]  /*0840*/  F2F.F32.F64 R11, R26 ;  /* 0x0000001a000b7310 */ /* 0x0085e20000301000 */
[----:B0-----:R-:W3:Y:S07]  /*0850*/  LDG.E.64 R30, desc[UR8][R24.64+-0x8] ;  /* 0xfffff808181e7981 */ /* 0x001eee000c1e1b00 */
[----:B------:R-:W-:Y:S01]  /*0860*/  F2F.F32.F64 R44, R44 ;  /* 0x0000002c002c7310 */ /* 0x000fe20000301000 */
[----:B--2---:R-:W2:Y:S01]  /*0870*/  LDG.E.64 R26, desc[UR8][R20.64+-0x8] ;  /* 0xfffff808141a7981 */ /* 0x004ea2000c1e1b00 */
[----:B-1----:R-:W-:-:S06]  /*0880*/  FADD R41, R0, -R41 ;  /* 0x8000002900297221 */ /* 0x002fcc0000000000 */
[----:B------:R0:W-:Y:S01]  /*0890*/  F2F.F32.F64 R43, R34 ;  /* 0x00000022002b7310 */ /* 0x0001e20000301000 */
[----:B------:R-:W-:-:S07]  /*08a0*/  FFMA R2, R41, R41, R2 ;  /* 0x0000002929027223 */ /* 0x000fce0000000002 */
[----:B------:R1:W-:Y:S01]  /*08b0*/  F2F.F32.F64 R45, R28 ;  /* 0x0000001c002d7310 */ /* 0x0003e20000301000 */
[----:B0-----:R-:W5:Y:S04]  /*08c0*/  LDG.E.64 R34, desc[UR8][R24.64+0x8] ;  /* 0x0000080818227981 */ /* 0x001f68000c1e1b00 */
[----:B-1----:R-:W5:Y:S03]  /*08d0*/  LDG.E.64 R28, desc[UR8][R24.64] ;  /* 0x00000008181c7981 */ /* 0x002f66000c1e1b00 */
[----:B----4-:R0:W-:Y:S02]  /*08e0*/  F2F.F32.F64 R41, R22 ;  /* 0x0000001600297310 */ /* 0x0101e40000301000 */
[----:B0-----:R-:W4:Y:S06]  /*08f0*/  LDG.E.64 R22, desc[UR8][R20.64+0x10] ;  /* 0x0000100814167981 */ /* 0x001f2c000c1e1b00 */
[----:B------:R-:W0:Y:S08]  /*0900*/  F2F.F32.F64 R36, R36 ;  /* 0x0000002400247310 */ /* 0x000e300000301000 */
[----:B---3--:R-:W-:Y:S08]  /*0910*/  F2F.F32.F64 R30, R30 ;  /* 0x0000001e001e7310 */ /* 0x008ff00000301000 */
[----:B--2---:R1:W-:Y:S08]  /*0920*/  F2F.F32.F64 R31, R26 ;  /* 0x0000001a001f7310 */ /* 0x0043f00000301000 */
[----:B------:R0:W-:Y:S01]  /*0930*/  F2F.F32.F64 R32, R32 ;  /* 0x0000002000207310 */ /* 0x0001e20000301000 */
[----:B-1----:R-:W2:Y:S07]  /*0940*/  LDG.E.64 R26, desc[UR8][R24.64+0x10] ;  /* 0x00001008181a7981 */ /* 0x002eae000c1e1b00 */
[----:B-----5:R1:W-:Y:S01]  /*0950*/  F2F.F32.F64 R0, R28 ;  /* 0x0000001c00007310 */ /* 0x0203e20000301000 */
[----:B0-----:R-:W-:-:S07]  /*0960*/  FADD R33, R11, -R36 ;  /* 0x800000240b217221 */ /* 0x001fce0000000000 */
[----:B------:R0:W-:Y:S01]  /*0970*/  F2F.F32.F64 R11, R34 ;  /* 0x00000022000b7310 */ /* 0x0001e20000301000 */
[----:B-1----:R-:W3:Y:S04]  /*0980*/  LDG.E.64 R28, desc[UR8][R24.64+0x18] ;  /* 0x00001808181c7981 */ /* 0x002ee8000c1e1b00 */
[----:B0-----:R-:W5:Y:S03]  /*0990*/  LDG.E.64 R34, desc[UR8][R20.64+0x18] ;  /* 0x0000180814227981 */ /* 0x001f66000c1e1b00 */
[----:B----4-:R0:W-:Y:S02]  /*09a0*/  F2F.F32.F64 R36, R22 ;  /* 0x0000001600247310 */ /* 0x0101e40000301000 */
[----:B0-----:R-:W4:Y:S06]  /*09b0*/  LDG.E.64 R22, desc[UR8][R20.64+0x20] ;  /* 0x0000200814167981 */ /* 0x001f2c000c1e1b00 */
[----:B------:R-:W0:Y:S08]  /*09c0*/  F2F.F32.F64 R13, R52 ;  /* 0x00000034000d7310 */ /* 0x000e300000301000 */
[----:B------:R-:W1:Y:S01]  /*09d0*/  F2F.F32.F64 R8, R50 ;  /* 0x0000003200087310 */ /* 0x000e620000301000 */
[----:B------:R-:W-:-:S07]  /*09e0*/  FFMA R2, R33, R33, R2 ;  /* 0x0000002121027223 */ /* 0x000fce0000000002 */
[----:B------:R-:W-:Y:S01]  /*09f0*/  F2F.F32.F64 R40, R48 ;  /* 0x0000003000287310 */ /* 0x000fe20000301000 */
[----:B0-----:R-:W-:-:S07]  /*0a00*/  FADD R33, R44, -R13 ;  /* 0x8000000d2c217221 */ /* 0x001fce0000000000 */
[----:B------:R0:W3:Y:S08]  /*0a10*/  F2F.F32.F64 R37, R46 ;  /* 0x0000002e00257310 */ /* 0x0000f00000301000 */
[----:B------:R2:W5:Y:S01]  /*0a20*/  F2F.F32.F64 R42, R38 ;  /* 0x00000026002a7310 */ /* 0x0005620000301000 */
[----:B------:R-:W-:Y:S01]  /*0a30*/  FFMA R2, R33, R33, R2 ;  /* 0x0000002121027223 */ /* 0x000fe20000000002 */
[----:B-1----:R-:W-:Y:S01]  /*0a40*/  FADD R43, R8, -R43 ;  /* 0x8000002b082b7221 */ /* 0x002fe20000000000 */
[----:B0-----:R-:W4:Y:S04]  /*0a50*/  LDG.E.64 R46, desc[UR8][R20.64+0x38] ;  /* 0x00003808142e7981 */ /* 0x001f28000c1e1b00 */
[----:B--2---:R-:W2:Y:S01]  /*0a60*/  LDG.E.64 R38, desc[UR8][R20.64+0x8] ;  /* 0x0000080814267981 */ /* 0x004ea2000c1e1b00 */
[----:B------:R0:W1:Y:S01]  /*0a70*/  F2F.F32.F64 R13, R26 ;  /* 0x0000001a000d7310 */ /* 0x0000620000301000 */
[----:B------:R-:W-:Y:S01]  /*0a80*/  FFMA R2, R43, R43, R2 ;  /* 0x0000002b2b027223 */ /* 0x000fe20000000002 */
[----:B---3--:R-:W-:-:S04]  /*0a90*/  FADD R37, R40, -R37 ;  /* 0x8000002528257221 */ /* 0x008fc80000000000 */
[----:B------:R-:W-:Y:S01]  /*0aa0*/  FFMA R2, R37, R37, R2 ;  /* 0x0000002525027223 */ /* 0x000fe20000000002 */
[----:B0-----:R-:W3:Y:S01]  /*0ab0*/  LDG.E.64 R26, desc[UR8][R24.64+0x20] ;  /* 0x00002008181a7981 */ /* 0x001ee2000c1e1b00 */
[----:B------:R0:W-:Y:S01]  /*0ac0*/  F2F.F32.F64 R8, R28 ;  /* 0x0000001c00087310 */ /* 0x0001e20000301000 */
[----:B-----5:R-:W-:Y:S02]  /*0ad0*/  FADD R37, R42, -R45 ;  /* 0x8000002d2a257221 */ /* 0x020fe40000000000 */
[----:B------:R-:W5:Y:S05]  /*0ae0*/  LDG.E.64 R44, desc[UR8][R24.64+0x30] ;  /* 0x00003008182c7981 */ /* 0x000f6a000c1e1b00 */
[----:B------:R1:W-:Y:S01]  /*0af0*/  F2F.F32.F64 R33, R34 ;  /* 0x0000002200217310 */ /* 0x0003e20000301000 */
[----:B------:R-:W5:Y:S04]  /*0b00*/  LDG.E.64 R42, desc[UR8][R20.64+0x30] ;  /* 0x00003008142a7981 */ /* 0x000f68000c1e1b00 */
[----:B0-----:R-:W5:Y:S04]  /*0b10*/  LDG.E.64 R28, desc[UR8][R24.64+0x28] ;  /* 0x00002808181c7981 */ /* 0x001f68000c1e1b00 */
[----:B-1----:R-:W5:Y:S01]  /*0b20*/  LDG.E.64 R34, desc[UR8][R20.64+0x28] ;  /* 0x0000280814227981 */ /* 0x002f62000c1e1b00 */
[----:B------:R-:W-:-:S02]  /*0b30*/  FFMA R2, R37, R37, R2 ;  /* 0x0000002525027223 */ /* 0x000fc40000000002 */
[----:B----4-:R0:W-:Y:S02]  /*0b40*/  F2F.F32.F64 R37, R22 ;  /* 0x0000001600257310 */ /* 0x0101e40000301000 */
[----:B0-----:R-:W4:Y:S01]  /*0b50*/  LDG.E.64 R22, desc[UR8][R24.64+0x38] ;  /* 0x0000380818167981 */ /* 0x001f22000c1e1b00 */
[----:B------:R-:W-:Y:S01]  /*0b60*/  FADD R9, R9, -R32 ;  /* 0x8000002009097221 */ /* 0x000fe20000000000 */
[----:B------:R-:W-:-:S03]  /*0b70*/  FADD R31, R30, -R31 ;  /* 0x8000001f1e1f7221 */ /* 0x000fc60000000000 */
[----:B------:R-:W-:Y:S01]  /*0b80*/  FFMA R2, R9, R9, R2 ;  /* 0x0000000909027223 */ /* 0x000fe20000000002 */
[----:B------:R-:W-:-:S03]  /*0b90*/  FADD R41, R0, -R41 ;  /* 0x8000002900297221 */ /* 0x000fc60000000000 */
[----:B------:R-:W-:-:S04]  /*0ba0*/  FFMA R2, R31, R31, R2 ;  /* 0x0000001f1f027223 */ /* 0x000fc80000000002 */
[----:B------:R-:W-:Y:S01]  /*0bb0*/  FFMA R2, R41, R41, R2 ;  /* 0x0000002929027223 */ /* 0x000fe20000000002 */
[----:B------:R-:W-:Y:S01]  /*0bc0*/  FADD R13, R13, -R36 ;  /* 0x800000240d0d7221 */ /* 0x000fe20000000000 */
[----:B--2---:R-:W0:Y:S08]  /*0bd0*/  F2F.F32.F64 R38, R38 ;  /* 0x0000002600267310 */ /* 0x004e300000301000 */
[----:B---3--:R-:W1:Y:S01]  /*0be0*/  F2F.F32.F64 R26, R26 ;  /* 0x0000001a001a7310 */ /* 0x008e620000301000 */
[----:B0-----:R-:W-:-:S04]  /*0bf0*/  FADD R11, R11, -R38 ;  /* 0x800000260b0b7221 */ /* 0x001fc80000000000 */
[----:B------:R-:W-:-:S03]  /*0c00*/  FFMA R2, R11, R11, R2 ;  /* 0x0000000b0b027223 */ /* 0x000fc60000000002 */
[----:B-----5:R-:W-:Y:S01]  /*0c10*/  F2F.F32.F64 R44, R44 ;  /* 0x0000002c002c7310 */ /* 0x020fe20000301000 */
[----:B------:R-:W-:-:S07]  /*0c20*/  FADD R33, R8, -R33 ;  /* 0x8000002108217221 */ /* 0x000fce0000000000 */
[----:B------:R-:W-:Y:S01]  /*0c30*/  F2F.F32.F64 R28, R28 ;  /* 0x0000001c001c7310 */ /* 0x000fe20000301000 */
[----:B------:R-:W-:-:S07]  /*0c40*/  FFMA R2, R13, R13, R2 ;  /* 0x0000000d0d027223 */ /* 0x000fce0000000002 */
[----:B------:R-:W0:Y:S01]  /*0c50*/  F2F.F32.F64 R35, R34 ;  /* 0x0000002200237310 */ /* 0x000e220000301000 */
[----:B------:R-:W-:-:S07]  /*0c60*/  IADD3 R12, PT, PT, R12, 0x10, RZ ;  /* 0x000000100c0c7810 */ /* 0x000fce0007ffe0ff */
[----:B------:R-:W2:Y:S01]  /*0c70*/  F2F.F32.F64 R43, R42 ;  /* 0x0000002a002b7310 */ /* 0x000ea20000301000 */
[----:B------:R-:W-:Y:S01]  /*0c80*/  FFMA R2, R33, R33, R2 ;  /* 0x0000002121027223 */ /* 0x000fe20000000002 */
[----:B-1----:R-:W-:Y:S01]  /*0c90*/  FADD R37, R26, -R37 ;  /* 0x800000251a257221 */ /* 0x002fe20000000000 */
[----:B------:R-:W-:-:S05]  /*0ca0*/  ISETP.NE.AND P0, PT, R12, RZ, PT ;  /* 0x000000ff0c00720c */ /* 0x000fca0003f05270 */
[----:B------:R-:W-:Y:S01]  /*0cb0*/  F2F.F32.F64 R47, R46 ;  /* 0x0000002e002f7310 */ /* 0x000fe20000301000 */
[----:B------:R-:W-:Y:S01]  /*0cc0*/  FFMA R2, R37, R37, R2 ;  /* 0x0000002525027223 */ /* 0x000fe20000000002 */
[----:B0-----:R-:W-:-:S04]  /*0cd0*/  FADD R35, R28, -R35 ;  /* 0x800000231c237221 */ /* 0x001fc80000000000 */
[----:B------:R-:W-:Y:S01]  /*0ce0*/  FFMA R2, R35, R35, R2 ;  /* 0x0000002323027223 */ /* 0x000fe20000000002 */
[----:B--2---:R-:W-:Y:S01]  /*0cf0*/  FADD R43, R44, -R43 ;  /* 0x8000002b2c2b7221 */ /* 0x004fe20000000000 */
[----:B------:R-:W-:Y:S02]  /*0d00*/  IADD3 R0, P2, PT, R24, 0x80, RZ ;  /* 0x0000008018007810 */ /* 0x000fe40007f5e0ff */
[----:B------:R-:W-:Y:S01]  /*0d10*/  IADD3 R20, P3, PT, R20, 0x80, RZ ;  /* 0x0000008014147810 */ /* 0x000fe20007f7e0ff */
[----:B------:R-:W-:Y:S01]  /*0d20*/  FFMA R2, R43, R43, R2 ;  /* 0x0000002b2b027223 */ /* 0x000fe20000000002 */
[----:B------:R-:W-:Y:S02]  /*0d30*/  IADD3.X R13, PT, PT, RZ, R25, RZ, P2, !PT ;  /* 0x00000019ff0d7210 */ /* 0x000fe400017fe4ff */
[----:B------:R-:W-:Y:S01]  /*0d40*/  IADD3.X R21, PT, PT, RZ, R21, RZ, P3, !PT ;  /* 0x00000015ff157210 */ /* 0x000fe20001ffe4ff */
[----:B----4-:R-:W0:Y:S02]  /*0d50*/  F2F.F32.F64 R22, R22 ;  /* 0x0000001600167310 */ /* 0x010e240000301000 */
[----:B0-----:R-:W-:-:S04]  /*0d60*/  FADD R9, R22, -R47 ;  /* 0x8000002f16097221 */ /* 0x001fc80000000000 */
[----:B------:R-:W-:Y:S01]  /*0d70*/  FFMA R2, R9, R9, R2 ;  /* 0x0000000909027223 */ /* 0x000fe20000000002 */
[----:B------:R-:W-:Y:S06]  /*0d80*/  @P0 BRA `(.L_x_440) ;  /* 0xfffffff8005c0947 */ /* 0x000fec000383ffff */
.L_x_439:
[----:B------:R-:W-:Y:S05]  /*0d90*/  @!P1 BRA `(.L_x_438) ;  /* 0x0000008800009947 */ /* 0x000fea0003800000 */
[----:B------:R-:W-:Y:S02]  /*0da0*/  ISETP.GE.U32.AND P0, PT, R4, 0x8, PT ;  /* 0x000000080400780c */ /* 0x000fe40003f06070 */
[----:B------:R-:W-:-:S04]  /*0db0*/  LOP3.LUT R0, R6, 0x7, RZ, 0xc0, !PT ;  /* 0x0000000706007812 */ /* 0x000fc800078ec0ff */
[----:B------:R-:W-:-:S07]  /*0dc0*/  ISETP.NE.AND P1, PT, R0, RZ, PT ;  /* 0x000000ff0000720c */ /* 0x000fce0003f25270 */
[----:B------:R-:W-:Y:S06]  /*0dd0*/  @!P0 BRA `(.L_x_441) ;  /* 0x0000000000cc8947 */ /* 0x000fec0003800000 */
[----:B------:R-:W-:-:S04]  /*0de0*/  IMAD.WIDE.U32 R40, R5, 0x8, R18 ;  /* 0x0000000805287825 */ /* 0x000fc800078e0012 */
[----:B------:R-:W-:Y:S01]  /*0df0*/  IMAD.WIDE.U32 R46, R5, 0x8, R16 ;  /* 0x00000008052e7825 */ /* 0x000fe200078e0010 */
[----:B------:R-:W2:Y:S04]  /*0e00*/  LDG.E.64 R34, desc[UR8][R40.64] ;  /* 0x0000000828227981 */ /* 0x000ea8000c1e1b00 */
[----:B------:R-:W3:Y:S04]  /*0e10*/  LDG.E.64 R30, desc[UR8][R46.64] ;  /* 0x000000082e1e7981 */ /* 0x000ee8000c1e1b00 */
[----:B------:R-:W4:Y:S04]  /*0e20*/  LDG.E.64 R44, desc[UR8][R46.64+0x8] ;  /* 0x000008082e2c7981 */ /* 0x000f28000c1e1b00 */
[----:B------:R-:W5:Y:S04]  /*0e30*/  LDG.E.64 R38, desc[UR8][R40.64+0x8] ;  /* 0x0000080828267981 */ /* 0x000f68000c1e1b00 */
        /* <DEDUP_REMOVED lines=9> */
[----:B------:R-:W5:Y:S01]  /*0ed0*/  LDG.E.64 R42, desc[UR8][R40.64+0x38] ;  /* 0x00003808282a7981 */ /* 0x000f62000c1e1b00 */
[----:B--2---:R0:W-:Y:S03]  /*0ee0*/  F2F.F32.F64 R11, R34 ;  /* 0x00000022000b7310 */ /* 0x0041e60000301000 */
[----:B0-----:R-:W2:Y:S05]  /*0ef0*/  LDG.E.64 R34, desc[UR8][R40.64+0x30] ;  /* 0x0000300828227981 */ /* 0x001eaa000c1e1b00 */
[----:B---3--:R0:W1:Y:S02]  /*0f00*/  F2F.F32.F64 R4, R30 ;  /* 0x0000001e00047310 */ /* 0x0080640000301000 */
[----:B0-----:R-:W3:Y:S06]  /*0f10*/  LDG.E.64 R30, desc[UR8][R46.64+0x38] ;  /* 0x000038082e1e7981 */ /* 0x001eec000c1e1b00 */
[----:B----4-:R-:W-:Y:S08]  /*0f20*/  F2F.F32.F64 R44, R44 ;  /* 0x0000002c002c7310 */ /* 0x010ff00000301000 */
[----:B-----5:R-:W0:Y:S01]  /*0f30*/  F2F.F32.F64 R39, R38 ;  /* 0x0000002600277310 */ /* 0x020e220000301000 */
[----:B-1----:R-:W-:-:S07]  /*0f40*/  FADD R11, R4, -R11 ;  /* 0x8000000b040b7221 */ /* 0x002fce0000000000 */
[----:B------:R-:W-:Y:S08]  /*0f50*/  F2F.F32.F64 R8, R8 ;  /* 0x0000000800087310 */ /* 0x000ff00000301000 */
[----:B------:R-:W1:Y:S01]  /*0f60*/  F2F.F32.F64 R33, R32 ;  /* 0x0000002000217310 */ /* 0x000e620000301000 */
[----:B------:R-:W-:-:S07]  /*0f70*/  FFMA R2, R11, R11, R2 ;  /* 0x0000000b0b027223 */ /* 0x000fce0000000002 */
[----:B------:R-:W-:Y:S01]  /*0f80*/  F2F.F32.F64 R20, R20 ;  /* 0x0000001400147310 */ /* 0x000fe20000301000 */
[----:B0-----:R-:W-:-:S07]  /*0f90*/  FADD R39, R44, -R39 ;  /* 0x800000272c277221 */ /* 0x001fce0000000000 */
[----:B------:R-:W0:Y:S01]  /*0fa0*/  F2F.F32.F64 R29, R28 ;  /* 0x0000001c001d7310 */ /* 0x000e220000301000 */
[----:B------:R-:W-:-:S07]  /*0fb0*/  FFMA R2, R39, R39, R2 ;  /* 0x0000002727027223 */ /* 0x000fce0000000002 */
[----:B------:R-:W-:Y:S01]  /*0fc0*/  F2F.F32.F64 R12, R12 ;  /* 0x0000000c000c7310 */ /* 0x000fe20000301000 */
[----:B-1----:R-:W-:-:S07]  /*0fd0*/  FADD R33, R8, -R33 ;  /* 0x8000002108217221 */ /* 0x002fce0000000000 */
        /* <DEDUP_REMOVED lines=8> */
[----:B------:R-:W-:Y:S01]  /*1060*/  F2F.F32.F64 R43, R42 ;  /* 0x0000002a002b7310 */ /* 0x000fe20000301000 */
[----:B------:R-:W-:Y:S01]  /*1070*/  FFMA R2, R27, R27, R2 ;  /* 0x0000001b1b027223 */ /* 0x000fe20000000002 */
[----:B0-----:R-:W-:-:S04]  /*1080*/  FADD R23, R24, -R23 ;  /* 0x8000001718177221 */ /* 0x001fc80000000000 */
[----:B------:R-:W-:Y:S01]  /*1090*/  FFMA R2, R23, R23, R2 ;  /* 0x0000001717027223 */ /* 0x000fe20000000002 */
[----:B------:R-:W-:Y:S01]  /*10a0*/  IADD3 R5, PT, PT, R5, 0x8, RZ ;  /* 0x0000000805057810 */ /* 0x000fe20007ffe0ff */
[----:B--2---:R-:W0:Y:S08]  /*10b0*/  F2F.F32.F64 R35, R34 ;  /* 0x0000002200237310 */ /* 0x004e300000301000 */
[----:B---3--:R-:W1:Y:S01]  /*10c0*/  F2F.F32.F64 R30, R30 ;  /* 0x0000001e001e7310 */ /* 0x008e620000301000 */
[----:B0-----:R-:W-:-:S04]  /*10d0*/  FADD R35, R36, -R35 ;  /* 0x8000002324237221 */ /* 0x001fc80000000000 */
[----:B------:R-:W-:Y:S01]  /*10e0*/  FFMA R2, R35, R35, R2 ;  /* 0x0000002323027223 */ /* 0x000fe20000000002 */
[----:B-1----:R-:W-:-:S04]  /*10f0*/  FADD R9, R30, -R43 ;  /* 0x8000002b1e097221 */ /* 0x002fc80000000000 */
[----:B------:R-:W-:-:S07]  /*1100*/  FFMA R2, R9, R9, R2 ;  /* 0x0000000909027223 */ /* 0x000fce0000000002 */
.L_x_441:
[----:B------:R-:W-:Y:S05]  /*1110*/  @!P1 BRA `(.L_x_438) ;  /* 0x0000008400209947 */ /* 0x000fea0003800000 */
[----:B------:R-:W-:Y:S02]  /*1120*/  ISETP.GE.U32.AND P0, PT, R0, 0x4, PT ;  /* 0x000000040000780c */ /* 0x000fe40003f06070 */
[----:B------:R-:W-:-:S04]  /*1130*/  LOP3.LUT R6, R6, 0x3, RZ, 0xc0, !PT ;  /* 0x0000000306067812 */ /* 0x000fc800078ec0ff */
[----:B------:R-:W-:-:S07]  /*1140*/  ISETP.NE.AND P1, PT, R6, RZ, PT ;  /* 0x000000ff0600720c */ /* 0x000fce0003f25270 */
[----:B------:R-:W-:Y:S06]  /*1150*/  @!P0 BRA `(.L_x_442) ;  /* 0x00000000006c8947 */ /* 0x000fec0003800000 */
[----:B------:R-:W-:-:S04]  /*1160*/  IMAD.WIDE.U32 R16, R5, 0x8, R16 ;  /* 0x0000000805107825 */ /* 0x000fc800078e0010 */
[C---:B------:R-:W-:Y:S01]  /*1170*/  IMAD.WIDE.U32 R18, R5.reuse, 0x8, R18 ;  /* 0x0000000805127825 */ /* 0x040fe200078e0012 */
[----:B------:R-:W2:Y:S04]  /*1180*/  LDG.E.64 R8, desc[UR8][R16.64] ;  /* 0x0000000810087981 */ /* 0x000ea8000c1e1b00 */
[----:B------:R-:W3:Y:S04]  /*1190*/  LDG.E.64 R12, desc[UR8][R18.64] ;  /* 0x00000008120c7981 */ /* 0x000ee8000c1e1b00 */
[----:B------:R-:W4:Y:S04]  /*11a0*/  LDG.E.64 R20, desc[UR8][R16.64+0x8] ;  /* 0x0000080810147981 */ /* 0x000f28000c1e1b00 */
[----:B------:R-:W5:Y:S04]  /*11b0*/  LDG.E.64 R22, desc[UR8][R18.64+0x8] ;  /* 0x0000080812167981 */ /* 0x000f68000c1e1b00 */
[----:B------:R-:W5:Y:S04]  /*11c0*/  LDG.E.64 R24, desc[UR8][R16.64+0x10] ;  /* 0x0000100810187981 */ /* 0x000f68000c1e1b00 */
[----:B------:R-:W5:Y:S04]  /*11d0*/  LDG.E.64 R26, desc[UR8][R18.64+0x10] ;  /* 0x00001008121a7981 */ /* 0x000f68000c1e1b00 */
[----:B------:R-:W5:Y:S04]  /*11e0*/  LDG.E.64 R28, desc[UR8][R16.64+0x18] ;  /* 0x00001808101c7981 */ /* 0x000f68000c1e1b00 */
[----:B------:R-:W5:Y:S01]  /*11f0*/  LDG.E.64 R30, desc[UR8][R18.64+0x18] ;  /* 0x00001808121e7981 */ /* 0x000f62000c1e1b00 */
[----:B------:R-:W-:Y:S01]  /*1200*/  IADD3 R5, PT, PT, R5, 0x4, RZ ;  /* 0x0000000405057810 */ /* 0x000fe20007ffe0ff */
[----:B--2---:R-:W-:Y:S08]  /*1210*/  F2F.F32.F64 R8, R8 ;  /* 0x0000000800087310 */ /* 0x004ff00000301000 */
[----:B---3--:R-:W0:Y:S08]  /*1220*/  F2F.F32.F64 R13, R12 ;  /* 0x0000000c000d7310 */ /* 0x008e300000301000 */
[----:B----4-:R-:W-:Y:S01]  /*1230*/  F2F.F32.F64 R20, R20 ;  /* 0x0000001400147310 */ /* 0x010fe20000301000 */
[----:B0-----:R-:W-:-:S07]  /*1240*/  FADD R11, R8, -R13 ;  /* 0x8000000d080b7221 */ /* 0x001fce0000000000 */
[----:B-----5:R-:W0:Y:S01]  /*1250*/  F2F.F32.F64 R23, R22 ;  /* 0x0000001600177310 */ /* 0x020e220000301000 */
[----:B------:R-:W-:-:S07]  /*1260*/  FFMA R2, R11, R11, R2 ;  /* 0x0000000b0b027223 */ /* 0x000fce0000000002 */
[----:B------:R-:W-:Y:S01]  /*1270*/  F2F.F32.F64 R24, R24 ;  /* 0x0000001800187310 */ /* 0x000fe20000301000 */
[----:B0-----:R-:W-:-:S07]  /*1280*/  FADD R11, R20, -R23 ;  /* 0x80000017140b7221 */ /* 0x001fce0000000000 */
[----:B------:R-:W0:Y:S01]  /*1290*/  F2F.F32.F64 R27, R26 ;  /* 0x0000001a001b7310 */ /* 0x000e220000301000 */
[----:B------:R-:W-:-:S07]  /*12a0*/  FFMA R2, R11, R11, R2 ;  /* 0x0000000b0b027223 */ /* 0x000fce0000000002 */
[----:B------:R-:W-:Y:S01]  /*12b0*/  F2F.F32.F64 R28, R28 ;  /* 0x0000001c001c7310 */ /* 0x000fe20000301000 */
[----:B0-----:R-:W-:-:S07]  /*12c0*/  FADD R9, R24, -R27 ;  /* 0x8000001b18097221 */ /* 0x001fce0000000000 */
[----:B------:R-:W0:Y:S01]  /*12d0*/  F2F.F32.F64 R31, R30 ;  /* 0x0000001e001f7310 */ /* 0x000e220000301000 */
[----:B------:R-:W-:Y:S01]  /*12e0*/  FFMA R2, R9, R9, R2 ;  /* 0x0000000909027223 */ /* 0x000fe20000000002 */
[----:B0-----:R-:W-:-:S04]  /*12f0*/  FADD R11, R28, -R31 ;  /* 0x8000001f1c0b7221 */ /* 0x001fc80000000000 */
[----:B------:R-:W-:-:S07]  /*1300*/  FFMA R2, R11, R11, R2 ;  /* 0x0000000b0b027223 */ /* 0x000fce0000000002 */
.L_x_442:
[----:B------:R-:W-:Y:S05]  /*1310*/  @!P1 BRA `(.L_x_438) ;  /* 0x0000008000a09947 */ /* 0x000fea0003800000 */
[----:B------:R-:W-:-:S04]  /*1320*/  IMAD.WIDE.U32 R14, R5, 0x8, R14 ;  /* 0x00000008050e7825 */ /* 0x000fc800078e000e */
[----:B------:R-:W-:-:S04]  /*1330*/  IMAD.WIDE.U32 R4, R3, 0x8, R14 ;  /* 0x0000000803047825 */ /* 0x000fc800078e000e */
[----:B------:R-:W-:Y:S01]  /*1340*/  IMAD.WIDE.U32 R10, R10, 0x8, R14 ;  /* 0x000000080a0a7825 */ /* 0x000fe200078e000e */
[----:B------:R-:W2:Y:S04]  /*1350*/  LDG.E.64 R8, desc[UR8][R4.64] ;  /* 0x0000000804087981 */ /* 0x000ea8000c1e1b00 */
[----:B------:R-:W3:Y:S01]  /*1360*/  LDG.E.64 R12, desc[UR8][R10.64] ;  /* 0x000000080a0c7981 */ /* 0x000ee2000c1e1b00 */
[----:B------:R-:W-:Y:S02]  /*1370*/  IADD3 R0, PT, PT, -R6, 0x1, RZ ;  /* 0x0000000106007810 */ /* 0x000fe40007ffe1ff */
[----:B------:R-:W-:Y:S02]  /*1380*/  IADD3 R15, P1, PT, R10, 0x8, RZ ;  /* 0x000000080a0f7810 */ /* 0x000fe40007f3e0ff */
[----:B------:R-:W-:-:S02]  /*1390*/  ISETP.NE.AND P0, PT, R0, RZ, PT ;  /* 0x000000ff0000720c */ /* 0x000fc40003f05270 */
[----:B------:R-:W-:Y:S01]  /*13a0*/  IADD3 R6, P2, PT, R4, 0x8, RZ ;  /* 0x0000000804067810 */ /* 0x000fe20007f5e0ff */
[----:B------:R-:W-:-:S03]  /*13b0*/  IMAD.X R16, RZ, RZ, R11, P1 ;  /* 0x000000ffff107224 */ /* 0x000fc600008e060b */
[----:B------:R-:W-:Y:S01]  /*13c0*/  IADD3.X R14, PT, PT, RZ, R5, RZ, P2, !PT ;  /* 0x00000005ff0e7210 */ /* 0x000fe200017fe4ff */
[----:B--2---:R-:W-:Y:S08]  /*13d0*/  F2F.F32.F64 R8, R8 ;  /* 0x0000000800087310 */ /* 0x004ff00000301000 */
[----:B---3--:R-:W0:Y:S02]  /*13e0*/  F2F.F32.F64 R13, R12 ;  /* 0x0000000c000d7310 */ /* 0x008e240000301000 */
[----:B0-----:R-:W-:-:S04]  /*13f0*/  FADD R3, R8, -R13 ;  /* 0x8000000d08037221 */ /* 0x001fc80000000000 */
[----:B------:R-:W-:Y:S01]  /*1400*/  FFMA R2, R3, R3, R2 ;  /* 0x0000000303027223 */ /* 0x000fe20000000002 */
[----:B------:R-:W-:Y:S06]  /*1410*/  @!P0 BRA `(.L_x_438) ;  /* 0x0000008000608947 */ /* 0x000fec0003800000 */
[----:B------:R-:W-:-:S07]  /*1420*/  MOV R10, R6 ;  /* 0x00000006000a7202 */ /* 0x000fce0000000f00 */
.L_x_443:
[----:B------:R-:W-:Y:S02]  /*1430*/  MOV R4, R10 ;  /* 0x0000000a00047202 */ /* 0x000fe40000000f00 */
[----:B------:R-:W-:Y:S02]  /*1440*/  MOV R5, R14 ;  /* 0x0000000e00057202 */ /* 0x000fe40000000f00 */
[----:B------:R-:W-:Y:S02]  /*1450*/  MOV R8, R15 ;  /* 0x0000000f00087202 */ /* 0x000fe40000000f00 */
[----:B------:R-:W-:Y:S02]  /*1460*/  MOV R9, R16 ;  /* 0x0000001000097202 */ /* 0x000fe40000000f00 */
[----:B------:R-:W2:Y:S04]  /*1470*/  LDG.E.64 R4, desc[UR8][R4.64] ;  /* 0x0000000804047981 */ /* 0x000ea8000c1e1b00 */
[----:B------:R-:W3:Y:S01]  /*1480*/  LDG.E.64 R8, desc[UR8][R8.64] ;  /* 0x0000000808087981 */ /* 0x000ee2000c1e1b00 */
[----:B------:R-:W-:-:S02]  /*1490*/  IADD3 R0, PT, PT, R0, 0x1, RZ ;  /* 0x0000000100007810 */ /* 0x000fc40007ffe0ff */
[----:B------:R-:W-:Y:S02]  /*14a0*/  IADD3 R15, P1, PT, R15, 0x8, RZ ;  /* 0x000000080f0f7810 */ /* 0x000fe40007f3e0ff */
[----:B------:R-:W-:Y:S02]  /*14b0*/  ISETP.NE.AND P0, PT, R0, RZ, PT ;  /* 0x000000ff0000720c */ /* 0x000fe40003f05270 */
[----:B------:R-:W-:Y:S01]  /*14c0*/  IADD3 R10, P2, PT, R10, 0x8, RZ ;  /* 0x000000080a0a7810 */ /* 0x000fe20007f5e0ff */
[----:B------:R-:W-:-:S03]  /*14d0*/  IMAD.X R16, RZ, RZ, R16, P1 ;  /* 0x000000ffff107224 */ /* 0x000fc600008e0610 */
[----:B------:R-:W-:Y:S01]  /*14e0*/  IADD3.X R14, PT, PT, RZ, R14, RZ, P2, !PT ;  /* 0x0000000eff0e7210 */ /* 0x000fe200017fe4ff */
[----:B--2---:R-:W-:Y:S08]  /*14f0*/  F2F.F32.F64 R3, R4 ;  /* 0x0000000400037310 */ /* 0x004ff00000301000 */
[----:B---3--:R-:W0:Y:S02]  /*1500*/  F2F.F32.F64 R6, R8 ;  /* 0x0000000800067310 */ /* 0x008e240000301000 */
[----:B0-----:R-:W-:-:S04]  /*1510*/  FADD R3, R3, -R6 ;  /* 0x8000000603037221 */ /* 0x001fc80000000000 */
[----:B------:R-:W-:Y:S01]  /*1520*/  FFMA R2, R3, R3, R2 ;  /* 0x0000000303027223 */ /* 0x000fe20000000002 */
[----:B------:R-:W-:Y:S06]  /*1530*/  @P0 BRA `(.L_x_443) ;  /* 0xfffffffc00bc0947 */ /* 0x000fec000383ffff */
[----:B------:R-:W-:Y:S05]  /*1540*/  BRA `(.L_x_438) ;  /* 0x0000008000147947 */ /* 0x000fea0003800000 */
.L_x_437:
        /* <DEDUP_REMOVED lines=11> */
[----:B------:R-:W-:Y:S01]  /*1600*/  HFMA2 R42, -RZ, RZ, 0, 0 ;  /* 0x00000000ff2a7431 */ /* 0x000fe200000001ff */
[----:B0-----:R-:W-:-:S04]  /*1610*/  UIADD3 UR4, UP0, UPT, UR4, 0x40, URZ ;  /* 0x0000004004047890 */ /* 0x001fc8000ff1e0ff */
[----:B------:R-:W-:Y:S02]  /*1620*/  UIADD3.X UR5, UPT, UPT, URZ, UR5, URZ, UP0, !UPT ;  /* 0x00000005ff057290 */ /* 0x000fe400087fe4ff */
[----:B------:R-:W-:-:S04]  /*1630*/  MOV R10, UR4 ;  /* 0x00000004000a7c02 */ /* 0x000fc80008000f00 */
[----:B------:R-:W-:-:S03]  /*1640*/  MOV R11, UR5 ;  /* 0x00000005000b7c02 */ /* 0x000fc60008000f00 */
[----:B------:R-:W-:-:S04]  /*1650*/  IMAD.WIDE.U32 R4, R3, 0x8, R10 ;  /* 0x0000000803047825 */ /* 0x000fc800078e000a */
[----:B------:R-:W-:Y:S01]  /*1660*/  IMAD.WIDE.U32 R10, R21, 0x8, R10 ;  /* 0x00000008150a7825 */ /* 0x000fe200078e000a */
[----:B------:R-:W-:Y:S02]  /*1670*/  MOV R25, R5 ;  /* 0x0000000500197202 */ /* 0x000fe40000000f00 */
[----:B------:R-:W-:Y:S01]  /*1680*/  LOP3.LUT R5, R6, 0xfffffff0, RZ, 0xc0, !PT ;  /* 0xfffffff006057812 */ /* 0x000fe200078ec0ff */
[----:B------:R-:W-:Y:S01]  /*1690*/  IMAD.MOV.U32 R24, RZ, RZ, R4 ;  /* 0x000000ffff187224 */ /* 0x000fe200078e0004 */
[----:B------:R-:W-:Y:S02]  /*16a0*/  MOV R21, R11 ;  /* 0x0000000b00157202 */ /* 0x000fe40000000f00 */
[----:B------:R-:W-:Y:S02]  /*16b0*/  MOV R20, R10 ;  /* 0x0000000a00147202 */ /* 0x000fe40000000f00 */
[----:B------:R-:W-:-:S07]  /*16c0*/  IADD3 R11, PT, PT, -R5, RZ, RZ ;  /* 0x000000ff050b7210 */ /* 0x000fce0007ffe1ff */
.L_x_446:
        /* <DEDUP_REMOVED lines=14> */
[----:B--2---:R-:W-:Y:S08]  /*17b0*/  F2F.F32.F64 R4, R40 ;  /* 0x0000002800047310 */ /* 0x004ff00000301000 */
[----:B---3--:R-:W-:Y:S08]  /*17c0*/  F2F.F32.F64 R39, R38 ;  /* 0x0000002600277310 */ /* 0x008ff00000301000 */
[----:B----4-:R0:W-:Y:S08]  /*17d0*/  F2F.F32.F64 R41, R30 ;  /* 0x0000001e00297310 */ /* 0x0101f00000301000 */
[----:B-----5:R1:W-:Y:S01]  /*17e0*/  F2F.F32.F64 R38, R26 ;  /* 0x0000001a00267310 */ /* 0x0203e20000301000 */
[----:B0-----:R-:W2:Y:S07]  /*17f0*/  LDG.E.64 R30, desc[UR8][R24.64+-0x8] ;  /* 0xfffff808181e7981 */ /* 0x001eae000c1e1b00 */
[----:B------:R0:W-:Y:S01]  /*1800*/  F2F.F32.F64 R9, R22 ;  /* 0x0000001600097310 */ /* 0x0001e20000301000 */
[----:B-1----:R-:W3:Y:S04]  /*1810*/  LDG.E.64 R26, desc[UR8][R20.64+-0x8] ;  /* 0xfffff808141a7981 */ /* 0x002ee8000c1e1b00 */
[----:B0-----:R-:W4:Y:S03]  /*1820*/  LDG.E.64 R22, desc[UR8][R20.64] ;  /* 0x0000000814167981 */ /* 0x001f26000c1e1b00 */
[----:B------:R-:W0:Y:S08]  /*1830*/  F2F.F32.F64 R0, R12 ;  /* 0x0000000c00007310 */ /* 0x000e300000301000 */
[----:B------:R1:W-:Y:S01]  /*1840*/  F2F.F32.F64 R45, R28 ;  /* 0x0000001c002d7310 */ /* 0x0003e20000301000 */
[----:B0-----:R-:W-:Y:S01]  /*1850*/  FADD R39, R0, -R39 ;  /* 0x8000002700277221 */ /* 0x001fe20000000000 */
[----:B-1----:R-:W5:Y:S03]  /*1860*/  LDG.E.64 R28, desc[UR8][R24.64] ;  /* 0x00000008181c7981 */ /* 0x002f66000c1e1b00 */
[----:B------:R-:W-:-:S03]  /*1870*/  FFMA R42, R39, R39, R42 ;  /* 0x00000027272a7223 */ /* 0x000fc6000000002a */
[----:B--2---:R-:W-:Y:S08]  /*1880*/  F2F.F32.F64 R30, R30 ;  /* 0x0000001e001e7310 */ /* 0x004ff00000301000 */
[----:B---3--:R0:W-:Y:S08]  /*1890*/  F2F.F32.F64 R31, R26 ;  /* 0x0000001a001f7310 */ /* 0x0081f00000301000 */
[----:B----4-:R1:W-:Y:S01]  /*18a0*/  F2F.F32.F64 R39, R22 ;  /* 0x0000001600277310 */ /* 0x0103e20000301000 */
[----:B0-----:R-:W2:Y:S04]  /*18b0*/  LDG.E.64 R26, desc[UR8][R24.64+0x10] ;  /* 0x00001008181a7981 */ /* 0x001ea8000c1e1b00 */
[----:B-1----:R-:W3:Y:S03]  /*18c0*/  LDG.E.64 R22, desc[UR8][R20.64+0x10] ;  /* 0x0000100814167981 */ /* 0x002ee6000c1e1b00 */
[----:B------:R-:W-:Y:S08]  /*18d0*/  F2F.F32.F64 R10, R52 ;  /* 0x00000034000a7310 */ /* 0x000ff00000301000 */
[----:B------:R-:W0:Y:S08]  /*18e0*/  F2F.F32.F64 R13, R50 ;  /* 0x00000032000d7310 */ /* 0x000e300000301000 */
[----:B------:R-:W-:Y:S08]  /*18f0*/  F2F.F32.F64 R44, R48 ;  /* 0x00000030002c7310 */ /* 0x000ff00000301000 */
[----:B------:R-:W1:Y:S01]  /*1900*/  F2F.F32.F64 R12, R46 ;  /* 0x0000002e000c7310 */ /* 0x000e620000301000 */
[----:B0-----:R-:W-:-:S07]  /*1910*/  FADD R13, R10, -R13 ;  /* 0x8000000d0a0d7221 */ /* 0x001fce0000000000 */
[----:B------:R0:W-:Y:S01]  /*1920*/  F2F.F32.F64 R43, R34 ;  /* 0x00000022002b7310 */ /* 0x0001e20000301000 */
[----:B------:R-:W-:Y:S01]  /*1930*/  FFMA R10, R13, R13, R42 ;  /* 0x0000000d0d0a7223 */ /* 0x000fe2000000002a */
[----:B0-----:R-:W4:Y:S01]  /*1940*/  LDG.E.64 R34, desc[UR8][R24.64+0x8] ;  /* 0x0000080818227981 */ /* 0x001f22000c1e1b00 */
[----:B-1----:R-:W-:-:S03]  /*1950*/  FADD R47, R44, -R12 ;  /* 0x8000000c2c2f7221 */ /* 0x002fc60000000000 */
[----:B------:R-:W4:Y:S02]  /*1960*/  LDG.E.64 R12, desc[UR8][R20.64+0x18] ;  /* 0x00001808140c7981 */ /* 0x000f24000c1e1b00 */
[----:B-----5:R0:W-:Y:S08]  /*1970*/  F2F.F32.F64 R0, R28 ;  /* 0x0000001c00007310 */ /* 0x0201f00000301000 */
[----:B------:R1:W5:Y:S01]  /*1980*/  F2F.F32.F64 R40, R36 ;  /* 0x0000002400287310 */ /* 0x0003620000301000 */
[----:B0-----:R-:W4:Y:S07]  /*1990*/  LDG.E.64 R28, desc[UR8][R24.64+0x18] ;  /* 0x00001808181c7981 */ /* 0x001f2e000c1e1b00 */
[----:B------:R-:W0:Y:S01]  /*19a0*/  F2F.F32.F64 R32, R32 ;  /* 0x0000002000207310 */ /* 0x000e220000301000 */
[----:B-1----:R-:W4:Y:S07]  /*19b0*/  LDG.E.64 R36, desc[UR8][R20.64+0x8] ;  /* 0x0000080814247981 */ /* 0x002f2e000c1e1b00 */
[----:B--2---:R1:W-:Y:S08]  /*19c0*/  F2F.F32.F64 R33, R26 ;  /* 0x0000001a00217310 */ /* 0x0043f00000301000 */
[----:B---3--:R2:W-:Y:S01]  /*19d0*/  F2F.F32.F64 R44, R22 ;  /* 0x00000016002c7310 */ /* 0x0085e20000301000 */
[----:B-1----:R-:W3:Y:S04]  /*19e0*/  LDG.E.64 R26, desc[UR8][R24.64+0x20] ;  /* 0x00002008181a7981 */ /* 0x002ee8000c1e1b00 */
[----:B--2---:R-:W2:Y:S01]  /*19f0*/  LDG.E.64 R22, desc[UR8][R20.64+0x20] ;  /* 0x0000200814167981 */ /* 0x004ea2000c1e1b00 */
[----:B------:R-:W-:Y:S01]  /*1a00*/  FFMA R10, R47, R47, R10 ;  /* 0x0000002f2f0a7223 */ /* 0x000fe2000000000a */
[----:B------:R-:W-:Y:S01]  /*1a10*/  FADD R41, R41, -R38 ;  /* 0x8000002629297221 */ /* 0x000fe20000000000 */
[----:B-----5:R-:W-:Y:S01]  /*1a20*/  FADD R45, R40, -R45 ;  /* 0x8000002d282d7221 */ /* 0x020fe20000000000 */
[----:B----4-:R1:W-:Y:S02]  /*1a30*/  F2F.F32.F64 R34, R34 ;  /* 0x0000002200227310 */ /* 0x0103e40000301000 */
[----:B-1----:R-:W-:-:S02]  /*1a40*/  FADD R35, R4, -R43 ;  /* 0x8000002b04237221 */ /* 0x002fc40000000000 */
[----:B------:R-:W4:Y:S02]  /*1a50*/  LDG.E.64 R42, desc[UR8][R24.64+0x28] ;  /* 0x00002808182a7981 */ /* 0x000f24000c1e1b00 */
[----:B------:R-:W-:Y:S02]  /*1a60*/  FFMA R10, R35, R35, R10 ;  /* 0x00000023230a7223 */ /* 0x000fe4000000000a */
[----:B------:R1:W-:Y:S02]  /*1a70*/  F2F.F32.F64 R35, R12 ;  /* 0x0000000c00237310 */ /* 0x0003e40000301000 */
[----:B------:R-:W-:Y:S02]  /*1a80*/  FFMA R10, R41, R41, R10 ;  /* 0x00000029290a7223 */ /* 0x000fe4000000000a */
[----:B------:R-:W5:Y:S04]  /*1a90*/  LDG.E.64 R40, desc[UR8][R24.64+0x30] ;  /* 0x0000300818287981 */ /* 0x000f68000c1e1b00 */
[----:B-1----:R-:W5:Y:S01]  /*1aa0*/  LDG.E.64 R12, desc[UR8][R20.64+0x28] ;  /* 0x00002808140c7981 */ /* 0x002f62000c1e1b00 */
[----:B------:R1:W-:Y:S01]  /*1ab0*/  F2F.F32.F64 R4, R28 ;  /* 0x0000001c00047310 */ /* 0x0003e20000301000 */
[----:B------:R-:W-:-:S07]  /*1ac0*/  FFMA R10, R45, R45, R10 ;  /* 0x0000002d2d0a7223 */ /* 0x000fce000000000a */
[----:B------:R-:W0:Y:S01]  /*1ad0*/  F2F.F32.F64 R37, R36 ;  /* 0x0000002400257310 */ /* 0x000e220000301000 */
[----:B-1----:R-:W5:Y:S07]  /*1ae0*/  LDG.E.64 R28, desc[UR8][R20.64+0x30] ;  /* 0x00003008141c7981 */ /* 0x002f6e000c1e1b00 */
[----:B---3--:R1:W-:Y:S08]  /*1af0*/  F2F.F32.F64 R36, R26 ;  /* 0x0000001a00247310 */ /* 0x0083f00000301000 */
[----:B--2---:R2:W3:Y:S01]  /*1b00*/  F2F.F32.F64 R45, R22 ;  /* 0x00000016002d7310 */ /* 0x0044e20000301000 */
[----:B-1----:R1:W5:Y:S04]  /*1b10*/  LDG.E.64 R26, desc[UR8][R20.64+0x38] ;  /* 0x00003808141a7981 */ /* 0x002368000c1e1b00 */
[----:B--2---:R2:W2:Y:S01]  /*1b20*/  LDG.E.64 R22, desc[UR8][R24.64+0x38] ;  /* 0x0000380818167981 */ /* 0x0044a2000c1e1b00 */
[----:B0-----:R-:W-:Y:S01]  /*1b30*/  FADD R9, R9, -R32 ;  /* 0x8000002009097221 */ /* 0x001fe20000000000 */
[----:B------:R-:W-:-:S03]  /*1b40*/  FADD R31, R30, -R31 ;  /* 0x8000001f1e1f7221 */ /* 0x000fc60000000000 */
[----:B------:R-:W-:Y:S01]  /*1b50*/  FFMA R10, R9, R9, R10 ;  /* 0x00000009090a7223 */ /* 0x000fe2000000000a */
[----:B------:R-:W-:-:S03]  /*1b60*/  FADD R39, R0, -R39 ;  /* 0x8000002700277221 */ /* 0x000fc60000000000 */
[----:B------:R-:W-:Y:S01]  /*1b70*/  FFMA R10, R31, R31, R10 ;  /* 0x0000001f1f0a7223 */ /* 0x000fe2000000000a */
[----:B------:R-:W-:-:S03]  /*1b80*/  FADD R37, R34, -R37 ;  /* 0x8000002522257221 */ /* 0x000fc60000000000 */
[----:B------:R-:W-:Y:S01]  /*1b90*/  FFMA R10, R39, R39, R10 ;  /* 0x00000027270a7223 */ /* 0x000fe2000000000a */
[----:B------:R-:W-:-:S03]  /*1ba0*/  FADD R33, R33, -R44 ;  /* 0x8000002c21217221 */ /* 0x000fc60000000000 */
[----:B------:R-:W-:Y:S01]  /*1bb0*/  FFMA R10, R37, R37, R10 ;  /* 0x00000025250a7223 */ /* 0x000fe2000000000a */
[----:B------:R-:W-:Y:S01]  /*1bc0*/  FADD R35, R4, -R35 ;  /* 0x8000002304237221 */ /* 0x000fe20000000000 */
[----:B------:R-:W-:Y:S02]  /*1bd0*/  IADD3 R11, PT, PT, R11, 0x10, RZ ;  /* 0x000000100b0b7810 */ /* 0x000fe40007ffe0ff */
[----:B------:R-:W-:Y:S01]  /*1be0*/  FFMA R10, R33, R33, R10 ;  /* 0x00000021210a7223 */ /* 0x000fe2000000000a */
[----:B---3--:R-:W-:Y:S01]  /*1bf0*/  FADD R45, R36, -R45 ;  /* 0x8000002d242d7221 */ /* 0x008fe20000000000 */
[----:B------:R-:W-:Y:S01]  /*1c00*/  ISETP.NE.AND P0, PT, R11, RZ, PT ;  /* 0x000000ff0b00720c */ /* 0x000fe20003f05270 */
[----:B----4-:R-:W-:Y:S01]  /*1c10*/  F2F.F32.F64 R42, R42 ;  /* 0x0000002a002a7310 */ /* 0x010fe20000301000 */
[----:B------:R-:W-:-:S07]  /*1c20*/  FFMA R10, R35, R35, R10 ;  /* 0x00000023230a7223 */ /* 0x000fce000000000a */
[----:B-----5:R-:W-:Y:S08]  /*1c30*/  F2F.F32.F64 R40, R40 ;  /* 0x0000002800287310 */ /* 0x020ff00000301000 */
[----:B------:R-:W0:Y:S08]  /*1c40*/  F2F.F32.F64 R13, R12 ;  /* 0x0000000c000d7310 */ /* 0x000e300000301000 */
[----:B------:R-:W3:Y:S01]  /*1c50*/  F2F.F32.F64 R29, R28 ;  /* 0x0000001c001d7310 */ /* 0x000ee20000301000 */
[----:B------:R-:W-:Y:S01]  /*1c60*/  FFMA R10, R45, R45, R10 ;  /* 0x0000002d2d0a7223 */ /* 0x000fe2000000000a */
[----:B0-----:R-:W-:Y:S01]  /*1c70*/  FADD R13, R42, -R13 ;  /* 0x8000000d2a0d7221 */ /* 0x001fe20000000000 */
[----:B-1----:R-:W-:-:S03]  /*1c80*/  IADD3 R20, P2, PT, R20, 0x80, RZ ;  /* 0x0000008014147810 */ /* 0x002fc60007f5e0ff */
[----:B------:R-:W-:Y:S01]  /*1c90*/  FFMA R10, R13, R13, R10 ;  /* 0x0000000d0d0a7223 */ /* 0x000fe2000000000a */
[----:B--2---:R-:W-:Y:S01]  /*1ca0*/  IADD3 R24, P1, PT, R24, 0x80, RZ ;  /* 0x0000008018187810 */ /* 0x004fe20007f3e0ff */
[----:B---3--:R-:W-:-:S04]  /*1cb0*/  FADD R29, R40, -R29 ;  /* 0x8000001d281d7221 */ /* 0x008fc80000000000 */
[----:B------:R-:W-:Y:S01]  /*1cc0*/  FFMA R10, R29, R29, R10 ;  /* 0x0000001d1d0a7223 */ /* 0x000fe2000000000a */
[----:B------:R-:W-:Y:S01]  /*1cd0*/  IADD3.X R25, PT, PT, RZ, R25, RZ, P1, !PT ;  /* 0x00000019ff197210 */ /* 0x000fe20000ffe4ff */
[----:B------:R-:W-:Y:S01]  /*1ce0*/  IMAD.X R21, RZ, RZ, R21, P2 ;  /* 0x000000ffff157224 */ /* 0x000fe200010e0615 */
[----:B------:R-:W-:Y:S08]  /*1cf0*/  F2F.F32.F64 R27, R26 ;  /* 0x0000001a001b7310 */ /* 0x000ff00000301000 */
[----:B------:R-:W0:Y:S02]  /*1d00*/  F2F.F32.F64 R22, R22 ;  /* 0x0000001600167310 */ /* 0x000e240000301000 */
[----:B0-----:R-:W-:-:S04]  /*1d10*/  FADD R9, R22, -R27 ;  /* 0x8000001b16097221 */ /* 0x001fc80000000000 */
[----:B------:R-:W-:Y:S01]  /*1d20*/  FFMA R42, R9, R9, R10 ;  /* 0x00000009092a7223 */ /* 0x000fe2000000000a */
[----:B------:R-:W-:Y:S06]  /*1d30*/  @P0 BRA `(.L_x_446) ;  /* 0xfffffff800640947 */ /* 0x000fec000383ffff */
.L_x_445:
        /* <DEDUP_REMOVED lines=56> */
.L_x_447:
        /* <DEDUP_REMOVED lines=32> */
.L_x_448:
[----:B------:R-:W-:Y:S05]  /*22c0*/  @!P1 BRA `(.L_x_444) ;  /* 0x0000000000589947 */ /* 0x000fea0003800000 */
[----:B------:R-:W-:Y:S01]  /*22d0*/  IMAD.WIDE.U32 R14, R5, 0x8, R14 ;  /* 0x00000008050e7825 */ /* 0x000fe200078e000e */
[----:B------:R-:W-:-:S03]  /*22e0*/  IADD3 R6, PT, PT, -R6, RZ, RZ ;  /* 0x000000ff06067210 */ /* 0x000fc60007ffe1ff */
[----:B------:R-:W-:-:S04]  /*22f0*/  IMAD.WIDE.U32 R8, R8, 0x8, R14 ;  /* 0x0000000808087825 */ /* 0x000fc800078e000e */
[----:B------:R-:W-:Y:S01]  /*2300*/  IMAD.WIDE.U32 R14, R3, 0x8, R14 ;  /* 0x00000008030e7825 */ /* 0x000fe200078e000e */
[----:B------:R-:W-:-:S07]  /*2310*/  MOV R11, R9 ;  /* 0x00000009000b7202 */ /* 0x000fce0000000f00 */
.L_x_449:
[----:B------:R-:W-:Y:S01]  /*2320*/  MOV R2, R14 ;  /* 0x0000000e00027202 */ /* 0x000fe20000000f00 */
[----:B------:R-:W-:Y:S01]  /*2330*/  IMAD.MOV.U32 R5, RZ, RZ, R11 ;  /* 0x000000ffff057224 */ /* 0x000fe200078e000b */
[----:B------:R-:W-:Y:S02]  /*2340*/  MOV R3, R15 ;  /* 0x0000000f00037202 */ /* 0x000fe40000000f00 */
[----:B------:R-:W-:-:S04]  /*2350*/  MOV R4, R8 ;  /* 0x0000000800047202 */ /* 0x000fc80000000f00 */
[----:B------:R-:W2:Y:S04]  /*2360*/  LDG.E.64 R2, desc[UR8][R2.64] ;  /* 0x0000000802027981 */ /* 0x000ea8000c1e1b00 */
[----:B------:R-:W3:Y:S01]  /*2370*/  LDG.E.64 R4, desc[UR8][R4.64] ;  /* 0x0000000804047981 */ /* 0x000ee2000c1e1b00 */
[----:B------:R-:W-:Y:S02]  /*2380*/  IADD3 R6, PT, PT, R6, 0x1, RZ ;  /* 0x0000000106067810 */ /* 0x000fe40007ffe0ff */
[----:B------:R-:W-:Y:S02]  /*2390*/  IADD3 R8, P1, PT, R8, 0x8, RZ ;  /* 0x0000000808087810 */ /* 0x000fe40007f3e0ff */
[----:B------:R-:W-:Y:S02]  /*23a0*/  ISETP.NE.AND P0, PT, R6, RZ, PT ;  /* 0x000000ff0600720c */ /* 0x000fe40003f05270 */
[----:B------:R-:W-:-:S02]  /*23b0*/  IADD3 R14, P2, PT, R14, 0x8, RZ ;  /* 0x000000080e0e7810 */ /* 0x000fc40007f5e0ff */
[----:B------:R-:W-:Y:S02]  /*23c0*/  IADD3.X R11, PT, PT, RZ, R11, RZ, P1, !PT ;  /* 0x0000000bff0b7210 */ /* 0x000fe40000ffe4ff */
[----:B------:R-:W-:Y:S01]  /*23d0*/  IADD3.X R15, PT, PT, RZ, R15, RZ, P2, !PT ;  /* 0x0000000fff0f7210 */ /* 0x000fe200017fe4ff */
[----:B--2---:R-:W-:Y:S08]  /*23e0*/  F2F.F32.F64 R0, R2 ;  /* 0x0000000200007310 */ /* 0x004ff00000301000 */
[----:B---3--:R-:W0:Y:S02]  /*23f0*/  F2F.F32.F64 R9, R4 ;  /* 0x0000000400097310 */ /* 0x008e240000301000 */
[----:B0-----:R-:W-:-:S04]  /*2400*/  FADD R9, R0, -R9 ;  /* 0x8000000900097221 */ /* 0x001fc80000000000 */
[----:B------:R-:W-:Y:S01]  /*2410*/  FFMA R42, R9, R9, R42 ;  /* 0x00000009092a7223 */ /* 0x000fe2000000002a */
[----:B------:R-:W-:Y:S06]  /*2420*/  @P0 BRA `(.L_x_449) ;  /* 0xfffffffc00bc0947 */ /* 0x000fec000383ffff */
.L_x_444:
[----:B------:R-:W-:Y:S01]  /*2430*/  IADD3 R0, PT, PT, R42, -0xd000000, RZ ;  /* 0xf30000002a007810 */ /* 0x000fe20007ffe0ff */
[----:B------:R0:W1:Y:S01]  /*2440*/  MUFU.RSQ R5, R42 ;  /* 0x0000002a00057308 */ /* 0x0000620000001400 */
[----:B------:R-:W-:Y:S02]  /*2450*/  BSSY.RECONVERGENT B0, `(.L_x_450) ;  /* 0x000000b000007945 */ /* 0x000fe40003800200 */
[----:B------:R-:W-:-:S13]  /*2460*/  ISETP.GT.U32.AND P0, PT, R0, 0x727fffff, PT ;  /* 0x727fffff0000780c */ /* 0x000fda0003f04070 */
[----:B0-----:R-:W-:Y:S05]  /*2470*/  @!P0 BRA `(.L_x_451) ;  /* 0x0000000000108947 */ /* 0x001fea0003800000 */
[----:B------:R-:W-:-:S07]  /*2480*/  MOV R10, 0x24a0 ;  /* 0x000024a0000a7802 */ /* 0x000fce0000000f00 */
[----:B-1----:R-:W-:Y:S05]  /*2490*/  CALL.REL.NOINC `($__internal_13_$__cuda_sm20_sqrt_rn_f32_slowpath) ;  /* 0x0000007400287944 */ /* 0x002fea0003c00000 */
[----:B------:R-:W-:Y:S01]  /*24a0*/  MOV R2, R9 ;  /* 0x0000000900027202 */ /* 0x000fe20000000f00 */
[----:B------:R-:W-:Y:S06]  /*24b0*/  BRA `(.L_x_452) ;  /* 0x0000000000107947 */ /* 0x000fec0003800000 */
.L_x_451:
[C---:B-1----:R-:W-:Y:S01]  /*24c0*/  FMUL.FTZ R3, R5.reuse, R42 ;  /* 0x0000002a05037220 */ /* 0x042fe20000410000 */
[----:B------:R-:W-:-:S03]  /*24d0*/  FMUL.FTZ R0, R5, 0.5 ;  /* 0x3f00000005007820 */ /* 0x000fc60000410000 */
[----:B------:R-:W-:-:S04]  /*24e0*/  FFMA R2, -R3, R3, R42 ;  /* 0x0000000303027223 */ /* 0x000fc8000000012a */
[----:B------:R-:W-:-:S07]  /*24f0*/  FFMA R2, R2, R0, R3 ;  /* 0x0000000002027223 */ /* 0x000fce0000000003 */
.L_x_452:
[----:B------:R-:W-:Y:S05]  /*2500*/  BSYNC.RECONVERGENT B0 ;  /* 0x0000000000007941 */ /* 0x000fea0003800200 */
.L_x_450:
[----:B------:R-:W-:Y:S05]  /*2510*/  BRA `(.L_x_438) ;  /* 0x0000007000207947 */ /* 0x000fea0003800000 */
.L_x_436:
[----:B------:R-:W-:-:S13]  /*2520*/  ISETP.NE.AND P0, PT, R26, 0x2, PT ;  /* 0x000000021a00780c */ /* 0x000fda0003f05270 */
[----:B------:R-:W-:Y:S05]  /*2530*/  @!P0 BRA `(.L_x_453) ;  /* 0x0000000800708947 */ /* 0x000fea0003800000 */
[----:B------:R-:W-:-:S04]  /*2540*/  ISETP.NE.AND P0, PT, R6, RZ, PT ;  /* 0x000000ff0600720c */ /* 0x000fc80003f05270 */
[----:B------:R-:W-:-:S13]  /*2550*/  ISETP.NE.OR P0, PT, R26, 0x3, !P0 ;  /* 0x000000031a00780c */ /* 0x000fda0004705670 */
[----:B------:R-:W-:Y:S05]  /*2560*/  @P0 BRA `(.L_x_438) ;  /* 0x00000070000c0947 */ /* 0x000fea0003800000 */
[C---:B------:R-:W-:Y:S01]  /*2570*/  IADD3 R0, PT, PT, R6.reuse, -0x1, RZ ;  /* 0xffffffff06007810 */ /* 0x040fe20007ffe0ff */
[----:B------:R-:W-:Y:S01]  /*2580*/  HFMA2 R2, -RZ, RZ, 0, 0 ;  /* 0x00000000ff027431 */ /* 0x000fe200000001ff */
[----:B------:R-:W-:Y:S01]  /*2590*/  LOP3.LUT R40, R6, 0x7, RZ, 0xc0, !PT ;  /* 0x0000000706287812 */ /* 0x000fe200078ec0ff */
[----:B------:R-:W-:Y:S01]  /*25a0*/  IMAD.MOV.U32 R41, RZ, RZ, RZ ;  /* 0x000000ffff297224 */ /* 0x000fe200078e00ff */
[----:B------:R-:W-:Y:S02]  /*25b0*/  ISETP.GE.U32.AND P1, PT, R0, 0x7, PT ;  /* 0x000000070000780c */ /* 0x000fe40003f26070 */
[----:B------:R-:W-:-:S11]  /*25c0*/  ISETP.NE.AND P0, PT, R40, RZ, PT ;  /* 0x000000ff2800720c */ /* 0x000fd60003f05270 */
[----:B------:R-:W-:Y:S05]  /*25d0*/  @!P1 BRA `(.L_x_454) ;  /* 0x0000000400349947 */ /* 0x000fea0003800000 */
[----:B------:R-:W0:Y:S01]  /*25e0*/  LDCU.64 UR4, c[0x0][0x380] ;  /* 0x00007000ff0477ac */ /* 0x000e220008000a00 */
[----:B------:R-:W-:-:S05]  /*25f0*/  LOP3.LUT R41, R6, 0xfffffff8, RZ, 0xc0, !PT ;  /* 0xfffffff806297812 */ /* 0x000fca00078ec0ff */
[----:B------:R-:W-:Y:S01]  /*2600*/  IMAD.MOV R0, RZ, RZ, -R41 ;  /* 0x000000ffff007224 */ /* 0x000fe200078e0a29 */
        /* <DEDUP_REMOVED lines=9> */
[----:B------:R-:W-:Y:S02]  /*26a0*/  MOV R5, R23 ;  /* 0x0000001700057202 */ /* 0x000fe40000000f00 */
[----:B------:R-:W-:-:S07]  /*26b0*/  MOV R2, RZ ;  /* 0x000000ff00027202 */ /* 0x000fce0000000f00 */
.L_x_455:
        /* <DEDUP_REMOVED lines=14> */
[----:B------:R0:W5:Y:S04]  /*27a0*/  LDG.E.64 R38, desc[UR8][R8.64+0x18] ;  /* 0x0000180808267981 */ /* 0x000168000c1e1b00 */
[----:B------:R1:W5:Y:S01]  /*27b0*/  LDG.E.64 R44, desc[UR8][R4.64+0x18] ;  /* 0x00001808042c7981 */ /* 0x000362000c1e1b00 */
[----:B------:R-:W-:-:S04]  /*27c0*/  IADD3 R0, PT, PT, R0, 0x8, RZ ;  /* 0x0000000800007810 */ /* 0x000fc80007ffe0ff */
[----:B------:R-:W-:Y:S02]  /*27d0*/  ISETP.NE.AND P2, PT, R0, RZ, PT ;  /* 0x000000ff0000720c */ /* 0x000fe40003f45270 */
[----:B0-----:R-:W-:Y:S02]  /*27e0*/  IADD3 R8, P3, PT, R8, 0x40, RZ ;  /* 0x0000004008087810 */ /* 0x001fe40007f7e0ff */
[----:B-1----:R-:W-:Y:S02]  /*27f0*/  IADD3 R4, P4, PT, R4, 0x40, RZ ;  /* 0x0000004004047810 */ /* 0x002fe40007f9e0ff */
[----:B------:R-:W-:Y:S02]  /*2800*/  IADD3.X R9, PT, PT, RZ, R9, RZ, P3, !PT ;  /* 0x00000009ff097210 */ /* 0x000fe40001ffe4ff */
[----:B------:R-:W-:Y:S01]  /*2810*/  IADD3.X R5, PT, PT, RZ, R5, RZ, P4, !PT ;  /* 0x00000005ff057210 */ /* 0x000fe200027fe4ff */
[----:B--2---:R-:W-:Y:S08]  /*2820*/  F2F.F32.F64 R3, R46 ;  /* 0x0000002e00037310 */ /* 0x004ff00000301000 */
[----:B---3--:R-:W0:Y:S08]  /*2830*/  F2F.F32.F64 R42, R42 ;  /* 0x0000002a002a7310 */ /* 0x008e300000301000 */
[----:B----4-:R-:W-:Y:S08]  /*2840*/  F2F.F32.F64 R36, R36 ;  /* 0x0000002400247310 */ /* 0x010ff00000301000 */
[----:B-----5:R-:W1:Y:S01]  /*2850*/  F2F.F32.F64 R33, R32 ;  /* 0x0000002000217310 */ /* 0x020e620000301000 */
[----:B0-----:R-:W-:-:S07]  /*2860*/  FADD R3, R3, -R42 ;  /* 0x8000002a03037221 */ /* 0x001fce0000000000 */
[----:B------:R-:W-:Y:S01]  /*2870*/  F2F.F32.F64 R30, R30 ;  /* 0x0000001e001e7310 */ /* 0x000fe20000301000 */
[----:B------:R-:W-:-:S07]  /*2880*/  FSETP.GT.AND P1, PT, |R3|, R2, PT ;  /* 0x000000020300720b */ /* 0x000fce0003f24200 */
[----:B------:R-:W0:Y:S01]  /*2890*/  F2F.F32.F64 R27, R26 ;  /* 0x0000001a001b7310 */ /* 0x000e220000301000 */
[----:B-1----:R-:W-:Y:S01]  /*28a0*/  FADD R33, R36, -R33 ;  /* 0x8000002124217221 */ /* 0x002fe20000000000 */
[----:B------:R-:W-:-:S06]  /*28b0*/  FSEL R2, |R3|, R2, P1 ;  /* 0x0000000203027208 */ /* 0x000fcc0000800200 */
[----:B------:R-:W-:Y:S01]  /*28c0*/  F2F.F32.F64 R10, R10 ;  /* 0x0000000a000a7310 */ /* 0x000fe20000301000 */
[----:B------:R-:W-:-:S07]  /*28d0*/  FSETP.GT.AND P1, PT, |R33|, R2, PT ;  /* 0x000000022100720b */ /* 0x000fce0003f24200 */
[----:B------:R-:W1:Y:S01]  /*28e0*/  F2F.F32.F64 R25, R24 ;  /* 0x0000001800197310 */ /* 0x000e620000301000 */
[----:B0-----:R-:W-:Y:S01]  /*28f0*/  FADD R27, R30, -R27 ;  /* 0x8000001b1e1b7221 */ /* 0x001fe20000000000 */
[----:B------:R-:W-:-:S06]  /*2900*/  FSEL R2, |R33|, R2, P1 ;  /* 0x0000000221027208 */ /* 0x000fcc0000800200 */
        /* <DEDUP_REMOVED lines=19> */
[----:B------:R-:W-:-:S04]  /*2a40*/  FSEL R2, |R23|, R2, P1 ;  /* 0x0000000217027208 */ /* 0x000fc80000800200 */
[----:B------:R-:W-:-:S04]  /*2a50*/  FSETP.GT.AND P1, PT, |R3|, R2, PT ;  /* 0x000000020300720b */ /* 0x000fc80003f24200 */
[----:B------:R-:W-:Y:S01]  /*2a60*/  FSEL R2, |R3|, R2, P1 ;  /* 0x0000000203027208 */ /* 0x000fe20000800200 */
[----:B-1----:R-:W-:-:S05]  /*2a70*/  FADD R11, R38, -R45 ;  /* 0x8000002d260b7221 */ /* 0x002fca0000000000 */
[----:B------:R-:W-:-:S04]  /*2a80*/  FSETP.GT.AND P1, PT, |R11|, R2, PT ;  /* 0x000000020b00720b */ /* 0x000fc80003f24200 */
[----:B------:R-:W-:Y:S01]  /*2a90*/  FSEL R2, |R11|, R2, P1 ;  /* 0x000000020b027208 */ /* 0x000fe20000800200 */
[----:B------:R-:W-:Y:S08]  /*2aa0*/  @P2 BRA `(.L_x_455) ;  /* 0xfffffffc00042947 */ /* 0x000ff0000383ffff */
.L_x_454:
        /* <DEDUP_REMOVED lines=21> */
[----:B------:R-:W-:-:S07]  /*2c00*/  FSETP.GT.AND P0, PT, |R3|, R2, PT ;  /* 0x000000020300720b */ /* 0x000fce0003f04200 */
[----:B------:R-:W-:Y:S01]  /*2c10*/  F2F.F32.F64 R26, R26 ;  /* 0x0000001a001a7310 */ /* 0x000fe20000301000 */
[----:B------:R-:W-:Y:S01]  /*2c20*/  FSEL R2, |R3|, R2, P0 ;  /* 0x0000000203027208 */ /* 0x000fe20000000200 */
[----:B0-----:R-:W-:-:S06]  /*2c30*/  FADD R3, R22, -R25 ;  /* 0x8000001916037221 */ /* 0x001fcc0000000000 */
[----:B------:R-:W0:Y:S01]  /*2c40*/  F2F.F32.F64 R29, R28 ;  /* 0x0000001c001d7310 */ /* 0x000e220000301000 */
[----:B------:R-:W-:-:S07]  /*2c50*/  FSETP.GT.AND P0, PT, |R3|, R2, PT ;  /* 0x000000020300720b */ /* 0x000fce0003f04200 */
[----:B------:R-:W-:Y:S01]  /*2c60*/  F2F.F32.F64 R8, R8 ;  /* 0x0000000800087310 */ /* 0x000fe20000301000 */
[----:B------:R-:W-:Y:S01]  /*2c70*/  FSEL R2, |R3|, R2, P0 ;  /* 0x0000000203027208 */ /* 0x000fe20000000200 */
[----:B0-----:R-:W-:-:S06]  /*2c80*/  FADD R11, R26, -R29 ;  /* 0x8000001d1a0b7221 */ /* 0x001fcc0000000000 */
[----:B------:R-:W0:Y:S01]  /*2c90*/  F2F.F32.F64 R5, R4 ;  /* 0x0000000400057310 */ /* 0x000e220000301000 */
[----:B------:R-:W-:-:S04]  /*2ca0*/  FSETP.GT.AND P0, PT, |R11|, R2, PT ;  /* 0x000000020b00720b */ /* 0x000fc80003f04200 */
[----:B------:R-:W-:Y:S01]  /*2cb0*/  FSEL R2, |R11|, R2, P0 ;  /* 0x000000020b027208 */ /* 0x000fe20000000200 */
[----:B0-----:R-:W-:-:S05]  /*2cc0*/  FADD R3, R8, -R5 ;  /* 0x8000000508037221 */ /* 0x001fca0000000000 */
[----:B------:R-:W-:-:S04]  /*2cd0*/  FSETP.GT.AND P0, PT, |R3|, R2, PT ;  /* 0x000000020300720b */ /* 0x000fc80003f04200 */
[----:B------:R-:W-:-:S09]  /*2ce0*/  FSEL R2, |R3|, R2, P0 ;  /* 0x0000000203027208 */ /* 0x000fd20000000200 */
.L_x_456:
[----:B------:R-:W-:Y:S05]  /*2cf0*/  @!P1 BRA `(.L_x_438) ;  /* 0x0000006800289947 */ /* 0x000fea0003800000 */
[----:B------:R-:W-:Y:S02]  /*2d00*/  ISETP.NE.AND P0, PT, R0, 0x1, PT ;  /* 0x000000010000780c */ /* 0x000fe40003f05270 */
[----:B------:R-:W-:-:S04]  /*2d10*/  LOP3.LUT R6, R6, 0x1, RZ, 0xc0, !PT ;  /* 0x0000000106067812 */ /* 0x000fc800078ec0ff */
[----:B------:R-:W-:-:S07]  /*2d20*/  ISETP.NE.U32.AND P1, PT, R6, 0x1, PT ;  /* 0x000000010600780c */ /* 0x000fce0003f25070 */
[----:B------:R-:W-:Y:S06]  /*2d30*/  @!P0 BRA `(.L_x_457) ;  /* 0x0000000000448947 */ /* 0x000fec0003800000 */
[----:B------:R-:W-:-:S04]  /*2d40*/  IMAD.WIDE.U32 R4, R41, 0x8, R16 ;  /* 0x0000000829047825 */ /* 0x000fc800078e0010 */
[C---:B------:R-:W-:Y:S01]  /*2d50*/  IMAD.WIDE.U32 R10, R41.reuse, 0x8, R18 ;  /* 0x00000008290a7825 */ /* 0x040fe200078e0012 */
[----:B------:R-:W2:Y:S04]  /*2d60*/  LDG.E.64 R8, desc[UR8][R4.64] ;  /* 0x0000000804087981 */ /* 0x000ea8000c1e1b00 */
[----:B------:R-:W3:Y:S04]  /*2d70*/  LDG.E.64 R12, desc[UR8][R10.64] ;  /* 0x000000080a0c7981 */ /* 0x000ee8000c1e1b00 */
[----:B------:R-:W4:Y:S04]  /*2d80*/  LDG.E.64 R14, desc[UR8][R4.64+0x8] ;  /* 0x00000808040e7981 */ /* 0x000f28000c1e1b00 */
[----:B------:R-:W5:Y:S01]  /*2d90*/  LDG.E.64 R20, desc[UR8][R10.64+0x8] ;  /* 0x000008080a147981 */ /* 0x000f62000c1e1b00 */
[----:B------:R-:W-:Y:S01]  /*2da0*/  IADD3 R41, PT, PT, R41, 0x2, RZ ;  /* 0x0000000229297810 */ /* 0x000fe20007ffe0ff */
[----:B--2---:R-:W-:Y:S08]  /*2db0*/  F2F.F32.F64 R8, R8 ;  /* 0x0000000800087310 */ /* 0x004ff00000301000 */
[----:B---3--:R-:W0:Y:S08]  /*2dc0*/  F2F.F32.F64 R13, R12 ;  /* 0x0000000c000d7310 */ /* 0x008e300000301000 */
[----:B----4-:R-:W-:Y:S01]  /*2dd0*/  F2F.F32.F64 R14, R14 ;  /* 0x0000000e000e7310 */ /* 0x010fe20000301000 */
[----:B0-----:R-:W-:-:S07]  /*2de0*/  FADD R3, R8, -R13 ;  /* 0x8000000d08037221 */ /* 0x001fce0000000000 */
[----:B-----5:R-:W0:Y:S01]  /*2df0*/  F2F.F32.F64 R21, R20 ;  /* 0x0000001400157310 */ /* 0x020e220000301000 */
[----:B------:R-:W-:-:S04]  /*2e00*/  FSETP.GT.AND P0, PT, |R3|, R2, PT ;  /* 0x000000020300720b */ /* 0x000fc80003f04200 */
[----:B------:R-:W-:Y:S01]  /*2e10*/  FSEL R2, |R3|, R2, P0 ;  /* 0x0000000203027208 */ /* 0x000fe20000000200 */
[----:B0-----:R-:W-:-:S05]  /*2e20*/  FADD R23, R14, -R21 ;  /* 0x800000150e177221 */ /* 0x001fca0000000000 */
[----:B------:R-:W-:-:S04]  /*2e30*/  FSETP.GT.AND P0, PT, |R23|, R2, PT ;  /* 0x000000021700720b */ /* 0x000fc80003f04200 */
[----:B------:R-:W-:-:S09]  /*2e40*/  FSEL R2, |R23|, R2, P0 ;  /* 0x0000000217027208 */ /* 0x000fd20000000200 */
.L_x_457:
[----:B------:R-:W-:Y:S05]  /*2e50*/  @P1 BRA `(.L_x_438) ;  /* 0x0000006400d01947 */ /* 0x000fea0003800000 */
[----:B------:R-:W-:-:S04]  /*2e60*/  IMAD.WIDE.U32 R16, R41, 0x8, R16 ;  /* 0x0000000829107825 */ /* 0x000fc800078e0010 */
[----:B------:R-:W-:Y:S02]  /*2e70*/  IMAD.WIDE.U32 R18, R41, 0x8, R18 ;  /* 0x0000000829127825 */ /* 0x000fe400078e0012 */
[----:B------:R-:W2:Y:S04]  /*2e80*/  LDG.E.64 R16, desc[UR8][R16.64] ;  /* 0x0000000810107981 */ /* 0x000ea8000c1e1b00 */
[----:B------:R-:W3:Y:S01]  /*2e90*/  LDG.E.64 R18, desc[UR8][R18.64] ;  /* 0x0000000812127981 */ /* 0x000ee2000c1e1b00 */
[----:B--2---:R-:W-:Y:S08]  /*2ea0*/  F2F.F32.F64 R0, R16 ;  /* 0x0000001000007310 */ /* 0x004ff00000301000 */
[----:B---3--:R-:W0:Y:S02]  /*2eb0*/  F2F.F32.F64 R3, R18 ;  /* 0x0000001200037310 */ /* 0x008e240000301000 */
[----:B0-----:R-:W-:-:S05]  /*2ec0*/  FADD R3, R0, -R3 ;  /* 0x8000000300037221 */ /* 0x001fca0000000000 */
[----:B------:R-:W-:-:S04]  /*2ed0*/  FSETP.GT.AND P0, PT, |R3|, R2, PT ;  /* 0x000000020300720b */ /* 0x000fc80003f04200 */
[----:B------:R-:W-:Y:S01]  /*2ee0*/  FSEL R2, |R3|, R2, P0 ;  /* 0x0000000203027208 */ /* 0x000fe20000000200 */
[----:B------:R-:W-:Y:S08]  /*2ef0*/  BRA `(.L_x_438) ;  /* 0x0000006400a87947 */ /* 0x000ff00003800000 */
.L_x_453:
[----:B------:R-:W-:-:S13]  /*2f00*/  ISETP.NE.AND P0, PT, R6, RZ, PT ;  /* 0x000000ff0600720c */ /* 0x000fda0003f05270 */
        /* <DEDUP_REMOVED lines=10> */
[----:B------:R-:W-:-:S04]  /*2fb0*/  HFMA2 R2, -RZ, RZ, 0, 0 ;  /* 0x00000000ff027431 */ /* 0x000fc800000001ff */
        /* <DEDUP_REMOVED lines=11> */
.L_x_459:
        /* <DEDUP_REMOVED lines=15> */
[----:B---3--:R0:W-:Y:S08]  /*3160*/  F2F.F32.F64 R43, R30 ;  /* 0x0000001e002b7310 */ /* 0x0081f00000301000 */
[----:B----4-:R1:W-:Y:S01]  /*3170*/  F2F.F32.F64 R44, R24 ;  /* 0x00000018002c7310 */ /* 0x0103e20000301000 */
[----:B0-----:R-:W3:Y:S07]  /*3180*/  LDG.E.64 R30, desc[UR8][R22.64+-0x8] ;  /* 0xfffff808161e7981 */ /* 0x001eee000c1e1b00 */
[----:B-----5:R-:W-:Y:S01]  /*3190*/  F2F.F32.F64 R12, R12 ;  /* 0x0000000c000c7310 */ /* 0x020fe20000301000 */
[----:B-1----:R-:W4:Y:S07]  /*31a0*/  LDG.E.64 R24, desc[UR8][R20.64+-0x8] ;  /* 0xfffff80814187981 */ /* 0x002f2e000c1e1b00 */
[----:B--2---:R0:W-:Y:S02]  /*31b0*/  F2F.F32.F64 R13, R26 ;  /* 0x0000001a000d7310 */ /* 0x0041e40000301000 */
[----:B0-----:R-:W2:Y:S06]  /*31c0*/  LDG.E.64 R26, desc[UR8][R20.64] ;  /* 0x00000008141a7981 */ /* 0x001eac000c1e1b00 */
[----:B------:R-:W0:Y:S08]  /*31d0*/  F2F.F32.F64 R10, R10 ;  /* 0x0000000a000a7310 */ /* 0x000e300000301000 */
[----:B------:R1:W5:Y:S01]  /*31e0*/  F2F.F32.F64 R38, R28 ;  /* 0x0000001c00267310 */ /* 0x0003620000301000 */
[----:B0-----:R-:W-:-:S07]  /*31f0*/  FADD R45, R45, -R10 ;  /* 0x8000000a2d2d7221 */ /* 0x001fce0000000000 */
[----:B---3--:R-:W-:Y:S01]  /*3200*/  F2F.F32.F64 R30, R30 ;  /* 0x0000001e001e7310 */ /* 0x008fe20000301000 */
[----:B-1----:R-:W3:Y:S01]  /*3210*/  LDG.E.64 R28, desc[UR8][R22.64] ;  /* 0x00000008161c7981 */ /* 0x002ee2000c1e1b00 */
[----:B------:R-:W-:-:S06]  /*3220*/  FADD R2, |R45|, R2 ;  /* 0x000000022d027221 */ /* 0x000fcc0000000200 */
[----:B------:R0:W-:Y:S08]  /*3230*/  F2F.F32.F64 R8, R34 ;  /* 0x0000002200087310 */ /* 0x0001f00000301000 */
[----:B----4-:R1:W-:Y:S01]  /*3240*/  F2F.F32.F64 R31, R24 ;  /* 0x00000018001f7310 */ /* 0x0103e20000301000 */
[----:B0-----:R-:W4:Y:S04]  /*3250*/  LDG.E.64 R34, desc[UR8][R22.64+0x8] ;  /* 0x0000080816227981 */ /* 0x001f28000c1e1b00 */
[----:B-1----:R-:W4:Y:S03]  /*3260*/  LDG.E.64 R24, desc[UR8][R22.64+0x10] ;  /* 0x0000100816187981 */ /* 0x002f26000c1e1b00 */
[----:B--2---:R0:W-:Y:S02]  /*3270*/  F2F.F32.F64 R45, R26 ;  /* 0x0000001a002d7310 */ /* 0x0041e40000301000 */
[----:B0-----:R-:W2:Y:S06]  /*3280*/  LDG.E.64 R26, desc[UR8][R20.64+0x10] ;  /* 0x00001008141a7981 */ /* 0x001eac000c1e1b00 */
[----:B------:R-:W0:Y:S01]  /*3290*/  F2F.F32.F64 R40, R52 ;  /* 0x0000003400287310 */ /* 0x000e220000301000 */
[----:B-----5:R-:W-:-:S07]  /*32a0*/  FADD R43, R43, -R38 ;  /* 0x800000262b2b7221 */ /* 0x020fce0000000000 */
[----:B------:R1:W5:Y:S01]  /*32b0*/  F2F.F32.F64 R39, R36 ;  /* 0x0000002400277310 */ /* 0x0003620000301000 */
[----:B------:R-:W-:-:S07]  /*32c0*/  FADD R2, R2, |R43| ;  /* 0x4000002b02027221 */ /* 0x000fce0000000000 */
[----:B---3--:R3:W-:Y:S01]  /*32d0*/  F2F.F32.F64 R10, R28 ;  /* 0x0000001c000a7310 */ /* 0x0087e20000301000 */
[----:B-1----:R-:W5:Y:S01]  /*32e0*/  LDG.E.64 R36, desc[UR8][R20.64+0x8] ;  /* 0x0000080814247981 */ /* 0x002f62000c1e1b00 */
[----:B0-----:R-:W-:-:S06]  /*32f0*/  FADD R43, R44, -R40 ;  /* 0x800000282c2b7221 */ /* 0x001fcc0000000000 */
[----:B------:R-:W-:Y:S01]  /*3300*/  F2F.F32.F64 R32, R32 ;  /* 0x0000002000207310 */ /* 0x000fe20000301000 */
[----:B---3--:R-:W3:Y:S01]  /*3310*/  LDG.E.64 R28, desc[UR8][R22.64+0x18] ;  /* 0x00001808161c7981 */ /* 0x008ee2000c1e1b00 */
[----:B------:R-:W-:-:S06]  /*3320*/  FADD R2, R2, |R43| ;  /* 0x4000002b02027221 */ /* 0x000fcc0000000000 */
[----:B----4-:R0:W-:Y:S08]  /*3330*/  F2F.F32.F64 R33, R34 ;  /* 0x0000002200217310 */ /* 0x0101f00000301000 */
[----:B------:R1:W-:Y:S01]  /*3340*/  F2F.F32.F64 R38, R24 ;  /* 0x0000001800267310 */ /* 0x0003e20000301000 */
[----:B0-----:R-:W4:Y:S04]  /*3350*/  LDG.E.64 R34, desc[UR8][R20.64+0x18] ;  /* 0x0000180814227981 */ /* 0x001f28000c1e1b00 */
[----:B-1----:R-:W4:Y:S03]  /*3360*/  LDG.E.64 R24, desc[UR8][R22.64+0x20] ;  /* 0x0000200816187981 */ /* 0x002f26000c1e1b00 */
[----:B--2---:R0:W-:Y:S02]  /*3370*/  F2F.F32.F64 R43, R26 ;  /* 0x0000001a002b7310 */ /* 0x0041e40000301000 */
[----:B0-----:R-:W2:Y:S06]  /*3380*/  LDG.E.64 R26, desc[UR8][R20.64+0x20] ;  /* 0x00002008141a7981 */ /* 0x001eac000c1e1b00 */
[----:B------:R-:W0:Y:S08]  /*3390*/  F2F.F32.F64 R41, R50 ;  /* 0x0000003200297310 */ /* 0x000e300000301000 */
[----:B------:R-:W-:Y:S08]  /*33a0*/  F2F.F32.F64 R11, R48 ;  /* 0x00000030000b7310 */ /* 0x000ff00000301000 */
[----:B------:R0:W1:Y:S01]  /*33b0*/  F2F.F32.F64 R42, R46 ;  /* 0x0000002e002a7310 */ /* 0x0000620000301000 */
[----:B-----5:R-:W-:-:S07]  /*33c0*/  FADD R39, R39, -R12 ;  /* 0x8000000c27277221 */ /* 0x020fce0000000000 */
[----:B------:R1:W5:Y:S01]  /*33d0*/  F2F.F32.F64 R36, R36 ;  /* 0x0000002400247310 */ /* 0x0003620000301000 */
[----:B0-----:R-:W-:Y:S02]  /*33e0*/  FADD R47, R41, -R8 ;  /* 0x80000008292f7221 */ /* 0x001fe40000000000 */
[----:B------:R-:W5:Y:S02]  /*33f0*/  LDG.E.64 R40, desc[UR8][R22.64+0x28] ;  /* 0x0000280816287981 */ /* 0x000f64000c1e1b00 */
[----:B------:R-:W-:-:S03]  /*3400*/  FADD R2, R2, |R47| ;  /* 0x4000002f02027221 */ /* 0x000fc60000000000 */
[----:B---3--:R0:W-:Y:S01]  /*3410*/  F2F.F32.F64 R8, R28 ;  /* 0x0000001c00087310 */ /* 0x0081e20000301000 */
[----:B-1----:R-:W-:-:S04]  /*3420*/  FADD R37, R11, -R42 ;  /* 0x8000002a0b257221 */ /* 0x002fc80000000000 */
[----:B------:R-:W-:Y:S01]  /*3430*/  FADD R2, R2, |R37| ;  /* 0x4000002502027221 */ /* 0x000fe20000000000 */
[----:B0-----:R-:W3:Y:S02]  /*3440*/  LDG.E.64 R28, desc[UR8][R20.64+0x28] ;  /* 0x00002808141c7981 */ /* 0x001ee4000c1e1b00 */
[----:B----4-:R0:W1:Y:S01]  /*3450*/  F2F.F32.F64 R11, R34 ;  /* 0x00000022000b7310 */ /* 0x0100620000301000 */
[----:B------:R-:W-:Y:S01]  /*3460*/  FADD R2, R2, |R39| ;  /* 0x4000002702027221 */ /* 0x000fe20000000000 */
[----:B------:R-:W-:Y:S02]  /*3470*/  FADD R39, R13, -R32 ;  /* 0x800000200d277221 */ /* 0x000fe40000000000 */
[----:B------:R-:W4:Y:S04]  /*3480*/  LDG.E.64 R12, desc[UR8][R20.64+0x38] ;  /* 0x00003808140c7981 */ /* 0x000f28000c1e1b00 */
[----:B------:R1:W-:Y:S01]  /*3490*/  F2F.F32.F64 R37, R24 ;  /* 0x0000001800257310 */ /* 0x0003e20000301000 */
[----:B0-----:R-:W4:Y:S04]  /*34a0*/  LDG.E.64 R34, desc[UR8][R22.64+0x30] ;  /* 0x0000300816227981 */ /* 0x001f28000c1e1b00 */
[----:B-1----:R-:W4:Y:S03]  /*34b0*/  LDG.E.64 R24, desc[UR8][R20.64+0x30] ;  /* 0x0000300814187981 */ /* 0x002f26000c1e1b00 */
[----:B--2---:R0:W1:Y:S02]  /*34c0*/  F2F.F32.F64 R42, R26 ;  /* 0x0000001a002a7310 */ /* 0x0040640000301000 */
[----:B0-----:R0:W2:Y:S01]  /*34d0*/  LDG.E.64 R26, desc[UR8][R22.64+0x38] ;  /* 0x00003808161a7981 */ /* 0x0010a2000c1e1b00 */
[----:B------:R-:W-:Y:S01]  /*34e0*/  FADD R2, R2, |R39| ;  /* 0x4000002702027221 */ /* 0x000fe20000000000 */
[----:B------:R-:W-:Y:S01]  /*34f0*/  FADD R31, R30, -R31 ;  /* 0x8000001f1e1f7221 */ /* 0x000fe20000000000 */
[----:B------:R-:W-:-:S03]  /*3500*/  FADD R45, R10, -R45 ;  /* 0x8000002d0a2d7221 */ /* 0x000fc60000000000 */
[----:B------:R-:W-:Y:S01]  /*3510*/  FADD R2, R2, |R31| ;  /* 0x4000001f02027221 */ /* 0x000fe20000000000 */
[----:B-----5:R-:W-:-:S03]  /*3520*/  FADD R33, R33, -R36 ;  /* 0x8000002421217221 */ /* 0x020fc60000000000 */
[----:B------:R-:W-:Y:S01]  /*3530*/  FADD R2, R2, |R45| ;  /* 0x4000002d02027221 */ /* 0x000fe20000000000 */
[----:B------:R-:W-:-:S03]  /*3540*/  FADD R43, R38, -R43 ;  /* 0x8000002b262b7221 */ /* 0x000fc60000000000 */
[----:B------:R-:W-:Y:S01]  /*3550*/  FADD R2, R2, |R33| ;  /* 0x4000002102027221 */ /* 0x000fe20000000000 */
[----:B------:R-:W-:Y:S03]  /*3560*/  F2F.F32.F64 R40, R40 ;  /* 0x0000002800287310 */ /* 0x000fe60000301000 */
[----:B------:R-:W-:Y:S01]  /*3570*/  FADD R2, R2, |R43| ;  /* 0x4000002b02027221 */ /* 0x000fe20000000000 */
[----:B------:R-:W-:Y:S01]  /*3580*/  FADD R11, R8, -R11 ;  /* 0x8000000b080b7221 */ /* 0x000fe20000000000 */
[----:B------:R-:W-:-:S03]  /*3590*/  IADD3 R0, PT, PT, R0, 0x10, RZ ;  /* 0x0000001000007810 */ /* 0x000fc60007ffe0ff */
[----:B---3--:R-:W3:Y:S01]  /*35a0*/  F2F.F32.F64 R29, R28 ;  /* 0x0000001c001d7310 */ /* 0x008ee20000301000 */
[----:B------:R-:W-:Y:S01]  /*35b0*/  FADD R2, R2, |R11| ;  /* 0x4000000b02027221 */ /* 0x000fe20000000000 */
[----:B-1----:R-:W-:Y:S01]  /*35c0*/  FADD R37, R37, -R42 ;  /* 0x8000002a25257221 */ /* 0x002fe20000000000 */
[----:B------:R-:W-:-:S05]  /*35d0*/  ISETP.NE.AND P0, PT, R0, RZ, PT ;  /* 0x000000ff0000720c */ /* 0x000fca0003f05270 */
[----:B----4-:R-:W-:Y:S08]  /*35e0*/  F2F.F32.F64 R34, R34 ;  /* 0x0000002200227310 */ /* 0x010ff00000301000 */
[----:B------:R-:W1:Y:S01]  /*35f0*/  F2F.F32.F64 R25, R24 ;  /* 0x0000001800197310 */ /* 0x000e620000301000 */
[----:B------:R-:W-:-:S07]  /*3600*/  FADD R2, R2, |R37| ;  /* 0x4000002502027221 */ /* 0x000fce0000000000 */
[----:B------:R-:W-:Y:S01]  /*3610*/  F2F.F32.F64 R13, R12 ;  /* 0x0000000c000d7310 */ /* 0x000fe20000301000 */
[----:B---3--:R-:W-:-:S04]  /*3620*/  FADD R29, R40, -R29 ;  /* 0x8000001d281d7221 */ /* 0x008fc80000000000 */
[----:B------:R-:W-:Y:S01]  /*3630*/  FADD R2, R2, |R29| ;  /* 0x4000001d02027221 */ /* 0x000fe20000000000 */
[----:B-1----:R-:W-:Y:S01]  /*3640*/  FADD R25, R34, -R25 ;  /* 0x8000001922197221 */ /* 0x002fe20000000000 */
[----:B0-----:R-:W-:Y:S02]  /*3650*/  IADD3 R22, P1, PT, R22, 0x80, RZ ;  /* 0x0000008016167810 */ /* 0x001fe40007f3e0ff */
[----:B------:R-:W-:Y:S01]  /*3660*/  IADD3 R20, P2, PT, R20, 0x80, RZ ;  /* 0x0000008014147810 */ /* 0x000fe20007f5e0ff */
[----:B------:R-:W-:Y:S01]  /*3670*/  FADD R2, R2, |R25| ;  /* 0x4000001902027221 */ /* 0x000fe20000000000 */
[----:B------:R-:W-:Y:S02]  /*3680*/  IADD3.X R23, PT, PT, RZ, R23, RZ, P1, !PT ;  /* 0x00000017ff177210 */ /* 0x000fe40000ffe4ff */
[----:B------:R-:W-:Y:S01]  /*3690*/  IADD3.X R21, PT, PT, RZ, R21, RZ, P2, !PT ;  /* 0x00000015ff157210 */ /* 0x000fe200017fe4ff */
[----:B--2---:R-:W0:Y:S02]  /*36a0*/  F2F.F32.F64 R26, R26 ;  /* 0x0000001a001a7310 */ /* 0x004e240000301000 */
[----:B0-----:R-:W-:-:S04]  /*36b0*/  FADD R11, R26, -R13 ;  /* 0x8000000d1a0b7221 */ /* 0x001fc80000000000 */
[----:B------:R-:W-:Y:S01]  /*36c0*/  FADD R2, R2, |R11| ;  /* 0x4000000b02027221 */ /* 0x000fe20000000000 */
[----:B------:R-:W-:Y:S06]  /*36d0*/  @P0 BRA `(.L_x_459) ;  /* 0xfffffff800640947 */ /* 0x000fec000383ffff */
.L_x_458:
        /* <DEDUP_REMOVED lines=30> */
[----:B------:R-:W-:-:S07]  /*38c0*/  FADD R45, R2, |R45| ;  /* 0x4000002d022d7221 */ /* 0x000fce0000000000 */
[----:B------:R-:W-:Y:S01]  /*38d0*/  F2F.F32.F64 R32, R32 ;  /* 0x0000002000207310 */ /* 0x000fe20000301000 */
[----:B0-----:R-:W-:-:S07]  /*38e0*/  FADD R8, R8, -R39 ;  /* 0x8000002708087221 */ /* 0x001fce0000000000 */
[----:B------:R-:W0:Y:S01]  /*38f0*/  F2F.F32.F64 R31, R30 ;  /* 0x0000001e001f7310 */ /* 0x000e220000301000 */
[----:B------:R-:W-:-:S07]  /*3900*/  FADD R8, R45, |R8| ;  /* 0x400000082d087221 */ /* 0x000fce0000000000 */
[----:B------:R-:W-:Y:S01]  /*3910*/  F2F.F32.F64 R28, R28 ;  /* 0x0000001c001c7310 */ /* 0x000fe20000301000 */
[----:B-1----:R-:W-:-:S07]  /*3920*/  FADD R35, R36, -R35 ;  /* 0x8000002324237221 */ /* 0x002fce0000000000 */
        /* <DEDUP_REMOVED lines=8> */
[----:B------:R-:W-:Y:S01]  /*39b0*/  F2F.F32.F64 R43, R42 ;  /* 0x0000002a002b7310 */ /* 0x000fe20000301000 */
[----:B------:R-:W-:Y:S01]  /*39c0*/  FADD R8, R8, |R27| ;  /* 0x4000001b08087221 */ /* 0x000fe20000000000 */
[----:B0-----:R-:W-:-:S04]  /*39d0*/  FADD R23, R24, -R23 ;  /* 0x8000001718177221 */ /* 0x001fc80000000000 */
[----:B------:R-:W-:Y:S01]  /*39e0*/  FADD R8, R8, |R23| ;  /* 0x4000001708087221 */ /* 0x000fe20000000000 */
[----:B------:R-:W-:Y:S01]  /*39f0*/  IADD3 R5, PT, PT, R5, 0x8, RZ ;  /* 0x0000000805057810 */ /* 0x000fe20007ffe0ff */
[----:B--2---:R-:W0:Y:S08]  /*3a00*/  F2F.F32.F64 R11, R10 ;  /* 0x0000000a000b7310 */ /* 0x004e300000301000 */
[----:B---3--:R-:W1:Y:S01]  /*3a10*/  F2F.F32.F64 R12, R12 ;  /* 0x0000000c000c7310 */ /* 0x008e620000301000 */
[----:B0-----:R-:W-:-:S04]  /*3a20*/  FADD R11, R20, -R11 ;  /* 0x8000000b140b7221 */ /* 0x001fc80000000000 */
[----:B------:R-:W-:Y:S01]  /*3a30*/  FADD R8, R8, |R11| ;  /* 0x4000000b08087221 */ /* 0x000fe20000000000 */
[----:B-1----:R-:W-:-:S04]  /*3a40*/  FADD R21, R12, -R43 ;  /* 0x8000002b0c157221 */ /* 0x002fc80000000000 */
[----:B------:R-:W-:-:S07]  /*3a50*/  FADD R2, R8, |R21| ;  /* 0x4000001508027221 */ /* 0x000fce0000000000 */
.L_x_460:
        /* <DEDUP_REMOVED lines=21> */
[----:B------:R-:W-:-:S07]  /*3bb0*/  FADD R33, R2, |R33| ;  /* 0x4000002102217221 */ /* 0x000fce0000000000 */
[----:B------:R-:W-:Y:S01]  /*3bc0*/  F2F.F32.F64 R24, R24 ;  /* 0x0000001800187310 */ /* 0x000fe20000301000 */
[----:B0-----:R-:W-:-:S07]  /*3bd0*/  FADD R0, R20, -R23 ;  /* 0x8000001714007221 */ /* 0x001fce0000000000 */
[----:B------:R-:W0:Y:S01]  /*3be0*/  F2F.F32.F64 R27, R26 ;  /* 0x0000001a001b7310 */ /* 0x000e220000301000 */
[----:B------:R-:W-:-:S07]  /*3bf0*/  FADD R0, R33, |R0| ;  /* 0x4000000021007221 */ /* 0x000fce0000000000 */
[----:B------:R-:W-:Y:S01]  /*3c00*/  F2F.F32.F64 R28, R28 ;  /* 0x0000001c001c7310 */ /* 0x000fe20000301000 */
[----:B0-----:R-:W-:-:S07]  /*3c10*/  FADD R11, R24, -R27 ;  /* 0x8000001b180b7221 */ /* 0x001fce0000000000 */
[----:B------:R-:W0:Y:S01]  /*3c20*/  F2F.F32.F64 R31, R30 ;  /* 0x0000001e001f7310 */ /* 0x000e220000301000 */
[----:B------:R-:W-:Y:S01]  /*3c30*/  FADD R0, R0, |R11| ;  /* 0x4000000b00007221 */ /* 0x000fe20000000000 */
[----:B0-----:R-:W-:-:S04]  /*3c40*/  FADD R13, R28, -R31 ;  /* 0x8000001f1c0d7221 */ /* 0x001fc80000000000 */
[----:B------:R-:W-:-:S07]  /*3c50*/  FADD R2, R0, |R13| ;  /* 0x4000000d00027221 */ /* 0x000fce0000000000 */
.L_x_461:
[----:B------:R-:W-:Y:S05]  /*3c60*/  @!P1 BRA `(.L_x_438) ;  /* 0x00000058004c9947 */ /* 0x000fea0003800000 */
[----:B------:R-:W-:-:S04]  /*3c70*/  IMAD.WIDE.U32 R14, R5, 0x8, R14 ;  /* 0x00000008050e7825 */ /* 0x000fc800078e000e */
[----:B------:R-:W-:-:S04]  /*3c80*/  IMAD.WIDE.U32 R4, R3, 0x8, R14 ;  /* 0x0000000803047825 */ /* 0x000fc800078e000e */
[----:B------:R-:W-:Y:S02]  /*3c90*/  IMAD.WIDE.U32 R14, R9, 0x8, R14 ;  /* 0x00000008090e7825 */ /* 0x000fe400078e000e */
[----:B------:R-:W2:Y:S04]  /*3ca0*/  LDG.E.64 R8, desc[UR8][R4.64] ;  /* 0x0000000804087981 */ /* 0x000ea8000c1e1b00 */
[----:B------:R-:W3:Y:S01]  /*3cb0*/  LDG.E.64 R10, desc[UR8][R14.64] ;  /* 0x000000080e0a7981 */ /* 0x000ee2000c1e1b00 */
[----:B------:R-:W-:Y:S02]  /*3cc0*/  IADD3 R16, PT, PT, -R6, 0x1, RZ ;  /* 0x0000000106107810 */ /* 0x000fe40007ffe1ff */
[----:B------:R-:W-:Y:S02]  /*3cd0*/  IADD3 R12, P0, PT, R14, 0x8, RZ ;  /* 0x000000080e0c7810 */ /* 0x000fe40007f1e0ff */
[----:B------:R-:W-:-:S02]  /*3ce0*/  ISETP.NE.AND P2, PT, R16, RZ, PT ;  /* 0x000000ff1000720c */ /* 0x000fc40003f45270 */
[----:B------:R-:W-:Y:S02]  /*3cf0*/  IADD3 R0, P1, PT, R4, 0x8, RZ ;  /* 0x0000000804007810 */ /* 0x000fe40007f3e0ff */
[----:B------:R-:W-:Y:S02]  /*3d00*/  IADD3.X R13, PT, PT, RZ, R15, RZ, P0, !PT ;  /* 0x0000000fff0d7210 */ /* 0x000fe400007fe4ff */
[----:B------:R-:W-:Y:S01]  /*3d10*/  IADD3.X R6, PT, PT, RZ, R5, RZ, P1, !PT ;  /* 0x00000005ff067210 */ /* 0x000fe20000ffe4ff */
[----:B--2---:R-:W-:Y:S08]  /*3d20*/  F2F.F32.F64 R8, R8 ;  /* 0x0000000800087310 */ /* 0x004ff00000301000 */
[----:B---3--:R-:W0:Y:S02]  /*3d30*/  F2F.F32.F64 R11, R10 ;  /* 0x0000000a000b7310 */ /* 0x008e240000301000 */
[----:B0-----:R-:W-:-:S04]  /*3d40*/  FADD R3, R8, -R11 ;  /* 0x8000000b08037221 */ /* 0x001fc80000000000 */
[----:B------:R-:W-:Y:S01]  /*3d50*/  FADD R2, R2, |R3| ;  /* 0x4000000302027221 */ /* 0x000fe20000000000 */
[----:B------:R-:W-:Y:S06]  /*3d60*/  @!P2 BRA `(.L_x_438) ;  /* 0x00000058000ca947 */ /* 0x000fec0003800000 */
[----:B------:R-:W-:Y:S01]  /*3d70*/  MOV R10, R0 ;  /* 0x00000000000a7202 */ /* 0x000fe20000000f00 */
[----:B------:R-:W-:Y:S01]  /*3d80*/  IMAD.MOV.U32 R11, RZ, RZ, R6 ;  /* 0x000000ffff0b7224 */ /* 0x000fe200078e0006 */
[----:B------:R-:W-:-:S07]  /*3d90*/  MOV R0, R16 ;  /* 0x0000001000007202 */ /* 0x000fce0000000f00 */
.L_x_462:
        /* <DEDUP_REMOVED lines=9> */
[----:B------:R-:W-:Y:S02]  /*3e30*/  IADD3 R10, P2, PT, R10, 0x8, RZ ;  /* 0x000000080a0a7810 */ /* 0x000fe40007f5e0ff */
[----:B------:R-:W-:Y:S02]  /*3e40*/  IADD3.X R13, PT, PT, RZ, R13, RZ, P1, !PT ;  /* 0x0000000dff0d7210 */ /* 0x000fe40000ffe4ff */
[----:B------:R-:W-:Y:S01]  /*3e50*/  IADD3.X R11, PT, PT, RZ, R11, RZ, P2, !PT ;  /* 0x0000000bff0b7210 */ /* 0x000fe200017fe4ff */
[----:B--2---:R-:W-:Y:S08]  /*3e60*/  F2F.F32.F64 R3, R4 ;  /* 0x0000000400037310 */ /* 0x004ff00000301000 */
[----:B---3--:R-:W0:Y:S02]  /*3e70*/  F2F.F32.F64 R6, R8 ;  /* 0x0000000800067310 */ /* 0x008e240000301000 */
[----:B0-----:R-:W-:-:S04]  /*3e80*/  FADD R3, R3, -R6 ;  /* 0x8000000603037221 */ /* 0x001fc80000000000 */
[----:B------:R-:W-:Y:S01]  /*3e90*/  FADD R2, |R3|, R2 ;  /* 0x0000000203027221 */ /* 0x000fe20000000200 */
[----:B------:R-:W-:Y:S06]  /*3ea0*/  @P0 BRA `(.L_x_462) ;  /* 0xfffffffc00bc0947 */ /* 0x000fec000383ffff */
[----:B------:R-:W-:Y:S05]  /*3eb0*/  BRA `(.L_x_438) ;  /* 0x0000005400b87947 */ /* 0x000fea0003800000 */
.L_x_435:
        /* <DEDUP_REMOVED lines=19> */
[----:B------:R-:W0:Y:S01]  /*3ff0*/  LDCU.64 UR4, c[0x0][0x380] ;  /* 0x00007000ff0477ac */ /* 0x000e220008000a00 */
[----:B------:R-:W-:Y:S01]  /*4000*/  LOP3.LUT R39, R6, 0xfffffff8, RZ, 0xc0, !PT ;  /* 0xfffffff806277812 */ /* 0x000fe200078ec0ff */
[----:B------:R-:W-:Y:S01]  /*4010*/  IMAD.MOV.U32 R0, RZ, RZ, RZ ;  /* 0x000000ffff007224 */ /* 0x000fe200078e00ff */
[----:B0-----:R-:W-:-:S04]  /*4020*/  UIADD3 UR4, UP0, UPT, UR4, 0x20, URZ ;  /* 0x0000002004047890 */ /* 0x001fc8000ff1e0ff */
[----:B------:R-:W-:Y:S02]  /*4030*/  UIADD3.X UR5, UPT, UPT, URZ, UR5, URZ, UP0, !UPT ;  /* 0x00000005ff057290 */ /* 0x000fe400087fe4ff */
[----:B------:R-:W-:-:S04]  /*4040*/  MOV R8, UR4 ;  /* 0x0000000400087c02 */ /* 0x000fc80008000f00 */
[----:B------:R-:W-:-:S03]  /*4050*/  MOV R9, UR5 ;  /* 0x0000000500097c02 */ /* 0x000fc60008000f00 */
[----:B------:R-:W-:Y:S01]  /*4060*/  IMAD.WIDE.U32 R4, R3, 0x8, R8 ;  /* 0x0000000803047825 */ /* 0x000fe200078e0008 */
[----:B------:R-:W-:-:S03]  /*4070*/  IADD3 R3, PT, PT, -R39, RZ, RZ ;  /* 0x000000ff27037210 */ /* 0x000fc60007ffe1ff */
[----:B------:R-:W-:-:S07]  /*4080*/  IMAD.WIDE.U32 R8, R11, 0x8, R8 ;  /* 0x000000080b087825 */ /* 0x000fce00078e0008 */
.L_x_467:
        /* <DEDUP_REMOVED lines=15> */
[----:B---3--:R0:W1:Y:S08]  /*4180*/  F2F.F32.F64 R40, R30 ;  /* 0x0000001e00287310 */ /* 0x0080700000301000 */
[----:B----4-:R3:W-:Y:S01]  /*4190*/  F2F.F32.F64 R36, R34 ;  /* 0x0000002200247310 */ /* 0x0107e20000301000 */
[----:B0-----:R0:W4:Y:S04]  /*41a0*/  LDG.E.64 R30, desc[UR8][R4.64+0x18] ;  /* 0x00001808041e7981 */ /* 0x001128000c1e1b00 */
[----:B---3--:R3:W4:Y:S03]  /*41b0*/  LDG.E.64 R34, desc[UR8][R8.64+0x18] ;  /* 0x0000180808227981 */ /* 0x008726000c1e1b00 */
[----:B-----5:R-:W-:Y:S08]  /*41c0*/  F2F.F32.F64 R43, R48 ;  /* 0x00000030002b7310 */ /* 0x020ff00000301000 */
[----:B------:R-:W5:Y:S01]  /*41d0*/  F2F.F32.F64 R38, R46 ;  /* 0x0000002e00267310 */ /* 0x000f620000301000 */
[----:B-1----:R-:W-:-:S07]  /*41e0*/  FFMA R37, R42, R40, R37 ;  /* 0x000000282a257223 */ /* 0x002fce0000000025 */
[----:B------:R1:W3:Y:S08]  /*41f0*/  F2F.F32.F64 R33, R32 ;  /* 0x0000002000217310 */ /* 0x0002f00000301000 */
[----:B------:R0:W3:Y:S01]  /*4200*/  F2F.F32.F64 R28, R28 ;  /* 0x0000001c001c7310 */ /* 0x0000e20000301000 */
[----:B-1----:R-:W-:-:S07]  /*4210*/  FFMA R32, R42, R42, R41 ;  /* 0x0000002a2a207223 */ /* 0x002fce0000000029 */
[----:B------:R-:W1:Y:S01]  /*4220*/  F2F.F32.F64 R11, R10 ;  /* 0x0000000a000b7310 */ /* 0x000e620000301000 */
[----:B0-----:R-:W-:Y:S01]  /*4230*/  FFMA R29, R40, R40, R0 ;  /* 0x00000028281d7223 */ /* 0x001fe20000000000 */
[C---:B-----5:R-:W-:Y:S01]  /*4240*/  FFMA R0, R43.reuse, R38, R37 ;  /* 0x000000262b007223 */ /* 0x060fe20000000025 */
[----:B------:R-:W-:-:S05]  /*4250*/  FFMA R41, R43, R43, R32 ;  /* 0x0000002b2b297223 */ /* 0x000fca0000000020 */
[----:B------:R-:W0:Y:S01]  /*4260*/  F2F.F32.F64 R12, R12 ;  /* 0x0000000c000c7310 */ /* 0x000e220000301000 */
[----:B------:R-:W-:-:S07]  /*4270*/  FFMA R38, R38, R38, R29 ;  /* 0x0000002626267223 */ /* 0x000fce000000001d */
[----:B------:R-:W5:Y:S01]  /*4280*/  F2F.F32.F64 R15, R14 ;  /* 0x0000000e000f7310 */ /* 0x000f620000301000 */
[----:B------:R-:W-:Y:S01]  /*4290*/  IADD3 R4, P0, PT, R4, 0x40, RZ ;  /* 0x0000004004047810 */ /* 0x000fe20007f1e0ff */
[C---:B------:R-:W-:Y:S01]  /*42a0*/  FFMA R41, R36.reuse, R36, R41 ;  /* 0x0000002424297223 */ /* 0x040fe20000000029 */
[-C--:B---3--:R-:W-:Y:S01]  /*42b0*/  FFMA R0, R36, R33.reuse, R0 ;  /* 0x0000002124007223 */ /* 0x088fe20000000000 */
[----:B------:R-:W-:-:S04]  /*42c0*/  FFMA R38, R33, R33, R38 ;  /* 0x0000002121267223 */ /* 0x000fc80000000026 */
[----:B------:R-:W3:Y:S01]  /*42d0*/  F2F.F32.F64 R20, R20 ;  /* 0x0000001400147310 */ /* 0x000ee20000301000 */
[----:B------:R-:W-:-:S07]  /*42e0*/  IADD3 R3, PT, PT, R3, 0x8, RZ ;  /* 0x0000000803037810 */ /* 0x000fce0007ffe0ff */
[----:B------:R-:W3:Y:S01]  /*42f0*/  F2F.F32.F64 R23, R22 ;  /* 0x0000001600177310 */ /* 0x000ee20000301000 */
[----:B------:R-:W-:Y:S01]  /*4300*/  IADD3.X R5, PT, PT, RZ, R5, RZ, P0, !PT ;  /* 0x00000005ff057210 */ /* 0x000fe200007fe4ff */
[C---:B------:R-:W-:Y:S01]  /*4310*/  FFMA R41, R28.reuse, R28, R41 ;  /* 0x0000001c1c297223 */ /* 0x040fe20000000029 */
[-C--:B-1----:R-:W-:Y:S01]  /*4320*/  FFMA R0, R28, R11.reuse, R0 ;  /* 0x0000000b1c007223 */ /* 0x082fe20000000000 */
[----:B------:R-:W-:-:S04]  /*4330*/  FFMA R38, R11, R11, R38 ;  /* 0x0000000b0b267223 */ /* 0x000fc80000000026 */
[----:B------:R-:W1:Y:S01]  /*4340*/  F2F.F32.F64 R24, R24 ;  /* 0x0000001800187310 */ /* 0x000e620000301000 */
[----:B------:R-:W-:Y:S01]  /*4350*/  ISETP.NE.AND P0, PT, R3, RZ, PT ;  /* 0x000000ff0300720c */ /* 0x000fe20003f05270 */
[C---:B0-----:R-:W-:Y:S01]  /*4360*/  FFMA R41, R12.reuse, R12, R41 ;  /* 0x0000000c0c297223 */ /* 0x041fe20000000029 */
[-C--:B-----5:R-:W-:Y:S01]  /*4370*/  FFMA R0, R12, R15.reuse, R0 ;  /* 0x0000000f0c007223 */ /* 0x0a0fe20000000000 */
[----:B------:R-:W-:Y:S02]  /*4380*/  FFMA R38, R15, R15, R38 ;  /* 0x0000000f0f267223 */ /* 0x000fe40000000026 */
[C---:B---3--:R-:W-:Y:S01]  /*4390*/  FFMA R41, R20.reuse, R20, R41 ;  /* 0x0000001414297223 */ /* 0x048fe20000000029 */
[-C--:B------:R-:W-:Y:S01]  /*43a0*/  FFMA R0, R20, R23.reuse, R0 ;  /* 0x0000001714007223 */ /* 0x080fe20000000000 */
[----:B------:R-:W-:Y:S01]  /*43b0*/  FFMA R38, R23, R23, R38 ;  /* 0x0000001717267223 */ /* 0x000fe20000000026 */
[----:B------:R-:W-:Y:S01]  /*43c0*/  IADD3 R8, P1, PT, R8, 0x40, RZ ;  /* 0x0000004008087810 */ /* 0x000fe20007f3e0ff */
[----:B-1----:R-:W-:-:S03]  /*43d0*/  FFMA R41, R24, R24, R41 ;  /* 0x0000001818297223 */ /* 0x002fc60000000029 */
[----:B------:R-:W-:Y:S01]  /*43e0*/  IADD3.X R9, PT, PT, RZ, R9, RZ, P1, !PT ;  /* 0x00000009ff097210 */ /* 0x000fe20000ffe4ff */
[----:B--2---:R-:W0:Y:S08]  /*43f0*/  F2F.F32.F64 R27, R26 ;  /* 0x0000001a001b7310 */ /* 0x004e300000301000 */
[----:B----4-:R-:W1:Y:S08]  /*4400*/  F2F.F32.F64 R30, R30 ;  /* 0x0000001e001e7310 */ /* 0x010e700000301000 */
[----:B------:R-:W2:Y:S01]  /*4410*/  F2F.F32.F64 R35, R34 ;  /* 0x0000002200237310 */ /* 0x000ea20000301000 */
[-C--:B0-----:R-:W-:Y:S01]  /*4420*/  FFMA R37, R24, R27.reuse, R0 ;  /* 0x0000001b18257223 */ /* 0x081fe20000000000 */
[----:B------:R-:W-:Y:S01]  /*4430*/  FFMA R38, R27, R27, R38 ;  /* 0x0000001b1b267223 */ /* 0x000fe20000000026 */
[----:B-1----:R-:W-:-:S02]  /*4440*/  FFMA R41, R30, R30, R41 ;  /* 0x0000001e1e297223 */ /* 0x002fc40000000029 */
[-C--:B--2---:R-:W-:Y:S01]  /*4450*/  FFMA R37, R30, R35.reuse, R37 ;  /* 0x000000231e257223 */ /* 0x084fe20000000025 */
[----:B------:R-:W-:Y:S01]  /*4460*/  FFMA R0, R35, R35, R38 ;  /* 0x0000002323007223 */ /* 0x000fe20000000026 */
[----:B------:R-:W-:Y:S06]  /*4470*/  @P0 BRA `(.L_x_467) ;  /* 0xfffffffc00040947 */ /* 0x000fec000383ffff */
.L_x_466:
        /* <DEDUP_REMOVED lines=16> */
[----:B--2---:R-:W0:Y:S08]  /*4580*/  F2F.F32.F64 R22, R22 ;  /* 0x0000001600167310 */ /* 0x004e300000301000 */
[----:B---3--:R-:W1:Y:S08]  /*4590*/  F2F.F32.F64 R27, R26 ;  /* 0x0000001a001b7310 */ /* 0x008e700000301000 */
[----:B----4-:R-:W2:Y:S08]  /*45a0*/  F2F.F32.F64 R28, R28 ;  /* 0x0000001c001c7310 */ /* 0x010eb00000301000 */
[----:B-----5:R-:W3:Y:S01]  /*45b0*/  F2F.F32.F64 R15, R14 ;  /* 0x0000000e000f7310 */ /* 0x020ee20000301000 */
[----:B0-----:R-:W-:-:S07]  /*45c0*/  FFMA R41, R22, R22, R41 ;  /* 0x0000001616297223 */ /* 0x001fce0000000029 */
[----:B------:R-:W0:Y:S01]  /*45d0*/  F2F.F32.F64 R4, R4 ;  /* 0x0000000400047310 */ /* 0x000e220000301000 */
[----:B-1----:R-:W-:-:S07]  /*45e0*/  FFMA R37, R22, R27, R37 ;  /* 0x0000001b16257223 */ /* 0x002fce0000000025 */
[----:B------:R-:W1:Y:S01]  /*45f0*/  F2F.F32.F64 R9, R8 ;  /* 0x0000000800097310 */ /* 0x000e620000301000 */
[----:B------:R-:W-:-:S07]  /*4600*/  FFMA R0, R27, R27, R0 ;  /* 0x0000001b1b007223 */ /* 0x000fce0000000000 */
[----:B------:R-:W4:Y:S01]  /*4610*/  F2F.F32.F64 R10, R10 ;  /* 0x0000000a000a7310 */ /* 0x000f220000301000 */
[----:B--2---:R-:W-:-:S07]  /*4620*/  FFMA R41, R28, R28, R41 ;  /* 0x0000001c1c297223 */ /* 0x004fce0000000029 */
[----:B------:R-:W2:Y:S01]  /*4630*/  F2F.F32.F64 R13, R12 ;  /* 0x0000000c000d7310 */ /* 0x000ea20000301000 */
[-C--:B---3--:R-:W-:Y:S01]  /*4640*/  FFMA R37, R28, R15.reuse, R37 ;  /* 0x0000000f1c257223 */ /* 0x088fe20000000025 */
[----:B------:R-:W-:Y:S01]  /*4650*/  FFMA R0, R15, R15, R0 ;  /* 0x0000000f0f007223 */ /* 0x000fe20000000000 */
[C---:B0-----:R-:W-:Y:S02]  /*4660*/  FFMA R41, R4.reuse, R4, R41 ;  /* 0x0000000404297223 */ /* 0x041fe40000000029 */
[-C--:B-1----:R-:W-:Y:S01]  /*4670*/  FFMA R37, R4, R9.reuse, R37 ;  /* 0x0000000904257223 */ /* 0x082fe20000000025 */
[----:B------:R-:W-:Y:S01]  /*4680*/  FFMA R0, R9, R9, R0 ;  /* 0x0000000909007223 */ /* 0x000fe20000000000 */
[C---:B----4-:R-:W-:Y:S02]  /*4690*/  FFMA R41, R10.reuse, R10, R41 ;  /* 0x0000000a0a297223 */ /* 0x050fe40000000029 */
[-C--:B--2---:R-:W-:Y:S01]  /*46a0*/  FFMA R37, R10, R13.reuse, R37 ;  /* 0x0000000d0a257223 */ /* 0x084fe20000000025 */
[----:B------:R-:W-:-:S07]  /*46b0*/  FFMA R0, R13, R13, R0 ;  /* 0x0000000d0d007223 */ /* 0x000fce0000000000 */
.L_x_469:
[----:B------:R-:W-:Y:S05]  /*46c0*/  @!P1 BRA `(.L_x_468) ;  /* 0x0000000000749947 */ /* 0x000fea0003800000 */
[----:B------:R-:W-:Y:S02]  /*46d0*/  ISETP.NE.AND P0, PT, R3, 0x1, PT ;  /* 0x000000010300780c */ /* 0x000fe40003f05270 */
[----:B------:R-:W-:-:S04]  /*46e0*/  LOP3.LUT R6, R6, 0x1, RZ, 0xc0, !PT ;  /* 0x0000000106067812 */ /* 0x000fc800078ec0ff */
[----:B------:R-:W-:-:S07]  /*46f0*/  ISETP.NE.U32.AND P1, PT, R6, 0x1, PT ;  /* 0x000000010600780c */ /* 0x000fce0003f25070 */
[----:B------:R-:W-:-:S04]  /*4700*/  @P0 IMAD.WIDE.U32 R4, R39, 0x8, R16 ;  /* 0x0000000827040825 */ /* 0x000fc800078e0010 */
[C---:B------:R-:W-:Y:S01]  /*4710*/  @P0 IMAD.WIDE.U32 R10, R39.reuse, 0x8, R18 ;  /* 0x00000008270a0825 */ /* 0x040fe200078e0012 */
[----:B------:R-:W-:Y:S01]  /*4720*/  @P0 IADD3 R39, PT, PT, R39, 0x2, RZ ;  /* 0x0000000227270810 */ /* 0x000fe20007ffe0ff */
[----:B------:R-:W2:Y:S04]  /*4730*/  @P0 LDG.E.64 R8, desc[UR8][R4.64] ;  /* 0x0000000804080981 */ /* 0x000ea8000c1e1b00 */
[----:B------:R-:W3:Y:S01]  /*4740*/  @P0 LDG.E.64 R12, desc[UR8][R10.64] ;  /* 0x000000080a0c0981 */ /* 0x000ee2000c1e1b00 */
[----:B------:R-:W-:-:S03]  /*4750*/  @!P1 IMAD.WIDE.U32 R16, R39, 0x8, R16 ;  /* 0x0000000827109825 */ /* 0x000fc600078e0010 */
[----:B------:R-:W4:Y:S01]  /*4760*/  @P0 LDG.E.64 R14, desc[UR8][R4.64+0x8] ;  /* 0x00000808040e0981 */ /* 0x000f22000c1e1b00 */
[----:B------:R-:W-:-:S03]  /*4770*/  @!P1 IMAD.WIDE.U32 R18, R39, 0x8, R18 ;  /* 0x0000000827129825 */ /* 0x000fc600078e0012 */
[----:B------:R-:W5:Y:S04]  /*4780*/  @P0 LDG.E.64 R20, desc[UR8][R10.64+0x8] ;  /* 0x000008080a140981 */ /* 0x000f68000c1e1b00 */
[----:B------:R-:W5:Y:S04]  /*4790*/  @!P1 LDG.E.64 R16, desc[UR8][R16.64] ;  /* 0x0000000810109981 */ /* 0x000f68000c1e1b00 */
[----:B------:R-:W5:Y:S01]  /*47a0*/  @!P1 LDG.E.64 R18, desc[UR8][R18.64] ;  /* 0x0000000812129981 */ /* 0x000f62000c1e1b00 */
[----:B--2---:R-:W0:Y:S08]  /*47b0*/  @P0 F2F.F32.F64 R8, R8 ;  /* 0x0000000800080310 */ /* 0x004e300000301000 */
[----:B---3--:R-:W1:Y:S08]  /*47c0*/  @P0 F2F.F32.F64 R13, R12 ;  /* 0x0000000c000d0310 */ /* 0x008e700000301000 */
[----:B----4-:R-:W2:Y:S08]  /*47d0*/  @P0 F2F.F32.F64 R15, R14 ;  /* 0x0000000e000f0310 */ /* 0x010eb00000301000 */
[----:B-----5:R-:W3:Y:S01]  /*47e0*/  @P0 F2F.F32.F64 R20, R20 ;  /* 0x0000001400140310 */ /* 0x020ee20000301000 */
[----:B0-----:R-:W-:-:S07]  /*47f0*/  @P0 FFMA R6, R8, R8, R41 ;  /* 0x0000000808060223 */ /* 0x001fce0000000029 */
[----:B------:R-:W0:Y:S01]  /*4800*/  @!P1 F2F.F32.F64 R4, R16 ;  /* 0x0000001000049310 */ /* 0x000e220000301000 */
[----:B-1----:R-:W-:-:S07]  /*4810*/  @P0 FFMA R5, R8, R13, R37 ;  /* 0x0000000d08050223 */ /* 0x002fce0000000025 */
[----:B------:R-:W1:Y:S01]  /*4820*/  @!P1 F2F.F32.F64 R3, R18 ;  /* 0x0000001200039310 */ /* 0x000e620000301000 */
[----:B------:R-:W-:Y:S01]  /*4830*/  @P0 FFMA R10, R13, R13, R0 ;  /* 0x0000000d0d0a0223 */ /* 0x000fe20000000000 */
[C---:B--2---:R-:W-:Y:S01]  /*4840*/  @P0 FFMA R41, R15.reuse, R15, R6 ;  /* 0x0000000f0f290223 */ /* 0x044fe20000000006 */
[-C--:B---3--:R-:W-:Y:S02]  /*4850*/  @P0 FFMA R37, R15, R20.reuse, R5 ;  /* 0x000000140f250223 */ /* 0x088fe40000000005 */
[----:B------:R-:W-:Y:S01]  /*4860*/  @P0 FFMA R0, R20, R20, R10 ;  /* 0x0000001414000223 */ /* 0x000fe2000000000a */
[C---:B0-----:R-:W-:Y:S01]  /*4870*/  @!P1 FFMA R41, R4.reuse, R4, R41 ;  /* 0x0000000404299223 */ /* 0x041fe20000000029 */
[-C--:B-1----:R-:W-:Y:S02]  /*4880*/  @!P1 FFMA R37, R4, R3.reuse, R37 ;  /* 0x0000000304259223 */ /* 0x082fe40000000025 */
[----:B------:R-:W-:-:S07]  /*4890*/  @!P1 FFMA R0, R3, R3, R0 ;  /* 0x0000000303009223 */ /* 0x000fce0000000000 */
.L_x_468:
[----:B------:R-:W-:-:S07]  /*48a0*/  FMUL R42, R41, R0 ;  /* 0x00000000292a7220 */ /* 0x000fce0000400000 */
.L_x_465:
[----:B------:R-:W-:Y:S01]  /*48b0*/  IADD3 R0, PT, PT, R42, -0xd000000, RZ ;  /* 0xf30000002a007810 */ /* 0x000fe20007ffe0ff */
[----:B------:R0:W1:Y:S01]  /*48c0*/  MUFU.RSQ R3, R42 ;  /* 0x0000002a00037308 */ /* 0x0000620000001400 */
[----:B------:R-:W-:Y:S02]  /*48d0*/  BSSY.RECONVERGENT B0, `(.L_x_470) ;  /* 0x000000a000007945 */ /* 0x000fe40003800200 */
[----:B------:R-:W-:-:S13]  /*48e0*/  ISETP.GT.U32.AND P0, PT, R0, 0x727fffff, PT ;  /* 0x727fffff0000780c */ /* 0x000fda0003f04070 */
[----:B0-----:R-:W-:Y:S05]  /*48f0*/  @!P0 BRA `(.L_x_471) ;  /* 0x00000000000c8947 */ /* 0x001fea0003800000 */
[----:B------:R-:W-:-:S07]  /*4900*/  MOV R10, 0x4920 ;  /* 0x00004920000a7802 */ /* 0x000fce0000000f00 */
[----:B-1----:R-:W-:Y:S05]  /*4910*/  CALL.REL.NOINC `($__internal_13_$__cuda_sm20_sqrt_rn_f32_slowpath) ;  /* 0x0000005000087944 */ /* 0x002fea0003c00000 */
[----:B------:R-:W-:Y:S05]  /*4920*/  BRA `(.L_x_472) ;  /* 0x0000000000107947 */ /* 0x000fea0003800000 */
.L_x_471:
[C---:B-1----:R-:W-:Y:S01]  /*4930*/  FMUL.FTZ R9, R3.reuse, R42 ;  /* 0x0000002a03097220 */ /* 0x042fe20000410000 */
[----:B------:R-:W-:-:S03]  /*4940*/  FMUL.FTZ R0, R3, 0.5 ;  /* 0x3f00000003007820 */ /* 0x000fc60000410000 */
[----:B------:R-:W-:-:S04]  /*4950*/  FFMA R42, -R9, R9, R42 ;  /* 0x00000009092a7223 */ /* 0x000fc8000000012a */
[----:B------:R-:W-:-:S07]  /*4960*/  FFMA R9, R42, R0, R9 ;  /* 0x000000002a097223 */ /* 0x000fce0000000009 */
.L_x_472:
[----:B------:R-:W-:Y:S05]  /*4970*/  BSYNC.RECONVERGENT B0 ;  /* 0x0000000000007941 */ /* 0x000fea0003800200 */
.L_x_470:
        /* <DEDUP_REMOVED lines=14> */
[----:B------:R-:W-:Y:S05]  /*4a60*/  CALL.REL.NOINC `($__internal_14_$__cuda_sm3x_div_rn_noftz_f32_slowpath) ;  /* 0x0000005000107944 */ /* 0x000fea0003c00000 */
[----:B------:R-:W-:-:S07]  /*4a70*/  IMAD.MOV.U32 R2, RZ, RZ, R6 ;  /* 0x000000ffff027224 */ /* 0x000fce00078e0006 */
.L_x_476:
[----:B------:R-:W-:Y:S05]  /*4a80*/  BSYNC.RECONVERGENT B1 ;  /* 0x0000000000017941 */ /* 0x000fea0003800200 */
.L_x_475:
[----:B------:R-:W-:-:S07]  /*4a90*/  FADD R2, -R2, 1 ;  /* 0x3f80000002027421 */ /* 0x000fce0000000100 */
.L_x_474:
[----:B------:R-:W-:Y:S05]  /*4aa0*/  BSYNC.RECONVERGENT B0 ;  /* 0x0000000000007941 */ /* 0x000fea0003800200 */
.L_x_473:
[----:B------:R-:W-:Y:S05]  /*4ab0*/  BRA `(.L_x_438) ;  /* 0x0000004800b87947 */ /* 0x000fea0003800000 */
.L_x_464:
[----:B------:R-:W-:Y:S01]  /*4ac0*/  ISETP.NE.AND P0, PT, R6, RZ, PT ;  /* 0x000000ff0600720c */ /* 0x000fe20003f05270 */
[----:B------:R-:W-:-:S12]  /*4ad0*/  HFMA2 R4, -RZ, RZ, 0, 0 ;  /* 0x00000000ff047431 */ /* 0x000fd800000001ff */
[----:B------:R-:W-:Y:S05]  /*4ae0*/  @!P0 BRA `(.L_x_477) ;  /* 0x0000000400c08947 */ /* 0x000fea0003800000 */
[----:B------:R-:W0:Y:S01]  /*4af0*/  LDC R11, c[0x0][0x39c] ;  /* 0x0000e700ff0b7b82 */ /* 0x000e220000000800 */
[----:B------:R-:W-:Y:S01]  /*4b00*/  IMAD.WIDE.U32 R4, R25, 0x8, R14 ;  /* 0x0000000819047825 */ /* 0x000fe200078e000e */
[----:B------:R-:W-:-:S03]  /*4b10*/  IADD3 R6, PT, PT, -R6, RZ, RZ ;  /* 0x000000ff06067210 */ /* 0x000fc60007ffe1ff */
[----:B------:R-:W-:Y:S01]  /*4b20*/  IMAD.WIDE.U32 R8, R3, 0x8, R14 ;  /* 0x0000000803087825 */ /* 0x000fe200078e000e */
[----:B------:R-:W-:Y:S02]  /*4b30*/  MOV R3, R5 ;  /* 0x0000000500037202 */ /* 0x000fe40000000f00 */
[----:B------:R-:W1:Y:S01]  /*4b40*/  LDC R0, c[0x0][0x39c] ;  /* 0x0000e700ff007b82 */ /* 0x000e620000000800 */
[----:B0-----:R-:W-:Y:S01]  /*4b50*/  FMUL R10, R11, 0.5 ;  /* 0x3f0000000b0a7820 */ /* 0x001fe20000400000 */
[----:B------:R-:W0:Y:S08]  /*4b60*/  FRND.FLOOR R2, R11 ;  /* 0x0000000b00027307 */ /* 0x000e300000205000 */
[----:B------:R-:W2:Y:S01]  /*4b70*/  FRND.TRUNC R10, R10 ;  /* 0x0000000a000a7307 */ /* 0x000ea2000020d000 */
[----:B0-----:R-:W-:-:S02]  /*4b80*/  FSETP.NEU.AND P1, PT, R2, R11, PT ;  /* 0x0000000b0200720b */ /* 0x001fc40003f2d000 */
[----:B------:R-:W-:Y:S01]  /*4b90*/  MOV R2, R4 ;  /* 0x0000000400027202 */ /* 0x000fe20000000f00 */
[----:B--2---:R-:W-:-:S04]  /*4ba0*/  FADD R4, R10, R10 ;  /* 0x0000000a0a047221 */ /* 0x004fc80000000000 */
[----:B------:R-:W-:Y:S01]  /*4bb0*/  FADD R5, -R4, R11 ;  /* 0x0000000b04057221 */ /* 0x000fe20000000100 */
[----:B-1----:R-:W-:-:S07]  /*4bc0*/  MOV R4, RZ ;  /* 0x000000ff00047202 */ /* 0x002fce0000000f00 */
.L_x_480:
[----:B------:R-:W2:Y:S04]  /*4bd0*/  LDG.E.64 R12, desc[UR8][R8.64] ;  /* 0x00000008080c7981 */ /* 0x000ea8000c1e1b00 */
[----:B------:R-:W3:Y:S01]  /*4be0*/  LDG.E.64 R14, desc[UR8][R2.64] ;  /* 0x00000008020e7981 */ /* 0x000ee2000c1e1b00 */
[----:B------:R-:W-:Y:S01]  /*4bf0*/  MOV R21, 0x3a2c32e4 ;  /* 0x3a2c32e400157802 */ /* 0x000fe20000000f00 */
[----:B------:R-:W-:Y:S01]  /*4c00*/  BSSY.RECONVERGENT B0, `(.L_x_478) ;  /* 0x0000058000007945 */ /* 0x000fe20003800200 */
[----:B------:R-:W-:-:S04]  /*4c10*/  IADD3 R6, PT, PT, R6, 0x1, RZ ;  /* 0x0000000106067810 */ /* 0x000fc80007ffe0ff */
[----:B------:R-:W-:Y:S01]  /*4c20*/  ISETP.NE.AND P2, PT, R6, RZ, PT ;  /* 0x000000ff0600720c */ /* 0x000fe20003f45270 */
[----:B--2---:R-:W-:Y:S08]  /*4c30*/  F2F.F32.F64 R11, R12 ;  /* 0x0000000c000b7310 */ /* 0x004ff00000301000 */
[----:B---3--:R-:W0:Y:S02]  /*4c40*/  F2F.F32.F64 R14, R14 ;  /* 0x0000000e000e7310 */ /* 0x008e240000301000 */
[----:B0-----:R-:W-:-:S04]  /*4c50*/  FADD R11, R11, -R14 ;  /* 0x8000000e0b0b7221 */ /* 0x001fc80000000000 */
        /* <DEDUP_REMOVED lines=27> */
[----:B------:R-:W-:Y:S02]  /*4e10*/  IMAD.MOV.U32 R17, RZ, RZ, 0x391fcb8e ;  /* 0x391fcb8eff117424 */ /* 0x000fe400078e00ff */
        /* <DEDUP_REMOVED lines=13> */
[----:B------:R-:W1:Y:S01]  /*4ef0*/  F2I.NTZ R14, R10 ;  /* 0x0000000a000e7305 */ /* 0x000e620000203100 */
[----:B0-----:R-:W-:Y:S01]  /*4f00*/  FADD R13, R10, -R15 ;  /* 0x8000000f0a0d7221 */ /* 0x001fe20000000000 */
[----:B------:R-:W-:-:S03]  /*4f10*/  FSETP.GT.AND P0, PT, R15, RZ, PT ;  /* 0x000000ff0f00720b */ /* 0x000fc60003f04000 */
[----:B------:R-:W-:Y:S01]  /*4f20*/  FADD R12, R12, R13 ;  /* 0x0000000d0c0c7221 */ /* 0x000fe20000000000 */
[----:B------:R-:W-:Y:S02]  /*4f30*/  SEL R15, RZ, 0x83000000, P0 ;  /* 0x83000000ff0f7807 */ /* 0x000fe40000000000 */
[----:B------:R-:W-:Y:S01]  /*4f40*/  FSETP.NEU.AND P0, PT, |R11|, 1, PT ;  /* 0x3f8000000b00780b */ /* 0x000fe20003f0d200 */
[----:B------:R-:W-:Y:S01]  /*4f50*/  FFMA R13, R12, R17, 0.0013391353422775864601 ;  /* 0x3aaf85ed0c0d7423 */ /* 0x000fe20000000011 */
[----:B------:R-:W-:Y:S02]  /*4f60*/  IADD3 R16, PT, PT, R15, 0x7f000000, RZ ;  /* 0x7f0000000f107810 */ /* 0x000fe40007ffe0ff */
[----:B------:R-:W-:Y:S01]  /*4f70*/  FSETP.EQ.OR P0, PT, R0, RZ, !P0 ;  /* 0x000000ff0000720b */ /* 0x000fe20004702400 */
[----:B------:R-:W-:Y:S01]  /*4f80*/  FFMA R13, R12, R13, 0.0096188392490148544312 ;  /* 0x3c1d98560c0d7423 */ /* 0x000fe2000000000d */
[----:B-1----:R-:W-:-:S03]  /*4f90*/  LEA R14, R14, -R15, 0x17 ;  /* 0x8000000f0e0e7211 */ /* 0x002fc600078eb8ff */
[----:B------:R-:W-:-:S04]  /*4fa0*/  FFMA R13, R12, R13, 0.055503588169813156128 ;  /* 0x3d6357bb0c0d7423 */ /* 0x000fc8000000000d */
[----:B------:R-:W-:-:S04]  /*4fb0*/  FFMA R13, R12, R13, 0.24022644758224487305 ;  /* 0x3e75fdec0c0d7423 */ /* 0x000fc8000000000d */
[----:B------:R-:W-:-:S04]  /*4fc0*/  FFMA R13, R12, R13, 0.69314718246459960938 ;  /* 0x3f3172180c0d7423 */ /* 0x000fc8000000000d */
[----:B------:R-:W-:-:S04]  /*4fd0*/  FFMA R13, R12, R13, 1 ;  /* 0x3f8000000c0d7423 */ /* 0x000fc8000000000d */
[----:B------:R-:W-:-:S04]  /*4fe0*/  FMUL R13, R13, R16 ;  /* 0x000000100d0d7220 */ /* 0x000fc80000400000 */
[----:B------:R-:W-:Y:S01]  /*4ff0*/  FMUL R14, R13, R14 ;  /* 0x0000000e0d0e7220 */ /* 0x000fe20000400000 */
[----:B------:R-:W-:Y:S01]  /*5000*/  HFMA2 R13, -RZ, RZ, 1.875, 0 ;  /* 0x3f800000ff0d7431 */ /* 0x000fe200000001ff */
        /* <DEDUP_REMOVED lines=23> */
.L_x_479:
[----:B------:R-:W-:Y:S05]  /*5180*/  BSYNC.RECONVERGENT B0 ;  /* 0x0000000000007941 */ /* 0x000fea0003800200 */
.L_x_478:
[----:B------:R-:W-:Y:S01]  /*5190*/  IADD3 R2, P0, PT, R2, 0x8, RZ ;  /* 0x0000000802027810 */ /* 0x000fe20007f1e0ff */
[----:B------:R-:W-:Y:S01]  /*51a0*/  FADD R4, R13, R4 ;  /* 0x000000040d047221 */ /* 0x000fe20000000000 */
[----:B------:R-:W-:Y:S02]  /*51b0*/  IADD3 R8, P3, PT, R8, 0x8, RZ ;  /* 0x0000000808087810 */ /* 0x000fe40007f7e0ff */
[----:B------:R-:W-:Y:S02]  /*51c0*/  IADD3.X R3, PT, PT, RZ, R3, RZ, P0, !PT ;  /* 0x00000003ff037210 */ /* 0x000fe400007fe4ff */
[----:B------:R-:W-:Y:S01]  /*51d0*/  IADD3.X R9, PT, PT, RZ, R9, RZ, P3, !PT ;  /* 0x00000009ff097210 */ /* 0x000fe20001ffe4ff */
[----:B------:R-:W-:Y:S08]  /*51e0*/  @P2 BRA `(.L_x_480) ;  /* 0xfffffff800782947 */ /* 0x000ff0000383ffff */
.L_x_477:
[----:B------:R-:W0:Y:S02]  /*51f0*/  LDC R2, c[0x0][0x39c] ;  /* 0x0000e700ff027b82 */ /* 0x000e240000000800 */
[----:B0-----:R-:W-:-:S05]  /*5200*/  VIADD R0, R2, 0x1800000 ;  /* 0x0180000002007836 */ /* 0x001fca0000000000 */
[----:B------:R-:W-:-:S04]  /*5210*/  LOP3.LUT R0, R0, 0x7f800000, RZ, 0xc0, !PT ;  /* 0x7f80000000007812 */ /* 0x000fc800078ec0ff */
[----:B------:R-:W-:-:S13]  /*5220*/  ISETP.GT.U32.AND P0, PT, R0, 0x1ffffff, PT ;  /* 0x01ffffff0000780c */ /* 0x000fda0003f04070 */
[----:B------:R-:W-:Y:S05]  /*5230*/  @P0 BRA `(.L_x_481) ;  /* 0x0000000000100947 */ /* 0x000fea0003800000 */
[----:B------:R-:W-:-:S07]  /*5240*/  MOV R12, 0x5260 ;  /* 0x00005260000c7802 */ /* 0x000fce0000000f00 */
[----:B------:R-:W-:Y:S05]  /*5250*/  CALL.REL.NOINC `($__internal_12_$__cuda_sm20_rcp_rn_f32_slowpath) ;  /* 0x0000004000e47944 */ /* 0x000fea0003c00000 */
[----:B------:R-:W-:Y:S01]  /*5260*/  MOV R3, R0 ;  /* 0x0000000000037202 */ /* 0x000fe20000000f00 */
[----:B------:R-:W-:Y:S06]  /*5270*/  BRA `(.L_x_482) ;  /* 0x0000000000107947 */ /* 0x000fec0003800000 */
.L_x_481:
[----:B------:R-:W0:Y:S02]  /*5280*/  MUFU.RCP R3, R2 ;  /* 0x0000000200037308 */ /* 0x000e240000001000 */
[----:B0-----:R-:W-:-:S04]  /*5290*/  FFMA R0, R3, R2, -1 ;  /* 0xbf80000003007423 */ /* 0x001fc80000000002 */
[----:B------:R-:W-:-:S04]  /*52a0*/  FADD.FTZ R0, -R0, -RZ ;  /* 0x800000ff00007221 */ /* 0x000fc80000010100 */
[----:B------:R-:W-:-:S07]  /*52b0*/  FFMA R3, R3, R0, R3 ;  /* 0x0000000003037223 */ /* 0x000fce0000000003 */
.L_x_482:
        /* <DEDUP_REMOVED lines=29> */
[----:B------:R-:W-:Y:S02]  /*5490*/  MOV R11, 0x391fcb8e ;  /* 0x391fcb8e000b7802 */ /* 0x000fe40000000f00 */
        /* <DEDUP_REMOVED lines=10> */
[----:B------:R-:W-:Y:S01]  /*5540*/  FMUL R0, R3, 0.5 ;  /* 0x3f00000003007820 */ /* 0x000fe20000400000 */
[C---:B------:R-:W-:Y:S02]  /*5550*/  FSETP.GT.AND P1, PT, |R5|.reuse, 152, PT ;  /* 0x431800000500780b */ /* 0x040fe40003f24200 */
[----:B------:R-:W-:Y:S01]  /*5560*/  FFMA R2, R2, R3, R9 ;  /* 0x0000000302027223 */ /* 0x000fe20000000009 */
[C---:B------:R-:W-:Y:S01]  /*5570*/  FSETP.GEU.AND P2, PT, R5.reuse, RZ, PT ;  /* 0x000000ff0500720b */ /* 0x040fe20003f4e000 */
[----:B------:R-:W-:Y:S01]  /*5580*/  F2I.NTZ R8, R5 ;  /* 0x0000000500087305 */ /* 0x000fe20000203100 */
[----:B0-----:R-:W-:Y:S01]  /*5590*/  FADD R9, R5, -R6 ;  /* 0x8000000605097221 */ /* 0x001fe20000000000 */
[----:B------:R-:W-:-:S06]  /*55a0*/  FSETP.GT.AND P0, PT, R6, RZ, PT ;  /* 0x000000ff0600720b */ /* 0x000fcc0003f04000 */
[----:B------:R-:W0:Y:S01]  /*55b0*/  FRND.TRUNC R0, R0 ;  /* 0x0000000000007307 */ /* 0x000e22000020d000 */
[----:B------:R-:W-:-:S04]  /*55c0*/  FADD R2, R2, R9 ;  /* 0x0000000902027221 */ /* 0x000fc80000000000 */
[----:B------:R-:W-:Y:S01]  /*55d0*/  FFMA R9, R2, R11, 0.0013391353422775864601 ;  /* 0x3aaf85ed02097423 */ /* 0x000fe2000000000b */
[----:B------:R-:W-:Y:S02]  /*55e0*/  SEL R11, RZ, 0x83000000, P0 ;  /* 0x83000000ff0b7807 */ /* 0x000fe40000000000 */
[----:B------:R-:W-:Y:S01]  /*55f0*/  FSETP.NEU.AND P0, PT, R4, 1, PT ;  /* 0x3f8000000400780b */ /* 0x000fe20003f0d000 */
[----:B------:R-:W-:-:S03]  /*5600*/  FFMA R9, R2, R9, 0.0096188392490148544312 ;  /* 0x3c1d985602097423 */ /* 0x000fc60000000009 */
[----:B------:R-:W-:Y:S01]  /*5610*/  FSETP.EQ.OR P0, PT, R3, RZ, !P0 ;  /* 0x000000ff0300720b */ /* 0x000fe20004702400 */
[----:B------:R-:W-:Y:S01]  /*5620*/  FFMA R9, R2, R9, 0.055503588169813156128 ;  /* 0x3d6357bb02097423 */ /* 0x000fe20000000009 */
[----:B0-----:R-:W-:-:S03]  /*5630*/  FADD R0, R0, R0 ;  /* 0x0000000000007221 */ /* 0x001fc60000000000 */
[----:B------:R-:W-:-:S04]  /*5640*/  FFMA R9, R2, R9, 0.24022644758224487305 ;  /* 0x3e75fdec02097423 */ /* 0x000fc80000000009 */
[----:B------:R-:W-:-:S04]  /*5650*/  FFMA R9, R2, R9, 0.69314718246459960938 ;  /* 0x3f31721802097423 */ /* 0x000fc80000000009 */
[----:B------:R-:W-:Y:S01]  /*5660*/  FFMA R9, R2, R9, 1 ;  /* 0x3f80000002097423 */ /* 0x000fe20000000009 */
[----:B------:R-:W-:Y:S02]  /*5670*/  IADD3 R2, PT, PT, R11, 0x7f000000, RZ ;  /* 0x7f0000000b027810 */ /* 0x000fe40007ffe0ff */
[----:B------:R-:W-:-:S03]  /*5680*/  LEA R11, R8, -R11, 0x17 ;  /* 0x8000000b080b7211 */ /* 0x000fc600078eb8ff */
[----:B------:R-:W-:-:S04]  /*5690*/  FMUL R2, R9, R2 ;  /* 0x0000000209027220 */ /* 0x000fc80000400000 */
[----:B------:R-:W-:Y:S01]  /*56a0*/  FMUL R11, R2, R11 ;  /* 0x0000000b020b7220 */ /* 0x000fe20000400000 */
[----:B------:R-:W-:Y:S01]  /*56b0*/  HFMA2 R2, -RZ, RZ, 1.875, 0 ;  /* 0x3f800000ff027431 */ /* 0x000fe200000001ff */
[----:B------:R-:W-:Y:S01]  /*56c0*/  @P1 FSEL R11, RZ, +INF , !P2 ;  /* 0x7f800000ff0b1808 */ /* 0x000fe20005000000 */
        /* <DEDUP_REMOVED lines=26> */
.L_x_484:
[----:B------:R-:W-:Y:S05]  /*5870*/  BSYNC.RECONVERGENT B0 ;  /* 0x0000000000007941 */ /* 0x000fea0003800200 */
.L_x_483:
[----:B------:R-:W-:Y:S05]  /*5880*/  BRA `(.L_x_438) ;  /* 0x0000003c00447947 */ /* 0x000fea0003800000 */
.L_x_463:
        /* <DEDUP_REMOVED lines=21> */
[----:B0-----:R-:W-:-:S04]  /*59e0*/  UIADD3 UR4, UP0, UPT, UR4, 0x20, URZ ;  /* 0x0000002004047890 */ /* 0x001fc8000ff1e0ff */
[----:B------:R-:W-:Y:S02]  /*59f0*/  UIADD3.X UR5, UPT, UPT, URZ, UR5, URZ, UP0, !UPT ;  /* 0x00000005ff057290 */ /* 0x000fe400087fe4ff */
[----:B------:R-:W-:-:S04]  /*5a00*/  MOV R8, UR4 ;  /* 0x0000000400087c02 */ /* 0x000fc80008000f00 */
[----:B------:R-:W-:Y:S02]  /*5a10*/  IMAD.U32 R9, RZ, RZ, UR5 ;  /* 0x00000005ff097e24 */ /* 0x000fe4000f8e00ff */
[----:B------:R-:W-:Y:S01]  /*5a20*/  IMAD.WIDE.U32 R10, R3, 0x8, R8 ;  /* 0x00000008030a7825 */ /* 0x000fe200078e0008 */
[----:B------:R-:W-:-:S03]  /*5a30*/  IADD3 R3, PT, PT, -R5, RZ, RZ ;  /* 0x000000ff05037210 */ /* 0x000fc60007ffe1ff */
[----:B------:R-:W-:-:S04]  /*5a40*/  IMAD.WIDE.U32 R12, R12, 0x8, R8 ;  /* 0x000000080c0c7825 */ /* 0x000fc800078e0008 */
[----:B------:R-:W-:Y:S01]  /*5a50*/  HFMA2 R9, -RZ, RZ, 0, 0 ;  /* 0x00000000ff097431 */ /* 0x000fe200000001ff */
[----:B------:R-:W-:Y:S02]  /*5a60*/  MOV R20, R10 ;  /* 0x0000000a00147202 */ /* 0x000fe40000000f00 */
[----:B------:R-:W-:Y:S02]  /*5a70*/  MOV R21, R11 ;  /* 0x0000000b00157202 */ /* 0x000fe40000000f00 */
[----:B------:R-:W-:Y:S02]  /*5a80*/  MOV R14, R12 ;  /* 0x0000000c000e7202 */ /* 0x000fe40000000f00 */
[----:B------:R-:W-:-:S07]  /*5a90*/  MOV R15, R13 ;  /* 0x0000000d000f7202 */ /* 0x000fce0000000f00 */
.L_x_490:
        /* <DEDUP_REMOVED lines=15> */
[----:B--2---:R0:W1:Y:S03]  /*5b90*/  F2F.F32.F64 R8, R42 ;  /* 0x0000002a00087310 */ /* 0x0040660000301000 */
[----:B0-----:R0:W2:Y:S05]  /*5ba0*/  LDG.E.64 R42, desc[UR8][R14.64+0x18] ;  /* 0x000018080e2a7981 */ /* 0x0010aa000c1e1b00 */
[----:B---3--:R-:W3:Y:S08]  /*5bb0*/  F2F.F32.F64 R44, R44 ;  /* 0x0000002c002c7310 */ /* 0x008ef00000301000 */
[----:B----4-:R-:W4:Y:S01]  /*5bc0*/  F2F.F32.F64 R46, R46 ;  /* 0x0000002e002e7310 */ /* 0x010f220000301000 */
[----:B-1----:R-:W-:Y:S01]  /*5bd0*/  FSETP.NEU.AND P1, PT, R8, RZ, PT ;  /* 0x000000ff0800720b */ /* 0x002fe20003f2d000 */
[----:B------:R-:W-:-:S06]  /*5be0*/  FADD R8, R9, 1 ;  /* 0x3f80000009087421 */ /* 0x000fcc0000000000 */
[----:B-----5:R1:W5:Y:S01]  /*5bf0*/  F2F.F32.F64 R40, R40 ;  /* 0x0000002800287310 */ /* 0x0203620000301000 */
[----:B---3--:R-:W-:-:S07]  /*5c00*/  FSETP.NEU.AND P2, PT, R44, RZ, PT ;  /* 0x000000ff2c00720b */ /* 0x008fce0003f4d000 */
[----:B------:R-:W3:Y:S01]  /*5c10*/  F2F.F32.F64 R36, R36 ;  /* 0x0000002400247310 */ /* 0x000ee20000301000 */
[----:B-1----:R-:W-:Y:S01]  /*5c20*/  FADD R41, R0, 1 ;  /* 0x3f80000000297421 */ /* 0x002fe20000000000 */
[----:B----4-:R-:W-:Y:S02]  /*5c30*/  FSETP.NEU.AND P3, PT, R46, RZ, PT ;  /* 0x000000ff2e00720b */ /* 0x010fe40003f6d000 */
[----:B------:R-:W-:Y:S02]  /*5c40*/  @!P1 FSEL R8, R8, R9, P2 ;  /* 0x0000000908089208 */ /* 0x000fe40001000000 */
[----:B------:R-:W-:Y:S02]  /*5c50*/  @P1 FSEL R0, R41, R0, P2 ;  /* 0x0000000029001208 */ /* 0x000fe40001000000 */
[----:B------:R-:W1:Y:S01]  /*5c60*/  F2F.F32.F64 R34, R34 ;  /* 0x0000002200227310 */ /* 0x000e620000301000 */
[----:B-----5:R-:W-:Y:S02]  /*5c70*/  FSETP.NEU.AND P1, PT, R40, RZ, PT ;  /* 0x000000ff2800720b */ /* 0x020fe40003f2d000 */
[----:B------:R-:W-:-:S05]  /*5c80*/  FADD R9, R0, 1 ;  /* 0x3f80000000097421 */ /* 0x000fca0000000000 */
[----:B------:R4:W5:Y:S01]  /*5c90*/  F2F.F32.F64 R10, R10 ;  /* 0x0000000a000a7310 */ /* 0x0009620000301000 */
[----:B---3--:R-:W-:Y:S02]  /*5ca0*/  FSETP.NEU.AND P2, PT, R36, RZ, PT ;  /* 0x000000ff2400720b */ /* 0x008fe40003f4d000 */
[----:B------:R-:W-:Y:S01]  /*5cb0*/  @P3 FSEL R0, R9, R0, P1 ;  /* 0x0000000009003208 */ /* 0x000fe20000800000 */
[----:B----4-:R-:W-:-:S04]  /*5cc0*/  FADD R11, R8, 1 ;  /* 0x3f800000080b7421 */ /* 0x010fc80000000000 */
[----:B------:R-:W3:Y:S01]  /*5cd0*/  F2F.F32.F64 R28, R28 ;  /* 0x0000001c001c7310 */ /* 0x000ee20000301000 */
[----:B------:R-:W-:Y:S01]  /*5ce0*/  @!P3 FSEL R11, R11, R8, P1 ;  /* 0x000000080b0bb208 */ /* 0x000fe20000800000 */
[----:B------:R-:W-:-:S06]  /*5cf0*/  FADD R9, R0, 1 ;  /* 0x3f80000000097421 */ /* 0x000fcc0000000000 */
[----:B------:R-:W4:Y:S01]  /*5d00*/  F2F.F32.F64 R12, R12 ;  /* 0x0000000c000c7310 */ /* 0x000f220000301000 */
[----:B------:R-:W-:Y:S01]  /*5d10*/  FADD R8, R11, 1 ;  /* 0x3f8000000b087421 */ /* 0x000fe20000000000 */
[----:B-1----:R-:W-:Y:S02]  /*5d20*/  FSETP.NEU.AND P1, PT, R34, RZ, PT ;  /* 0x000000ff2200720b */ /* 0x002fe40003f2d000 */
[----:B-----5:R-:W-:Y:S02]  /*5d30*/  FSETP.NEU.AND P3, PT, R10, RZ, PT ;  /* 0x000000ff0a00720b */ /* 0x020fe40003f6d000 */
[----:B------:R-:W-:Y:S02]  /*5d40*/  @P2 FSEL R0, R9, R0, P1 ;  /* 0x0000000009002208 */ /* 0x000fe40000800000 */
[----:B------:R-:W-:Y:S01]  /*5d50*/  @!P2 FSEL R8, R8, R11, P1 ;  /* 0x0000000b0808a208 */ /* 0x000fe20000800000 */
[----:B------:R-:W1:Y:S01]  /*5d60*/  F2F.F32.F64 R32, R32 ;  /* 0x0000002000207310 */ /* 0x000e620000301000 */
[----:B---3--:R-:W-:Y:S01]  /*5d70*/  FSETP.NEU.AND P1, PT, R28, RZ, PT ;  /* 0x000000ff1c00720b */ /* 0x008fe20003f2d000 */
[----:B------:R-:W-:-:S02]  /*5d80*/  FADD R9, R0, 1 ;  /* 0x3f80000000097421 */ /* 0x000fc40000000000 */
[----:B------:R-:W-:-:S04]  /*5d90*/  FADD R11, R8, 1 ;  /* 0x3f800000080b7421 */ /* 0x000fc80000000000 */
[----:B------:R-:W3:Y:S01]  /*5da0*/  F2F.F32.F64 R22, R22 ;  /* 0x0000001600167310 */ /* 0x000ee20000301000 */
[----:B----4-:R-:W-:Y:S02]  /*5db0*/  FSETP.NEU.AND P2, PT, R12, RZ, PT ;  /* 0x000000ff0c00720b */ /* 0x010fe40003f4d000 */
[----:B------:R-:W-:Y:S02]  /*5dc0*/  @P3 FSEL R0, R9, R0, P1 ;  /* 0x0000000009003208 */ /* 0x000fe40000800000 */
[----:B------:R-:W-:-:S03]  /*5dd0*/  @!P3 FSEL R11, R11, R8, P1 ;  /* 0x000000080b0bb208 */ /* 0x000fc60000800000 */
[----:B------:R-:W4:Y:S01]  /*5de0*/  F2F.F32.F64 R30, R30 ;  /* 0x0000001e001e7310 */ /* 0x000f220000301000 */
[----:B------:R-:W-:Y:S01]  /*5df0*/  FADD R9, R0, 1 ;  /* 0x3f80000000097421 */ /* 0x000fe20000000000 */
[----:B------:R-:W-:Y:S01]  /*5e00*/  FADD R8, R11, 1 ;  /* 0x3f8000000b087421 */ /* 0x000fe20000000000 */
[----:B-1----:R-:W-:-:S05]  /*5e10*/  FSETP.NEU.AND P1, PT, R32, RZ, PT ;  /* 0x000000ff2000720b */ /* 0x002fca0003f2d000 */
[----:B------:R-:W1:Y:S01]  /*5e20*/  F2F.F32.F64 R24, R24 ;  /* 0x0000001800187310 */ /* 0x000e620000301000 */
[----:B---3--:R-:W-:Y:S02]  /*5e30*/  FSETP.NEU.AND P3, PT, R22, RZ, PT ;  /* 0x000000ff1600720b */ /* 0x008fe40003f6d000 */
[----:B------:R-:W-:Y:S02]  /*5e40*/  @P2 FSEL R0, R9, R0, P1 ;  /* 0x0000000009002208 */ /* 0x000fe40000800000 */
[----:B------:R-:W-:-:S03]  /*5e50*/  @!P2 FSEL R8, R8, R11, P1 ;  /* 0x0000000b0808a208 */ /* 0x000fc60000800000 */
[----:B------:R-:W3:Y:S01]  /*5e60*/  F2F.F32.F64 R26, R26 ;  /* 0x0000001a001a7310 */ /* 0x000ee20000301000 */
[----:B------:R-:W-:Y:S01]  /*5e70*/  FADD R9, R0, 1 ;  /* 0x3f80000000097421 */ /* 0x000fe20000000000 */
[----:B------:R-:W-:Y:S01]  /*5e80*/  FADD R11, R8, 1 ;  /* 0x3f800000080b7421 */ /* 0x000fe20000000000 */
[----:B----4-:R-:W-:Y:S02]  /*5e90*/  FSETP.NEU.AND P1, PT, R30, RZ, PT ;  /* 0x000000ff1e00720b */ /* 0x010fe40003f2d000 */
[----:B-1----:R-:W-:-:S03]  /*5ea0*/  FSETP.NEU.AND P2, PT, R24, RZ, PT ;  /* 0x000000ff1800720b */ /* 0x002fc60003f4d000 */
[----:B------:R-:W1:Y:S01]  /*5eb0*/  F2F.F32.F64 R38, R38 ;  /* 0x0000002600267310 */ /* 0x000e620000301000 */
[----:B------:R-:W-:Y:S02]  /*5ec0*/  @P3 FSEL R0, R9, R0, P1 ;  /* 0x0000000009003208 */ /* 0x000fe40000800000 */
[----:B------:R-:W-:-:S03]  /*5ed0*/  @!P3 FSEL R11, R11, R8, P1 ;  /* 0x000000080b0bb208 */ /* 0x000fc60000800000 */
[----:B------:R-:W-:Y:S01]  /*5ee0*/  FADD R9, R0, 1 ;  /* 0x3f80000000097421 */ /* 0x000fe20000000000 */
[----:B---3--:R-:W-:Y:S01]  /*5ef0*/  FSETP.NEU.AND P3, PT, R26, RZ, PT ;  /* 0x000000ff1a00720b */ /* 0x008fe20003f6d000 */
[----:B------:R-:W-:Y:S01]  /*5f00*/  FADD R8, R11, 1 ;  /* 0x3f8000000b087421 */ /* 0x000fe20000000000 */
[----:B------:R-:W-:Y:S02]  /*5f10*/  IADD3 R3, PT, PT, R3, 0x8, RZ ;  /* 0x0000000803037810 */ /* 0x000fe40007ffe0ff */
[----:B------:R-:W-:Y:S02]  /*5f20*/  @P2 FSEL R0, R9, R0, P3 ;  /* 0x0000000009002208 */ /* 0x000fe40001800000 */
[----:B------:R-:W-:Y:S02]  /*5f30*/  @!P2 FSEL R8, R8, R11, P3 ;  /* 0x0000000b0808a208 */ /* 0x000fe40001800000 */
[----:B------:R-:W-:Y:S02]  /*5f40*/  ISETP.NE.AND P3, PT, R3, RZ, PT ;  /* 0x000000ff0300720c */ /* 0x000fe40003f65270 */
[----:B-1----:R-:W-:Y:S01]  /*5f50*/  FSETP.NEU.AND P1, PT, R38, RZ, PT ;  /* 0x000000ff2600720b */ /* 0x002fe20003f2d000 */
[----:B------:R-:W-:Y:S01]  /*5f60*/  FADD R11, R0, 1 ;  /* 0x3f800000000b7421 */ /* 0x000fe20000000000 */
[----:B0-----:R-:W-:Y:S01]  /*5f70*/  IADD3 R14, P5, PT, R14, 0x40, RZ ;  /* 0x000000400e0e7810 */ /* 0x001fe20007fbe0ff */
[----:B------:R-:W-:Y:S01]  /*5f80*/  FADD R9, R8, 1 ;  /* 0x3f80000008097421 */ /* 0x000fe20000000000 */
[----:B------:R-:W-:-:S03]  /*5f90*/  IADD3 R20, P4, PT, R20, 0x40, RZ ;  /* 0x0000004014147810 */ /* 0x000fc60007f9e0ff */
[----:B------:R-:W-:Y:S01]  /*5fa0*/  IMAD.X R15, RZ, RZ, R15, P5 ;  /* 0x000000ffff0f7224 */ /* 0x000fe200028e060f */
[----:B------:R-:W-:Y:S01]  /*5fb0*/  IADD3.X R21, PT, PT, RZ, R21, RZ, P4, !PT ;  /* 0x00000015ff157210 */ /* 0x000fe200027fe4ff */
[----:B--2---:R-:W0:Y:S02]  /*5fc0*/  F2F.F32.F64 R42, R42 ;  /* 0x0000002a002a7310 */ /* 0x004e240000301000 */
[----:B0-----:R-:W-:-:S04]  /*5fd0*/  FSETP.NEU.AND P2, PT, R42, RZ, PT ;  /* 0x000000ff2a00720b */ /* 0x001fc80003f4d000 */
[----:B------:R-:W-:Y:S02]  /*5fe0*/  @P1 FSEL R0, R11, R0, P2 ;  /* 0x000000000b001208 */ /* 0x000fe40001000000 */
[----:B------:R-:W-:Y:S01]  /*5ff0*/  @!P1 FSEL R9, R9, R8, P2 ;  /* 0x0000000809099208 */ /* 0x000fe20001000000 */
[----:B------:R-:W-:Y:S06]  /*6000*/  @P3 BRA `(.L_x_490) ;  /* 0xfffffff800a43947 */ /* 0x000fec000383ffff */
.L_x_489:
[----:B------:R-:W-:Y:S05]  /*6010*/  @!P0 BRA `(.L_x_488) ;  /* 0x0000000400648947 */ /* 0x000fea0003800000 */
[----:B------:R-:W-:Y:S02]  /*6020*/  ISETP.GE.U32.AND P1, PT, R4, 0x4, PT ;  /* 0x000000040400780c */ /* 0x000fe40003f26070 */
[----:B------:R-:W-:-:S04]  /*6030*/  LOP3.LUT R8, R6, 0x3, RZ, 0xc0, !PT ;  /* 0x0000000306087812 */ /* 0x000fc800078ec0ff */
[----:B------:R-:W-:-:S07]  /*6040*/  ISETP.NE.AND P0, PT, R8, RZ, PT ;  /* 0x000000ff0800720c */ /* 0x000fce0003f05270 */
[----:B------:R-:W-:Y:S06]  /*6050*/  @!P1 BRA `(.L_x_491) ;  /* 0x0000000000ac9947 */ /* 0x000fec0003800000 */
[----:B------:R-:W-:-:S05]  /*6060*/  IMAD.WIDE.U32 R22, R5, 0x8, R16 ;  /* 0x0000000805167825 */ /* 0x000fca00078e0010 */
[----:B------:R-:W2:Y:S01]  /*6070*/  LDG.E.64 R24, desc[UR8][R22.64] ;  /* 0x0000000816187981 */ /* 0x000ea2000c1e1b00 */
[----:B------:R-:W-:-:S03]  /*6080*/  IMAD.WIDE.U32 R26, R5, 0x8, R18 ;  /* 0x00000008051a7825 */ /* 0x000fc600078e0012 */
[----:B------:R-:W3:Y:S04]  /*6090*/  LDG.E.64 R30, desc[UR8][R22.64+0x8] ;  /* 0x00000808161e7981 */ /* 0x000ee8000c1e1b00 */
[----:B------:R-:W4:Y:S04]  /*60a0*/  LDG.E.64 R28, desc[UR8][R26.64] ;  /* 0x000000081a1c7981 */ /* 0x000f28000c1e1b00 */
[----:B------:R-:W5:Y:S04]  /*60b0*/  LDG.E.64 R32, desc[UR8][R26.64+0x8] ;  /* 0x000008081a207981 */ /* 0x000f68000c1e1b00 */
[----:B------:R-:W5:Y:S04]  /*60c0*/  LDG.E.64 R20, desc[UR8][R22.64+0x10] ;  /* 0x0000100816147981 */ /* 0x000f68000c1e1b00 */
[----:B------:R-:W5:Y:S04]  /*60d0*/  LDG.E.64 R14, desc[UR8][R26.64+0x10] ;  /* 0x000010081a0e7981 */ /* 0x000f68000c1e1b00 */
[----:B------:R-:W5:Y:S04]  /*60e0*/  LDG.E.64 R10, desc[UR8][R22.64+0x18] ;  /* 0x00001808160a7981 */ /* 0x000f68000c1e1b00 */
[----:B------:R-:W5:Y:S01]  /*60f0*/  LDG.E.64 R12, desc[UR8][R26.64+0x18] ;  /* 0x000018081a0c7981 */ /* 0x000f62000c1e1b00 */
[----:B------:R-:W-:Y:S01]  /*6100*/  FADD R3, R0, 1 ;  /* 0x3f80000000037421 */ /* 0x000fe20000000000 */
[----:B------:R-:W-:Y:S01]  /*6110*/  FADD R4, R9, 1 ;  /* 0x3f80000009047421 */ /* 0x000fe20000000000 */
[----:B------:R-:W-:Y:S01]  /*6120*/  IADD3 R5, PT, PT, R5, 0x4, RZ ;  /* 0x0000000405057810 */ /* 0x000fe20007ffe0ff */
[----:B--2---:R-:W0:Y:S08]  /*6130*/  F2F.F32.F64 R24, R24 ;  /* 0x0000001800187310 */ /* 0x004e300000301000 */
[----:B----4-:R-:W1:Y:S08]  /*6140*/  F2F.F32.F64 R28, R28 ;  /* 0x0000001c001c7310 */ /* 0x010e700000301000 */
[----:B---3--:R-:W2:Y:S01]  /*6150*/  F2F.F32.F64 R30, R30 ;  /* 0x0000001e001e7310 */ /* 0x008ea20000301000 */
[----:B0-----:R-:W-:-:S07]  /*6160*/  FSETP.NEU.AND P1, PT, R24, RZ, PT ;  /* 0x000000ff1800720b */ /* 0x001fce0003f2d000 */
[----:B-----5:R-:W0:Y:S01]  /*6170*/  F2F.F32.F64 R32, R32 ;  /* 0x0000002000207310 */ /* 0x020e220000301000 */
[----:B-1----:R-:W-:-:S07]  /*6180*/  FSETP.NEU.AND P2, PT, R28, RZ, PT ;  /* 0x000000ff1c00720b */ /* 0x002fce0003f4d000 */
[----:B------:R-:W1:Y:S01]  /*6190*/  F2F.F32.F64 R20, R20 ;  /* 0x0000001400147310 */ /* 0x000e620000301000 */
[----:B--2---:R-:W-:Y:S02]  /*61a0*/  FSETP.NEU.AND P3, PT, R30, RZ, PT ;  /* 0x000000ff1e00720b */ /* 0x004fe40003f6d000 */
[----:B------:R-:W-:Y:S02]  /*61b0*/  @P1 FSEL R0, R3, R0, P2 ;  /* 0x0000000003001208 */ /* 0x000fe40001000000 */
[----:B------:R-:W-:-:S03]  /*61c0*/  @!P1 FSEL R4, R4, R9, P2 ;  /* 0x0000000904049208 */ /* 0x000fc60001000000 */
[----:B------:R-:W2:Y:S01]  /*61d0*/  F2F.F32.F64 R14, R14 ;  /* 0x0000000e000e7310 */ /* 0x000ea20000301000 */
[----:B------:R-:W-:Y:S01]  /*61e0*/  FADD R3, R0, 1 ;  /* 0x3f80000000037421 */ /* 0x000fe20000000000 */
[----:B------:R-:W-:Y:S01]  /*61f0*/  FADD R9, R4, 1 ;  /* 0x3f80000004097421 */ /* 0x000fe20000000000 */
[----:B0-----:R-:W-:-:S05]  /*6200*/  FSETP.NEU.AND P1, PT, R32, RZ, PT ;  /* 0x000000ff2000720b */ /* 0x001fca0003f2d000 */
[----:B------:R-:W0:Y:S01]  /*6210*/  F2F.F32.F64 R10, R10 ;  /* 0x0000000a000a7310 */ /* 0x000e220000301000 */
[----:B-1----:R-:W-:Y:S02]  /*6220*/  FSETP.NEU.AND P2, PT, R20, RZ, PT ;  /* 0x000000ff1400720b */ /* 0x002fe40003f4d000 */
[----:B------:R-:W-:Y:S02]  /*6230*/  @P3 FSEL R0, R3, R0, P1 ;  /* 0x0000000003003208 */ /* 0x000fe40000800000 */
[----:B------:R-:W-:-:S03]  /*6240*/  @!P3 FSEL R9, R9, R4, P1 ;  /* 0x000000040909b208 */ /* 0x000fc60000800000 */
[----:B------:R-:W1:Y:S01]  /*6250*/  F2F.F32.F64 R12, R12 ;  /* 0x0000000c000c7310 */ /* 0x000e620000301000 */
[----:B------:R-:W-:Y:S01]  /*6260*/  FADD R3, R0, 1 ;  /* 0x3f80000000037421 */ /* 0x000fe20000000000 */
[----:B------:R-:W-:Y:S01]  /*6270*/  FADD R4, R9, 1 ;  /* 0x3f80000009047421 */ /* 0x000fe20000000000 */
[----:B--2---:R-:W-:Y:S02]  /*6280*/  FSETP.NEU.AND P1, PT, R14, RZ, PT ;  /* 0x000000ff0e00720b */ /* 0x004fe40003f2d000 */
[----:B0-----:R-:W-:Y:S02]  /*6290*/  FSETP.NEU.AND P3, PT, R10, RZ, PT ;  /* 0x000000ff0a00720b */ /* 0x001fe40003f6d000 */
[----:B------:R-:W-:Y:S02]  /*62a0*/  @P2 FSEL R0, R3, R0, P1 ;  /* 0x0000000003002208 */ /* 0x000fe40000800000 */
[----:B------:R-:W-:-:S03]  /*62b0*/  @!P2 FSEL R4, R4, R9, P1 ;  /* 0x000000090404a208 */ /* 0x000fc60000800000 */
[----:B------:R-:W-:Y:S01]  /*62c0*/  FADD R3, R0, 1 ;  /* 0x3f80000000037421 */ /* 0x000fe20000000000 */
[----:B-1----:R-:W-:Y:S01]  /*62d0*/  FSETP.NEU.AND P1, PT, R12, RZ, PT ;  /* 0x000000ff0c00720b */ /* 0x002fe20003f2d000 */
[----:B------:R-:W-:-:S04]  /*62e0*/  FADD R9, R4, 1 ;  /* 0x3f80000004097421 */ /* 0x000fc80000000000 */
[----:B------:R-:W-:Y:S02]  /*62f0*/  @P3 FSEL R0, R3, R0, P1 ;  /* 0x0000000003003208 */ /* 0x000fe40000800000 */
[----:B------:R-:W-:-:S07]  /*6300*/  @!P3 FSEL R9, R9, R4, P1 ;  /* 0x000000040909b208 */ /* 0x000fce0000800000 */
.L_x_491:
[----:B------:R-:W-:Y:S05]  /*6310*/  @!P0 BRA `(.L_x_488) ;  /* 0x0000000000a48947 */ /* 0x000fea0003800000 */
[----:B------:R-:W-:Y:S02]  /*6320*/  ISETP.NE.AND P0, PT, R8, 0x1, PT ;  /* 0x000000010800780c */ /* 0x000fe40003f05270 */
[----:B------:R-:W-:-:S04]  /*6330*/  LOP3.LUT R6, R6, 0x1, RZ, 0xc0, !PT ;  /* 0x0000000106067812 */ /* 0x000fc800078ec0ff */
[----:B------:R-:W-:-:S07]  /*6340*/  ISETP.NE.U32.AND P3, PT, R6, 0x1, PT ;  /* 0x000000010600780c */ /* 0x000fce0003f65070 */
[----:B------:R-:W-:Y:S06]  /*6350*/  @!P0 BRA `(.L_x_492) ;  /* 0x00000000005c8947 */ /* 0x000fec0003800000 */
[----:B------:R-:W-:-:S05]  /*6360*/  IMAD.WIDE.U32 R10, R5, 0x8, R16 ;  /* 0x00000008050a7825 */ /* 0x000fca00078e0010 */
[----:B------:R-:W2:Y:S01]  /*6370*/  LDG.E.64 R12, desc[UR8][R10.64] ;  /* 0x000000080a0c7981 */ /* 0x000ea2000c1e1b00 */
[----:B------:R-:W-:-:S03]  /*6380*/  IMAD.WIDE.U32 R14, R5, 0x8, R18 ;  /* 0x00000008050e7825 */ /* 0x000fc600078e0012 */
[----:B------:R-:W3:Y:S04]  /*6390*/  LDG.E.64 R22, desc[UR8][R10.64+0x8] ;  /* 0x000008080a167981 */ /* 0x000ee8000c1e1b00 */
[----:B------:R-:W4:Y:S04]  /*63a0*/  LDG.E.64 R20, desc[UR8][R14.64] ;  /* 0x000000080e147981 */ /* 0x000f28000c1e1b00 */
        /* <DEDUP_REMOVED lines=9> */
[----:B-1----:R-:W-:Y:S02]  /*6440*/  FSETP.NEU.AND P1, PT, R20, RZ, PT ;  /* 0x000000ff1400720b */ /* 0x002fe40003f2d000 */
[----:B--2---:R-:W-:-:S03]  /*6450*/  FSETP.NEU.AND P2, PT, R22, RZ, PT ;  /* 0x000000ff1600720b */ /* 0x004fc60003f4d000 */
[----:B------:R-:W-:Y:S02]  /*6460*/  @P0 FSEL R0, R3, R0, P1 ;  /* 0x0000000003000208 */ /* 0x000fe40000800000 */
[----:B------:R-:W-:-:S03]  /*6470*/  @!P0 FSEL R4, R4, R9, P1 ;  /* 0x0000000904048208 */ /* 0x000fc60000800000 */
[----:B------:R-:W-:Y:S01]  /*6480*/  FADD R3, R0, 1 ;  /* 0x3f80000000037421 */ /* 0x000fe20000000000 */
[----:B0-----:R-:W-:Y:S01]  /*6490*/  FSETP.NEU.AND P0, PT, R24, RZ, PT ;  /* 0x000000ff1800720b */ /* 0x001fe20003f0d000 */
[----:B------:R-:W-:-:S03]  /*64a0*/  FADD R9, R4, 1 ;  /* 0x3f80000004097421 */ /* 0x000fc60000000000 */
[----:B------:R-:W-:Y:S02]  /*64b0*/  @P2 FSEL R0, R3, R0, P0 ;  /* 0x0000000003002208 */ /* 0x000fe40000000000 */
[----:B------:R-:W-:-:S07]  /*64c0*/  @!P2 FSEL R9, R9, R4, P0 ;  /* 0x000000040909a208 */ /* 0x000fce0000000000 */
.L_x_492:
[----:B------:R-:W-:Y:S05]  /*64d0*/  @P3 BRA `(.L_x_488) ;  /* 0x0000000000343947 */ /* 0x000fea0003800000 */
[----:B------:R-:W-:-:S06]  /*64e0*/  IMAD.WIDE.U32 R16, R5, 0x8, R16 ;  /* 0x0000000805107825 */ /* 0x000fcc00078e0010 */
[----:B------:R-:W2:Y:S01]  /*64f0*/  LDG.E.64 R16, desc[UR8][R16.64] ;  /* 0x0000000810107981 */ /* 0x000ea2000c1e1b00 */
[----:B------:R-:W-:-:S06]  /*6500*/  IMAD.WIDE.U32 R18, R5, 0x8, R18 ;  /* 0x0000000805127825 */ /* 0x000fcc00078e0012 */
[----:B------:R-:W3:Y:S01]  /*6510*/  LDG.E.64 R18, desc[UR8][R18.64] ;  /* 0x0000000812127981 */ /* 0x000ee2000c1e1b00 */
[----:B------:R-:W-:Y:S01]  /*6520*/  FADD R6, R9, 1 ;  /* 0x3f80000009067421 */ /* 0x000fe20000000000 */
[----:B--2---:R-:W0:Y:S08]  /*6530*/  F2F.F32.F64 R3, R16 ;  /* 0x0000001000037310 */ /* 0x004e300000301000 */
[----:B---3--:R-:W1:Y:S01]  /*6540*/  F2F.F32.F64 R4, R18 ;  /* 0x0000001200047310 */ /* 0x008e620000301000 */
[----:B0-----:R-:W-:Y:S01]  /*6550*/  FSETP.NEU.AND P0, PT, R3, RZ, PT ;  /* 0x000000ff0300720b */ /* 0x001fe20003f0d000 */
[----:B------:R-:W-:Y:S01]  /*6560*/  FADD R3, R0, 1 ;  /* 0x3f80000000037421 */ /* 0x000fe20000000000 */
[----:B-1----:R-:W-:-:S11]  /*6570*/  FSETP.NEU.AND P1, PT, R4, RZ, PT ;  /* 0x000000ff0400720b */ /* 0x002fd60003f2d000 */
[----:B------:R-:W-:Y:S02]  /*6580*/  @!P0 FSEL R6, R6, R9, P1 ;  /* 0x0000000906068208 */ /* 0x000fe40000800000 */
[----:B------:R-:W-:Y:S02]  /*6590*/  @P0 FSEL R0, R3, R0, P1 ;  /* 0x0000000003000208 */ /* 0x000fe40000800000 */
[----:B------:R-:W-:-:S07]  /*65a0*/  MOV R9, R6 ;  /* 0x0000000600097202 */ /* 0x000fce0000000f00 */
.L_x_488:
        /* <DEDUP_REMOVED lines=14> */
[----:B------:R-:W-:-:S07]  /*6690*/  MOV R2, R6 ;  /* 0x0000000600027202 */ /* 0x000fce0000000f00 */
.L_x_494:
[----:B------:R-:W-:Y:S05]  /*66a0*/  BSYNC.RECONVERGENT B1 ;  /* 0x0000000000017941 */ /* 0x000fea0003800200 */
.L_x_493:
[----:B------:R-:W-:Y:S01]  /*66b0*/  FADD R2, -R2, 1 ;  /* 0x3f80000002027421 */ /* 0x000fe20000000100 */
[----:B------:R-:W-:Y:S06]  /*66c0*/  BRA `(.L_x_487) ;  /* 0x0000002c00b07947 */ /* 0x000fec0003800000 */
.L_x_486:
        /* <DEDUP_REMOVED lines=18> */
[----:B------:R-:W-:Y:S02]  /*67f0*/  LOP3.LUT R5, R6, 0xfffffff0, RZ, 0xc0, !PT ;  /* 0xfffffff006057812 */ /* 0x000fe400078ec0ff */
[----:B------:R-:W-:Y:S02]  /*6800*/  MOV R4, R8 ;  /* 0x0000000800047202 */ /* 0x000fe40000000f00 */
[----:B------:R-:W-:Y:S02]  /*6810*/  MOV R22, R20 ;  /* 0x0000001400167202 */ /* 0x000fe40000000f00 */
[----:B------:R-:W-:Y:S02]  /*6820*/  MOV R23, R21 ;  /* 0x0000001500177202 */ /* 0x000fe40000000f00 */
[----:B------:R-:W-:-:S07]  /*6830*/  IADD3 R8, PT, PT, -R5, RZ, RZ ;  /* 0x000000ff05087210 */ /* 0x000fce0007ffe1ff */
.L_x_497:
[----:B------:R-:W-:Y:S01]  /*6840*/  MOV R20, R4 ;  /* 0x0000000400147202 */ /* 0x000fe20000000f00 */
[----:B------:R-:W-:Y:S01]  /*6850*/  IMAD.MOV.U32 R21, RZ, RZ, R9 ;  /* 0x000000ffff157224 */ /* 0x000fe200078e0009 */
        /* <DEDUP_REMOVED lines=14> */
[----:B---3--:R-:W-:Y:S08]  /*6940*/  F2F.F32.F64 R32, R32 ;  /* 0x0000002000207310 */ /* 0x008ff00000301000 */
[----:B--2---:R0:W-:Y:S02]  /*6950*/  F2F.F32.F64 R33, R24 ;  /* 0x0000001800217310 */ /* 0x0041e40000301000 */
[----:B0-----:R-:W2:Y:S06]  /*6960*/  LDG.E.64 R24, desc[UR8][R20.64] ;  /* 0x0000000814187981 */ /* 0x001eac000c1e1b00 */
[----:B----4-:R0:W-:Y:S08]  /*6970*/  F2F.F32.F64 R39, R10 ;  /* 0x0000000a00277310 */ /* 0x0101f00000301000 */
[----:B-----5:R-:W-:Y:S01]  /*6980*/  F2F.F32.F64 R12, R12 ;  /* 0x0000000c000c7310 */ /* 0x020fe20000301000 */
[----:B0-----:R-:W3:Y:S07]  /*6990*/  LDG.E.64 R10, desc[UR8][R22.64+-0x8] ;  /* 0xfffff808160a7981 */ /* 0x001eee000c1e1b00 */
[----:B------:R0:W-:Y:S08]  /*69a0*/  F2F.F32.F64 R13, R30 ;  /* 0x0000001e000d7310 */ /* 0x0001f00000301000 */
[----:B------:R1:W-:Y:S01]  /*69b0*/  F2F.F32.F64 R4, R28 ;  /* 0x0000001c00047310 */ /* 0x0003e20000301000 */
[----:B0-----:R-:W4:Y:S04]  /*69c0*/  LDG.E.64 R30, desc[UR8][R22.64] ;  /* 0x00000008161e7981 */ /* 0x001f28000c1e1b00 */
[----:B-1----:R-:W5:Y:S03]  /*69d0*/  LDG.E.64 R28, desc[UR8][R20.64+0x8] ;  /* 0x00000808141c7981 */ /* 0x002f66000c1e1b00 */
[----:B------:R-:W-:Y:S08]  /*69e0*/  F2F.F32.F64 R42, R42 ;  /* 0x0000002a002a7310 */ /* 0x000ff00000301000 */
[----:B--2---:R0:W-:Y:S02]  /*69f0*/  F2F.F32.F64 R43, R24 ;  /* 0x00000018002b7310 */ /* 0x0041e40000301000 */
[----:B0-----:R-:W2:Y:S06]  /*6a00*/  LDG.E.64 R24, desc[UR8][R20.64+0x10] ;  /* 0x0000100814187981 */ /* 0x001eac000c1e1b00 */
[----:B------:R-:W0:Y:S08]  /*6a10*/  F2F.F32.F64 R41, R26 ;  /* 0x0000001a00297310 */ /* 0x000e300000301000 */
[----:B------:R1:W-:Y:S08]  /*6a20*/  F2F.F32.F64 R36, R44 ;  /* 0x0000002c00247310 */ /* 0x0003f00000301000 */
[----:B------:R4:W-:Y:S01]  /*6a30*/  F2F.F32.F64 R27, R34 ;  /* 0x00000022001b7310 */ /* 0x0009e20000301000 */
[----:B-1----:R-:W2:Y:S01]  /*6a40*/  LDG.E.64 R44, desc[UR8][R20.64+-0x8] ;  /* 0xfffff808142c7981 */ /* 0x002ea2000c1e1b00 */
[----:B0-----:R-:W-:-:S06]  /*6a50*/  FSETP.NEU.AND P1, PT, R41, R42, PT ;  /* 0x0000002a2900720b */ /* 0x001fcc0003f2d000 */
[----:B---3--:R-:W-:Y:S01]  /*6a60*/  F2F.F32.F64 R10, R10 ;  /* 0x0000000a000a7310 */ /* 0x008fe20000301000 */
[----:B----4-:R-:W3:Y:S07]  /*6a70*/  LDG.E.64 R34, desc[UR8][R22.64+0x8] ;  /* 0x0000080816227981 */ /* 0x010eee000c1e1b00 */
[----:B------:R0:W-:Y:S08]  /*6a80*/  F2F.F32.F64 R11, R30 ;  /* 0x0000001e000b7310 */ /* 0x0001f00000301000 */
[----:B-----5:R1:W-:Y:S01]  /*6a90*/  F2F.F32.F64 R41, R28 ;  /* 0x0000001c00297310 */ /* 0x0203e20000301000 */
[----:B0-----:R-:W4:Y:S07]  /*6aa0*/  LDG.E.64 R30, desc[UR8][R22.64+0x10] ;  /* 0x00001008161e7981 */ /* 0x001f2e000c1e1b00 */
[----:B------:R-:W0:Y:S01]  /*6ab0*/  F2F.F32.F64 R37, R52 ;  /* 0x0000003400257310 */ /* 0x000e220000301000 */
[----:B-1----:R-:W5:Y:S01]  /*6ac0*/  LDG.E.64 R28, desc[UR8][R20.64+0x18] ;  /* 0x00001808141c7981 */ /* 0x002f62000c1e1b00 */
[----:B0-----:R-:W-:-:S03]  /*6ad0*/  FSETP.NEU.AND P4, PT, R36, R37, PT ;  /* 0x000000252400720b */ /* 0x001fc60003f8d000 */
[----:B------:R-:W5:Y:S03]  /*6ae0*/  LDG.E.64 R36, desc[UR8][R22.64+0x18] ;  /* 0x0000180816247981 */ /* 0x000f66000c1e1b00 */
[----:B--2---:R0:W-:Y:S02]  /*6af0*/  F2F.F32.F64 R42, R24 ;  /* 0x00000018002a7310 */ /* 0x0041e40000301000 */
[----:B0-----:R-:W2:Y:S06]  /*6b00*/  LDG.E.64 R24, desc[UR8][R20.64+0x20] ;  /* 0x0000200814187981 */ /* 0x001eac000c1e1b00 */
[----:B------:R-:W-:Y:S08]  /*6b10*/  F2F.F32.F64 R40, R50 ;  /* 0x0000003200287310 */ /* 0x000ff00000301000 */
[----:B------:R-:W0:Y:S08]  /*6b20*/  F2F.F32.F64 R9, R48 ;  /* 0x0000003000097310 */ /* 0x000e300000301000 */
[----:B------:R-:W1:Y:S08]  /*6b30*/  F2F.F32.F64 R26, R46 ;  /* 0x0000002e001a7310 */ /* 0x000e700000301000 */
[----:B------:R-:W2:Y:S01]  /*6b40*/  F2F.F32.F64 R45, R44 ;  /* 0x0000002c002d7310 */ /* 0x000ea20000301000 */
[----:B0-----:R-:W-:-:S07]  /*6b50*/  FSETP.NEU.AND P5, PT, R40, R9, PT ;  /* 0x000000092800720b */ /* 0x001fce0003fad000 */
[----:B---3--:R0:W3:Y:S01]  /*6b60*/  F2F.F32.F64 R44, R34 ;  /* 0x00000022002c7310 */ /* 0x0080e20000301000 */
[----:B-1----:R-:W-:Y:S01]  /*6b70*/  FSETP.NEU.AND P6, PT, R26, R39, PT ;  /* 0x000000271a00720b */ /* 0x002fe20003fcd000 */
[----:B0-----:R-:W3:Y:S06]  /*6b80*/  LDG.E.64 R34, desc[UR8][R22.64+0x20] ;  /* 0x0000200816227981 */ /* 0x001eec000c1e1b00 */
[----:B----4-:R0:W1:Y:S08]  /*6b90*/  F2F.F32.F64 R9, R30 ;  /* 0x0000001e00097310 */ /* 0x0100700000301000 */
[----:B-----5:R4:W-:Y:S01]  /*6ba0*/  F2F.F32.F64 R39, R28 ;  /* 0x0000001c00277310 */ /* 0x0209e20000301000 */
[----:B0-----:R-:W5:Y:S04]  /*6bb0*/  LDG.E.64 R30, desc[UR8][R20.64+0x28] ;  /* 0x00002808141e7981 */ /* 0x001f68000c1e1b00 */
[----:B----4-:R-:W4:Y:S01]  /*6bc0*/  LDG.E.64 R28, desc[UR8][R22.64+0x28] ;  /* 0x00002808161c7981 */ /* 0x010f22000c1e1b00 */
[----:B------:R-:W-:-:S03]  /*6bd0*/  FSETP.NEU.AND P3, PT, R12, R27, PT ;  /* 0x0000001b0c00720b */ /* 0x000fc60003f6d000 */
[----:B------:R-:W4:Y:S01]  /*6be0*/  LDG.E.64 R26, desc[UR8][R20.64+0x30] ;  /* 0x00003008141a7981 */ /* 0x000f22000c1e1b00 */
[----:B------:R0:W1:Y:S01]  /*6bf0*/  F2F.F32.F64 R40, R36 ;  /* 0x0000002400287310 */ /* 0x0000620000301000 */
[----:B------:R-:W-:Y:S02]  /*6c00*/  FSETP.NEU.AND P2, PT, R32, R33, PT ;  /* 0x000000212000720b */ /* 0x000fe40003f4d000 */
[----:B------:R-:W4:Y:S04]  /*6c10*/  LDG.E.64 R32, desc[UR8][R20.64+0x38] ;  /* 0x0000380814207981 */ /* 0x000f28000c1e1b00 */
[----:B0-----:R-:W4:Y:S01]  /*6c20*/  LDG.E.64 R36, desc[UR8][R22.64+0x38] ;  /* 0x0000380816247981 */ /* 0x001f22000c1e1b00 */
[----:B--2---:R0:W-:Y:S03]  /*6c30*/  F2F.F32.F64 R12, R24 ;  /* 0x00000018000c7310 */ /* 0x0041e60000301000 */
[----:B0-----:R0:W2:Y:S01]  /*6c40*/  LDG.E.64 R24, desc[UR8][R22.64+0x30] ;  /* 0x0000300816187981 */ /* 0x0010a2000c1e1b00 */
[----:B------:R-:W-:-:S04]  /*6c50*/  @P1 FADD R38, R38, 1 ;  /* 0x3f80000026261421 */ /* 0x000fc80000000000 */
[----:B------:R-:W-:Y:S01]  /*6c60*/  @P4 FADD R38, R38, 1 ;  /* 0x3f80000026264421 */ /* 0x000fe20000000000 */
[----:B------:R-:W-:-:S03]  /*6c70*/  FSETP.NEU.AND P1, PT, R13, R4, PT ;  /* 0x000000040d00720b */ /* 0x000fc60003f2d000 */
[----:B------:R-:W-:Y:S01]  /*6c80*/  @P5 FADD R38, R38, 1 ;  /* 0x3f80000026265421 */ /* 0x000fe20000000000 */
[----:B------:R-:W-:-:S03]  /*6c90*/  FSETP.NEU.AND P4, PT, R45, R10, PT ;  /* 0x0000000a2d00720b */ /* 0x000fc60003f8d000 */
[----:B------:R-:W-:-:S04]  /*6ca0*/  @P6 FADD R38, R38, 1 ;  /* 0x3f80000026266421 */ /* 0x000fc80000000000 */
[----:B------:R-:W-:Y:S01]  /*6cb0*/  @P3 FADD R38, R38, 1 ;  /* 0x3f80000026263421 */ /* 0x000fe20000000000 */
[----:B------:R-:W-:-:S03]  /*6cc0*/  FSETP.NEU.AND P3, PT, R43, R11, PT ;  /* 0x0000000b2b00720b */ /* 0x000fc60003f6d000 */
[----:B------:R-:W-:Y:S01]  /*6cd0*/  @P2 FADD R38, R38, 1 ;  /* 0x3f80000026262421 */ /* 0x000fe20000000000 */
[----:B---3--:R-:W-:-:S03]  /*6ce0*/  FSETP.NEU.AND P2, PT, R41, R44, PT ;  /* 0x0000002c2900720b */ /* 0x008fc60003f4d000 */
[----:B------:R-:W-:Y:S01]  /*6cf0*/  @P1 FADD R38, R38, 1 ;  /* 0x3f80000026261421 */ /* 0x000fe20000000000 */
[----:B-1----:R-:W-:Y:S01]  /*6d00*/  FSETP.NEU.AND P1, PT, R42, R9, PT ;  /* 0x000000092a00720b */ /* 0x002fe20003f2d000 */
[----:B------:R-:W1:Y:S02]  /*6d10*/  F2F.F32.F64 R35, R34 ;  /* 0x0000002200237310 */ /* 0x000e640000301000 */
[----:B------:R-:W-:Y:S01]  /*6d20*/  @P4 FADD R38, R38, 1 ;  /* 0x3f80000026264421 */ /* 0x000fe20000000000 */
[----:B------:R-:W-:-:S05]  /*6d30*/  FSETP.NEU.AND P4, PT, R39, R40, PT ;  /* 0x000000282700720b */ /* 0x000fca0003f8d000 */
[----:B-----5:R-:W-:Y:S08]  /*6d40*/  F2F.F32.F64 R30, R30 ;  /* 0x0000001e001e7310 */ /* 0x020ff00000301000 */
[----:B----4-:R-:W3:Y:S01]  /*6d50*/  F2F.F32.F64 R29, R28 ;  /* 0x0000001c001d7310 */ /* 0x010ee20000301000 */
[----:B------:R-:W-:Y:S01]  /*6d60*/  @P3 FADD R38, R38, 1 ;  /* 0x3f80000026263421 */ /* 0x000fe20000000000 */
[----:B-1----:R-:W-:-:S03]  /*6d70*/  FSETP.NEU.AND P3, PT, R12, R35, PT ;  /* 0x000000230c00720b */ /* 0x002fc60003f6d000 */
[----:B------:R-:W-:-:S03]  /*6d80*/  @P2 FADD R38, R38, 1 ;  /* 0x3f80000026262421 */ /* 0x000fc60000000000 */
[----:B------:R-:W-:Y:S01]  /*6d90*/  F2F.F32.F64 R26, R26 ;  /* 0x0000001a001a7310 */ /* 0x000fe20000301000 */
[----:B------:R-:W-:Y:S01]  /*6da0*/  @P1 FADD R38, R38, 1 ;  /* 0x3f80000026261421 */ /* 0x000fe20000000000 */
[----:B---3--:R-:W-:-:S06]  /*6db0*/  FSETP.NEU.AND P2, PT, R30, R29, PT ;  /* 0x0000001d1e00720b */ /* 0x008fcc0003f4d000 */
[----:B------:R-:W-:Y:S01]  /*6dc0*/  F2F.F32.F64 R32, R32 ;  /* 0x0000002000207310 */ /* 0x000fe20000301000 */
[----:B------:R-:W-:-:S07]  /*6dd0*/  @P4 FADD R38, R38, 1 ;  /* 0x3f80000026264421 */ /* 0x000fce0000000000 */
[----:B------:R-:W1:Y:S01]  /*6de0*/  F2F.F32.F64 R37, R36 ;  /* 0x0000002400257310 */ /* 0x000e620000301000 */
[----:B------:R-:W-:Y:S01]  /*6df0*/  @P3 FADD R38, R38, 1 ;  /* 0x3f80000026263421 */ /* 0x000fe20000000000 */
[----:B------:R-:W-:-:S03]  /*6e00*/  IADD3 R8, PT, PT, R8, 0x10, RZ ;  /* 0x0000001008087810 */ /* 0x000fc60007ffe0ff */
[----:B------:R-:W-:Y:S01]  /*6e10*/  @P2 FADD R38, R38, 1 ;  /* 0x3f80000026262421 */ /* 0x000fe20000000000 */
[----:B------:R-:W-:Y:S02]  /*6e20*/  ISETP.NE.AND P2, PT, R8, RZ, PT ;  /* 0x000000ff0800720c */ /* 0x000fe40003f45270 */
[----:B-1----:R-:W-:Y:S02]  /*6e30*/  FSETP.NEU.AND P1, PT, R32, R37, PT ;  /* 0x000000252000720b */ /* 0x002fe40003f2d000 */
[----:B------:R-:W-:Y:S02]  /*6e40*/  IADD3 R4, P3, PT, R20, 0x80, RZ ;  /* 0x0000008014047810 */ /* 0x000fe40007f7e0ff */
[----:B0-----:R-:W-:Y:S02]  /*6e50*/  IADD3 R22, P4, PT, R22, 0x80, RZ ;  /* 0x0000008016167810 */ /* 0x001fe40007f9e0ff */
[----:B------:R-:W-:Y:S02]  /*6e60*/  IADD3.X R9, PT, PT, RZ, R21, RZ, P3, !PT ;  /* 0x00000015ff097210 */ /* 0x000fe40001ffe4ff */
[----:B------:R-:W-:Y:S01]  /*6e70*/  IADD3.X R23, PT, PT, RZ, R23, RZ, P4, !PT ;  /* 0x00000017ff177210 */ /* 0x000fe200027fe4ff */
[----:B--2---:R-:W0:Y:S02]  /*6e80*/  F2F.F32.F64 R25, R24 ;  /* 0x0000001800197310 */ /* 0x004e240000301000 */
[----:B0-----:R-:W-:-:S13]  /*6e90*/  FSETP.NEU.AND P5, PT, R26, R25, PT ;  /* 0x000000191a00720b */ /* 0x001fda0003fad000 */
[----:B------:R-:W-:-:S04]  /*6ea0*/  @P5 FADD R38, R38, 1 ;  /* 0x3f80000026265421 */ /* 0x000fc80000000000 */
[----:B------:R-:W-:Y:S01]  /*6eb0*/  @P1 FADD R38, R38, 1 ;  /* 0x3f80000026261421 */ /* 0x000fe20000000000 */
[----:B------:R-:W-:Y:S06]  /*6ec0*/  @P2 BRA `(.L_x_497) ;  /* 0xfffffff8005c2947 */ /* 0x000fec000383ffff */
.L_x_496:
        /* <DEDUP_REMOVED lines=21> */
[----:B--2---:R0:W-:Y:S08]  /*7020*/  F2F.F32.F64 R2, R12 ;  /* 0x0000000c00027310 */ /* 0x0041f00000301000 */
[----:B---3--:R1:W2:Y:S01]  /*7030*/  F2F.F32.F64 R39, R22 ;  /* 0x0000001600277310 */ /* 0x0082a20000301000 */
[----:B0-----:R-:W3:Y:S07]  /*7040*/  LDG.E.64 R12, desc[UR8][R40.64+0x30] ;  /* 0x00003008280c7981 */ /* 0x001eee000c1e1b00 */
[----:B----4-:R-:W-:Y:S01]  /*7050*/  F2F.F32.F64 R44, R44 ;  /* 0x0000002c002c7310 */ /* 0x010fe20000301000 */
[----:B-1----:R-:W4:Y:S07]  /*7060*/  LDG.E.64 R22, desc[UR8][R46.64+0x30] ;  /* 0x000030082e167981 */ /* 0x002f2e000c1e1b00 */
[----:B-----5:R-:W0:Y:S01]  /*7070*/  F2F.F32.F64 R37, R36 ;  /* 0x0000002400257310 */ /* 0x020e220000301000 */
[----:B--2---:R-:W-:-:S07]  /*7080*/  FSETP.NEU.AND P2, PT, R2, R39, PT ;  /* 0x000000270200720b */ /* 0x004fce0003f4d000 */
[----:B------:R-:W-:Y:S08]  /*7090*/  F2F.F32.F64 R34, R34 ;  /* 0x0000002200227310 */ /* 0x000ff00000301000 */
[----:B------:R-:W1:Y:S01]  /*70a0*/  F2F.F32.F64 R31, R30 ;  /* 0x0000001e001f7310 */ /* 0x000e620000301000 */
[----:B0-----:R-:W-:-:S07]  /*70b0*/  FSETP.NEU.AND P3, PT, R44, R37, PT ;  /* 0x000000252c00720b */ /* 0x001fce0003f6d000 */
[----:B------:R-:W-:Y:S08]  /*70c0*/  F2F.F32.F64 R8, R8 ;  /* 0x0000000800087310 */ /* 0x000ff00000301000 */
[----:B------:R-:W0:Y:S01]  /*70d0*/  F2F.F32.F64 R27, R26 ;  /* 0x0000001a001b7310 */ /* 0x000e220000301000 */
[----:B-1----:R-:W-:-:S07]  /*70e0*/  FSETP.NEU.AND P4, PT, R34, R31, PT ;  /* 0x0000001f2200720b */ /* 0x002fce0003f8d000 */
[----:B------:R-:W-:Y:S08]  /*70f0*/  F2F.F32.F64 R28, R28 ;  /* 0x0000001c001c7310 */ /* 0x000ff00000301000 */
[----:B------:R-:W1:Y:S01]  /*7100*/  F2F.F32.F64 R25, R24 ;  /* 0x0000001800197310 */ /* 0x000e620000301000 */
[----:B0-----:R-:W-:-:S07]  /*7110*/  FSETP.NEU.AND P1, PT, R8, R27, PT ;  /* 0x0000001b0800720b */ /* 0x001fce0003f2d000 */
[----:B------:R-:W-:Y:S08]  /*7120*/  F2F.F32.F64 R10, R10 ;  /* 0x0000000a000a7310 */ /* 0x000ff00000301000 */
[----:B------:R-:W0:Y:S01]  /*7130*/  F2F.F32.F64 R21, R20 ;  /* 0x0000001400157310 */ /* 0x000e220000301000 */
[----:B------:R-:W-:Y:S01]  /*7140*/  @P2 FADD R38, R38, 1 ;  /* 0x3f80000026262421 */ /* 0x000fe20000000000 */
[----:B-1----:R-:W-:-:S06]  /*7150*/  FSETP.NEU.AND P2, PT, R28, R25, PT ;  /* 0x000000191c00720b */ /* 0x002fcc0003f4d000 */
[----:B------:R-:W-:Y:S01]  /*7160*/  F2F.F32.F64 R32, R32 ;  /* 0x0000002000207310 */ /* 0x000fe20000301000 */
[----:B------:R-:W-:-:S07]  /*7170*/  @P3 FADD R38, R38, 1 ;  /* 0x3f80000026263421 */ /* 0x000fce0000000000 */
[----:B------:R-:W1:Y:S01]  /*7180*/  F2F.F32.F64 R43, R42 ;  /* 0x0000002a002b7310 */ /* 0x000e620000301000 */
[----:B0-----:R-:W-:Y:S01]  /*7190*/  FSETP.NEU.AND P3, PT, R10, R21, PT ;  /* 0x000000150a00720b */ /* 0x001fe20003f6d000 */
[----:B------:R-:W-:-:S04]  /*71a0*/  @P4 FADD R38, R38, 1 ;  /* 0x3f80000026264421 */ /* 0x000fc80000000000 */
[----:B------:R-:W-:-:S04]  /*71b0*/  @P1 FADD R38, R38, 1 ;  /* 0x3f80000026261421 */ /* 0x000fc80000000000 */
[----:B------:R-:W-:Y:S01]  /*71c0*/  @P2 FADD R38, R38, 1 ;  /* 0x3f80000026262421 */ /* 0x000fe20000000000 */
[----:B-1----:R-:W-:-:S03]  /*71d0*/  FSETP.NEU.AND P1, PT, R32, R43, PT ;  /* 0x0000002b2000720b */ /* 0x002fc60003f2d000 */
[----:B------:R-:W-:Y:S01]  /*71e0*/  @P3 FADD R38, R38, 1 ;  /* 0x3f80000026263421 */ /* 0x000fe20000000000 */
[----:B------:R-:W-:Y:S01]  /*71f0*/  IADD3 R5, PT, PT, R5, 0x8, RZ ;  /* 0x0000000805057810 */ /* 0x000fe20007ffe0ff */
[----:B---3--:R-:W-:Y:S08]  /*7200*/  F2F.F32.F64 R13, R12 ;  /* 0x0000000c000d7310 */ /* 0x008ff00000301000 */
[----:B----4-:R-:W0:Y:S02]  /*7210*/  F2F.F32.F64 R22, R22 ;  /* 0x0000001600167310 */ /* 0x010e240000301000 */
[----:B0-----:R-:W-:-:S13]  /*7220*/  FSETP.NEU.AND P4, PT, R22, R13, PT ;  /* 0x0000000d1600720b */ /* 0x001fda0003f8d000 */
[----:B------:R-:W-:-:S04]  /*7230*/  @P4 FADD R38, R38, 1 ;  /* 0x3f80000026264421 */ /* 0x000fc80000000000 */
[----:B------:R-:W-:-:S07]  /*7240*/  @P1 FADD R38, R38, 1 ;  /* 0x3f80000026261421 */ /* 0x000fce0000000000 */
.L_x_498:
        /* <DEDUP_REMOVED lines=17> */
[----:B---3--:R-:W-:Y:S08]  /*7360*/  F2F.F32.F64 R18, R18 ;  /* 0x0000001200127310 */ /* 0x008ff00000301000 */
[----:B----4-:R-:W0:Y:S08]  /*7370*/  F2F.F32.F64 R23, R22 ;  /* 0x0000001600177310 */ /* 0x010e300000301000 */
[----:B-----5:R-:W1:Y:S08]  /*7380*/  F2F.F32.F64 R27, R26 ;  /* 0x0000001a001b7310 */ /* 0x020e700000301000 */
[----:B------:R-:W-:Y:S01]  /*7390*/  F2F.F32.F64 R28, R28 ;  /* 0x0000001c001c7310 */ /* 0x000fe20000301000 */
[----:B0-----:R-:W-:-:S07]  /*73a0*/  FSETP.NEU.AND P0, PT, R18, R23, PT ;  /* 0x000000171200720b */ /* 0x001fce0003f0d000 */
[----:B------:R-:W0:Y:S01]  /*73b0*/  F2F.F32.F64 R9, R8 ;  /* 0x0000000800097310 */ /* 0x000e220000301000 */
[----:B-1----:R-:W-:-:S07]  /*73c0*/  FSETP.NEU.AND P1, PT, R24, R27, PT ;  /* 0x0000001b1800720b */ /* 0x002fce0003f2d000 */
[----:B------:R-:W-:Y:S08]  /*73d0*/  F2F.F32.F64 R10, R10 ;  /* 0x0000000a000a7310 */ /* 0x000ff00000301000 */
[----:B------:R-:W1:Y:S01]  /*73e0*/  F2F.F32.F64 R13, R12 ;  /* 0x0000000c000d7310 */ /* 0x000e620000301000 */
[----:B0-----:R-:W-:Y:S01]  /*73f0*/  FSETP.NEU.AND P2, PT, R28, R9, PT ;  /* 0x000000091c00720b */ /* 0x001fe20003f4d000 */
[----:B------:R-:W-:-:S04]  /*7400*/  @P0 FADD R38, R38, 1 ;  /* 0x3f80000026260421 */ /* 0x000fc80000000000 */
[----:B------:R-:W-:Y:S01]  /*7410*/  @P1 FADD R38, R38, 1 ;  /* 0x3f80000026261421 */ /* 0x000fe20000000000 */
[----:B-1----:R-:W-:-:S07]  /*7420*/  FSETP.NEU.AND P3, PT, R10, R13, PT ;  /* 0x0000000d0a00720b */ /* 0x002fce0003f6d000 */
[----:B------:R-:W-:-:S06]  /*7430*/  @P2 FADD R38, R38, 1 ;  /* 0x3f80000026262421 */ /* 0x000fcc0000000000 */
[----:B------:R-:W-:-:S07]  /*7440*/  @P3 FADD R38, R38, 1 ;  /* 0x3f80000026263421 */ /* 0x000fce0000000000 */
.L_x_499:
[----:B------:R-:W-:Y:S05]  /*7450*/  @!P4 BRA `(.L_x_495) ;  /* 0x00000000005cc947 */ /* 0x000fea0003800000 */
[----:B------:R-:W-:-:S04]  /*7460*/  IMAD.WIDE.U32 R14, R5, 0x8, R14 ;  /* 0x00000008050e7825 */ /* 0x000fc800078e000e */
[----:B------:R-:W-:Y:S01]  /*7470*/  IMAD.WIDE.U32 R4, R0, 0x8, R14 ;  /* 0x0000000800047825 */ /* 0x000fe200078e000e */
[----:B------:R-:W-:-:S03]  /*7480*/  IADD3 R0, PT, PT, -R2, RZ, RZ ;  /* 0x000000ff02007210 */ /* 0x000fc60007ffe1ff */
[----:B------:R-:W-:Y:S01]  /*7490*/  IMAD.WIDE.U32 R14, R3, 0x8, R14 ;  /* 0x00000008030e7825 */ /* 0x000fe200078e000e */
[----:B------:R-:W-:Y:S02]  /*74a0*/  MOV R10, R4 ;  /* 0x00000004000a7202 */ /* 0x000fe40000000f00 */
[----:B------:R-:W-:-:S07]  /*74b0*/  MOV R11, R5 ;  /* 0x00000005000b7202 */ /* 0x000fce0000000f00 */
.L_x_500:
[----:B------:R-:W-:Y:S01]  /*74c0*/  IMAD.MOV.U32 R2, RZ, RZ, R14 ;  /* 0x000000ffff027224 */ /* 0x000fe200078e000e */
        /* <DEDUP_REMOVED lines=13> */
[----:B0-----:R-:W-:-:S13]  /*75a0*/  FSETP.NEU.AND P0, PT, R8, R9, PT ;  /* 0x000000090800720b */ /* 0x001fda0003f0d000 */
[----:B------:R-:W-:Y:S01]  /*75b0*/  @P0 FADD R38, R38, 1 ;  /* 0x3f80000026260421 */ /* 0x000fe20000000000 */
[----:B------:R-:W-:Y:S06]  /*75c0*/  @P1 BRA `(.L_x_500) ;  /* 0xfffffffc00bc1947 */ /* 0x000fec000383ffff */
.L_x_495:
        /* <DEDUP_REMOVED lines=12> */
[----:B------:R-:W-:Y:S05]  /*7690*/  CALL.REL.NOINC `($__internal_14_$__cuda_sm3x_div_rn_noftz_f32_slowpath) ;  /* 0x0000002400047944 */ /* 0x000fea0003c00000 */
[----:B------:R-:W-:-:S07]  /*76a0*/  MOV R2, R6 ;  /* 0x0000000600027202 */ /* 0x000fce0000000f00 */
.L_x_502:
[----:B------:R-:W-:Y:S05]  /*76b0*/  BSYNC.RECONVERGENT B1 ;  /* 0x0000000000017941 */ /* 0x000fea0003800200 */
.L_x_501:
[----:B------:R-:W-:Y:S05]  /*76c0*/  BRA `(.L_x_487) ;  /* 0x0000001c00b07947 */ /* 0x000fea0003800000 */
.L_x_485:
        /* <DEDUP_REMOVED lines=22> */
[----:B------:R-:W-:Y:S01]  /*7830*/  IMAD.MOV.U32 R23, RZ, RZ, R21 ;  /* 0x000000ffff177224 */ /* 0x000fe200078e0015 */
[----:B------:R-:W-:Y:S02]  /*7840*/  MOV R20, R10 ;  /* 0x0000000a00147202 */ /* 0x000fe40000000f00 */
[----:B------:R-:W-:Y:S02]  /*7850*/  MOV R21, R11 ;  /* 0x0000000b00157202 */ /* 0x000fe40000000f00 */
[----:B------:R-:W-:-:S07]  /*7860*/  IADD3 R10, PT, PT, -R9, RZ, RZ ;  /* 0x000000ff090a7210 */ /* 0x000fce0007ffe1ff */
.L_x_505:
        /* <DEDUP_REMOVED lines=12> */
[----:B--2---:R0:W1:Y:S08]  /*7930*/  F2F.F32.F64 R11, R24 ;  /* 0x00000018000b7310 */ /* 0x0040700000301000 */
[----:B---3--:R2:W3:Y:S01]  /*7940*/  F2F.F32.F64 R37, R28 ;  /* 0x0000001c00257310 */ /* 0x0084e20000301000 */
[----:B0-----:R-:W3:Y:S04]  /*7950*/  LDG.E.64 R24, desc[UR8][R20.64+-0x18] ;  /* 0xffffe80814187981 */ /* 0x001ee8000c1e1b00 */
[----:B--2---:R-:W2:Y:S03]  /*7960*/  LDG.E.64 R28, desc[UR8][R20.64+-0x10] ;  /* 0xfffff008141c7981 */ /* 0x004ea6000c1e1b00 */
[----:B----4-:R-:W-:Y:S08]  /*7970*/  F2F.F32.F64 R42, R42 ;  /* 0x0000002a002a7310 */ /* 0x010ff00000301000 */
[----:B-----5:R0:W-:Y:S02]  /*7980*/  F2F.F32.F64 R43, R30 ;  /* 0x0000001e002b7310 */ /* 0x0201e40000301000 */
[----:B0-----:R-:W4:Y:S06]  /*7990*/  LDG.E.64 R30, desc[UR8][R22.64+-0x8] ;  /* 0xfffff808161e7981 */ /* 0x001f2c000c1e1b00 */
[----:B------:R0:W-:Y:S02]  /*79a0*/  F2F.F32.F64 R38, R32 ;  /* 0x0000002000267310 */ /* 0x0001e40000301000 */
[----:B0-----:R-:W5:Y:S06]  /*79b0*/  LDG.E.64 R32, desc[UR8][R20.64+-0x8] ;  /* 0xfffff80814207981 */ /* 0x001f6c000c1e1b00 */
[----:B---3--:R-:W-:Y:S08]  /*79c0*/  F2F.F32.F64 R24, R24 ;  /* 0x0000001800187310 */ /* 0x008ff00000301000 */
[----:B--2---:R0:W-:Y:S02]  /*79d0*/  F2F.F32.F64 R25, R28 ;  /* 0x0000001c00197310 */ /* 0x0041e40000301000 */
[----:B0-----:R-:W2:Y:S06]  /*79e0*/  LDG.E.64 R28, desc[UR8][R22.64+0x8] ;  /* 0x00000808161c7981 */ /* 0x001eac000c1e1b00 */
[----:B------:R-:W-:Y:S08]  /*79f0*/  F2F.F32.F64 R12, R52 ;  /* 0x00000034000c7310 */ /* 0x000ff00000301000 */
[----:B------:R-:W0:Y:S01]  /*7a00*/  F2F.F32.F64 R13, R50 ;  /* 0x00000032000d7310 */ /* 0x000e220000301000 */
[----:B-1----:R-:W-:-:S07]  /*7a10*/  FADD R0, R11, R0 ;  /* 0x000000000b007221 */ /* 0x002fce0000000000 */
[----:B------:R1:W-:Y:S08]  /*7a20*/  F2F.F32.F64 R44, R44 ;  /* 0x0000002c002c7310 */ /* 0x0003f00000301000 */
[----:B----4-:R3:W-:Y:S01]  /*7a30*/  F2F.F32.F64 R11, R30 ;  /* 0x0000001e000b7310 */ /* 0x0107e20000301000 */
[----:B-1----:R-:W-:Y:S01]  /*7a40*/  FADD R45, R37, R36 ;  /* 0x00000024252d7221 */ /* 0x002fe20000000000 */
[----:B0-----:R-:W-:Y:S01]  /*7a50*/  FADD R0, R0, R13 ;  /* 0x0000000d00007221 */ /* 0x001fe20000000000 */
[----:B------:R-:W4:Y:S02]  /*7a60*/  LDG.E.64 R36, desc[UR8][R20.64] ;  /* 0x0000000814247981 */ /* 0x000f24000c1e1b00 */
[----:B------:R-:W-:-:S03]  /*7a70*/  FADD R45, R45, R12 ;  /* 0x0000000c2d2d7221 */ /* 0x000fc60000000000 */
[----:B------:R0:W-:Y:S01]  /*7a80*/  F2F.F32.F64 R41, R34 ;  /* 0x0000002200297310 */ /* 0x0001e20000301000 */
[----:B------:R-:W4:Y:S04]  /*7a90*/  LDG.E.64 R12, desc[UR8][R22.64+0x10] ;  /* 0x00001008160c7981 */ /* 0x000f28000c1e1b00 */
[----:B---3--:R-:W3:Y:S04]  /*7aa0*/  LDG.E.64 R30, desc[UR8][R20.64+0x8] ;  /* 0x00000808141e7981 */ /* 0x008ee8000c1e1b00 */
[----:B0-----:R-:W4:Y:S01]  /*7ab0*/  LDG.E.64 R34, desc[UR8][R22.64] ;  /* 0x0000000816227981 */ /* 0x001f22000c1e1b00 */
[----:B-----5:R-:W-:Y:S08]  /*7ac0*/  F2F.F32.F64 R32, R32 ;  /* 0x0000002000207310 */ /* 0x020ff00000301000 */
[----:B--2---:R0:W-:Y:S02]  /*7ad0*/  F2F.F32.F64 R33, R28 ;  /* 0x0000001c00217310 */ /* 0x0041e40000301000 */
[----:B0-----:R-:W2:Y:S06]  /*7ae0*/  LDG.E.64 R28, desc[UR8][R20.64+0x18] ;  /* 0x00001808141c7981 */ /* 0x001eac000c1e1b00 */
[----:B------:R-:W0:Y:S08]  /*7af0*/  F2F.F32.F64 R39, R48 ;  /* 0x0000003000277310 */ /* 0x000e300000301000 */
[----:B------:R-:W1:Y:S01]  /*7b00*/  F2F.F32.F64 R40, R46 ;  /* 0x0000002e00287310 */ /* 0x000e620000301000 */
[----:B------:R-:W-:Y:S01]  /*7b10*/  FADD R45, R45, R38 ;  /* 0x000000262d2d7221 */ /* 0x000fe20000000000 */
[----:B0-----:R-:W-:-:S06]  /*7b20*/  FADD R0, R0, R39 ;  /* 0x0000002700007221 */ /* 0x001fcc0000000000 */
[----:B------:R-:W0:Y:S01]  /*7b30*/  F2F.F32.F64 R26, R26 ;  /* 0x0000001a001a7310 */ /* 0x000e220000301000 */
[----:B------:R-:W5:Y:S01]  /*7b40*/  LDG.E.64 R38, desc[UR8][R22.64+0x18] ;  /* 0x0000180816267981 */ /* 0x000f62000c1e1b00 */
[----:B-1----:R-:W-:-:S06]  /*7b50*/  FADD R40, R45, R40 ;  /* 0x000000282d287221 */ /* 0x002fcc0000000000 */
[----:B---3--:R1:W-:Y:S08]  /*7b60*/  F2F.F32.F64 R30, R30 ;  /* 0x0000001e001e7310 */ /* 0x0083f00000301000 */
[----:B----4-:R3:W-:Y:S01]  /*7b70*/  F2F.F32.F64 R27, R34 ;  /* 0x00000022001b7310 */ /* 0x0107e20000301000 */
[----:B-1----:R-:W-:Y:S01]  /*7b80*/  FADD R31, R0, R41 ;  /* 0x00000029001f7221 */ /* 0x002fe20000000000 */
[----:B------:R-:W-:-:S02]  /*7b90*/  FADD R0, R40, R42 ;  /* 0x0000002a28007221 */ /* 0x000fc40000000000 */
[----:B------:R-:W4:Y:S04]  /*7ba0*/  LDG.E.64 R40, desc[UR8][R22.64+0x20] ;  /* 0x0000200816287981 */ /* 0x000f28000c1e1b00 */
[----:B------:R1:W-:Y:S01]  /*7bb0*/  F2F.F32.F64 R45, R12 ;  /* 0x0000000c002d7310 */ /* 0x0003e20000301000 */
[----:B---3--:R-:W3:Y:S01]  /*7bc0*/  LDG.E.64 R34, desc[UR8][R20.64+0x10] ;  /* 0x0000100814227981 */ /* 0x008ee2000c1e1b00 */
[----:B------:R-:W-:-:S03]  /*7bd0*/  FADD R44, R0, R44 ;  /* 0x0000002c002c7221 */ /* 0x000fc60000000000 */
[----:B-1----:R-:W3:Y:S03]  /*7be0*/  LDG.E.64 R12, desc[UR8][R20.64+0x20] ;  /* 0x00002008140c7981 */ /* 0x002ee6000c1e1b00 */
[----:B--2---:R1:W-:Y:S02]  /*7bf0*/  F2F.F32.F64 R0, R28 ;  /* 0x0000001c00007310 */ /* 0x0043e40000301000 */
[----:B-1----:R-:W2:Y:S06]  /*7c00*/  LDG.E.64 R28, desc[UR8][R20.64+0x28] ;  /* 0x00002808141c7981 */ /* 0x002eac000c1e1b00 */
[----:B------:R1:W0:Y:S02]  /*7c10*/  F2F.F32.F64 R36, R36 ;  /* 0x0000002400247310 */ /* 0x0002240000301000 */
[----:B-1----:R-:W-:-:S02]  /*7c20*/  FADD R37, R31, R43 ;  /* 0x0000002b1f257221 */ /* 0x002fc40000000000 */
[----:B------:R-:W2:Y:S02]  /*7c30*/  LDG.E.64 R42, desc[UR8][R22.64+0x28] ;  /* 0x00002808162a7981 */ /* 0x000ea4000c1e1b00 */
[----:B------:R-:W-:Y:S02]  /*7c40*/  FADD R24, R37, R24 ;  /* 0x0000001825187221 */ /* 0x000fe40000000000 */
[----:B-----5:R-:W-:Y:S02]  /*7c50*/  F2F.F32.F64 R38, R38 ;  /* 0x0000002600267310 */ /* 0x020fe40000301000 */
[----:B------:R-:W-:Y:S02]  /*7c60*/  FADD R37, R24, R25 ;  /* 0x0000001918257221 */ /* 0x000fe40000000000 */
[----:B------:R-:W5:Y:S04]  /*7c70*/  LDG.E.64 R24, desc[UR8][R22.64+0x38] ;  /* 0x0000380816187981 */ /* 0x000f68000c1e1b00 */
[----:B----4-:R1:W-:Y:S08]  /*7c80*/  F2F.F32.F64 R31, R40 ;  /* 0x00000028001f7310 */ /* 0x0103f00000301000 */
[----:B---3--:R-:W3:Y:S01]  /*7c90*/  F2F.F32.F64 R34, R34 ;  /* 0x0000002200227310 */ /* 0x008ee20000301000 */
[----:B-1----:R-:W4:Y:S07]  /*7ca0*/  LDG.E.64 R40, desc[UR8][R22.64+0x30] ;  /* 0x0000300816287981 */ /* 0x002f2e000c1e1b00 */
[----:B------:R1:W5:Y:S02]  /*7cb0*/  F2F.F32.F64 R35, R12 ;  /* 0x0000000c00237310 */ /* 0x0003640000301000 */
[----:B-1----:R-:W4:Y:S06]  /*7cc0*/  LDG.E.64 R12, desc[UR8][R20.64+0x30] ;  /* 0x00003008140c7981 */ /* 0x002f2c000c1e1b00 */
[----:B--2---:R1:W2:Y:S02]  /*7cd0*/  F2F.F32.F64 R39, R28 ;  /* 0x0000001c00277310 */ /* 0x0042a40000301000 */
[----:B-1----:R1:W2:Y:S01]  /*7ce0*/  LDG.E.64 R28, desc[UR8][R20.64+0x38] ;  /* 0x00003808141c7981 */ /* 0x0022a2000c1e1b00 */
[----:B0-----:R-:W-:Y:S01]  /*7cf0*/  FADD R26, R44, R26 ;  /* 0x0000001a2c1a7221 */ /* 0x001fe20000000000 */
[----:B------:R-:W-:-:S03]  /*7d00*/  FADD R37, R37, R32 ;  /* 0x0000002025257221 */ /* 0x000fc60000000000 */
[----:B------:R-:W-:Y:S01]  /*7d10*/  FADD R26, R26, R11 ;  /* 0x0000000b1a1a7221 */ /* 0x000fe20000000000 */
[----:B------:R-:W-:-:S03]  /*7d20*/  FADD R37, R37, R36 ;  /* 0x0000002425257221 */ /* 0x000fc60000000000 */
[----:B------:R-:W-:Y:S01]  /*7d30*/  FADD R26, R26, R27 ;  /* 0x0000001b1a1a7221 */ /* 0x000fe20000000000 */
[----:B------:R-:W-:Y:S01]  /*7d40*/  FADD R37, R37, R30 ;  /* 0x0000001e25257221 */ /* 0x000fe20000000000 */
[----:B------:R-:W0:Y:S02]  /*7d50*/  F2F.F32.F64 R42, R42 ;  /* 0x0000002a002a7310 */ /* 0x000e240000301000 */
[----:B------:R-:W-:Y:S01]  /*7d60*/  FADD R26, R26, R33 ;  /* 0x000000211a1a7221 */ /* 0x000fe20000000000 */
[----:B---3--:R-:W-:Y:S01]  /*7d70*/  FADD R37, R37, R34 ;  /* 0x0000002225257221 */ /* 0x008fe20000000000 */
[----:B------:R-:W-:Y:S02]  /*7d80*/  IADD3 R10, PT, PT, R10, 0x10, RZ ;  /* 0x000000100a0a7810 */ /* 0x000fe40007ffe0ff */
[----:B------:R-:W-:Y:S01]  /*7d90*/  FADD R45, R26, R45 ;  /* 0x0000002d1a2d7221 */ /* 0x000fe20000000000 */
[----:B------:R-:W-:Y:S01]  /*7da0*/  FADD R0, R37, R0 ;  /* 0x0000000025007221 */ /* 0x000fe20000000000 */
[----:B-----5:R-:W-:Y:S01]  /*7db0*/  F2F.F32.F64 R24, R24 ;  /* 0x0000001800187310 */ /* 0x020fe20000301000 */
[----:B------:R-:W-:Y:S01]  /*7dc0*/  ISETP.NE.AND P0, PT, R10, RZ, PT ;  /* 0x000000ff0a00720c */ /* 0x000fe20003f05270 */
[----:B------:R-:W-:Y:S01]  /*7dd0*/  FADD R38, R45, R38 ;  /* 0x000000262d267221 */ /* 0x000fe20000000000 */
[----:B------:R-:W-:-:S05]  /*7de0*/  FADD R0, R0, R35 ;  /* 0x0000002300007221 */ /* 0x000fca0000000000 */
[----:B----4-:R-:W3:Y:S01]  /*7df0*/  F2F.F32.F64 R40, R40 ;  /* 0x0000002800287310 */ /* 0x010ee20000301000 */
[----:B------:R-:W-:Y:S01]  /*7e00*/  FADD R31, R38, R31 ;  /* 0x0000001f261f7221 */ /* 0x000fe20000000000 */
[----:B--2---:R-:W-:-:S03]  /*7e10*/  FADD R0, R0, R39 ;  /* 0x0000002700007221 */ /* 0x004fc60000000000 */
[----:B0-----:R-:W-:-:S03]  /*7e20*/  FADD R31, R31, R42 ;  /* 0x0000002a1f1f7221 */ /* 0x001fc60000000000 */
[----:B------:R-:W0:Y:S01]  /*7e30*/  F2F.F32.F64 R11, R12 ;  /* 0x0000000c000b7310 */ /* 0x000e220000301000 */
[----:B------:R-:W-:Y:S01]  /*7e40*/  IADD3 R22, P1, PT, R22, 0x80, RZ ;  /* 0x0000008016167810 */ /* 0x000fe20007f3e0ff */
[----:B---3--:R-:W-:Y:S01]  /*7e50*/  FADD R31, R31, R40 ;  /* 0x000000281f1f7221 */ /* 0x008fe20000000000 */
[----:B-1----:R-:W-:Y:S02]  /*7e60*/  IADD3 R20, P3, PT, R20, 0x80, RZ ;  /* 0x0000008014147810 */ /* 0x002fe40007f7e0ff */
[----:B------:R-:W-:Y:S01]  /*7e70*/  IADD3.X R23, PT, PT, RZ, R23, RZ, P1, !PT ;  /* 0x00000017ff177210 */ /* 0x000fe20000ffe4ff */
[----:B------:R-:W-:Y:S01]  /*7e80*/  FADD R36, R31, R24 ;  /* 0x000000181f247221 */ /* 0x000fe20000000000 */
[----:B------:R-:W-:Y:S01]  /*7e90*/  IADD3.X R21, PT, PT, RZ, R21, RZ, P3, !PT ;  /* 0x00000015ff157210 */ /* 0x000fe20001ffe4ff */
[----:B0-----:R-:W-:Y:S01]  /*7ea0*/  FADD R0, R0, R11 ;  /* 0x0000000b00007221 */ /* 0x001fe20000000000 */
[----:B------:R-:W0:Y:S03]  /*7eb0*/  F2F.F32.F64 R29, R28 ;  /* 0x0000001c001d7310 */ /* 0x000e260000301000 */
[----:B0-----:R-:W-:Y:S01]  /*7ec0*/  FADD R0, R0, R29 ;  /* 0x0000001d00007221 */ /* 0x001fe20000000000 */
[----:B------:R-:W-:Y:S06]  /*7ed0*/  @P0 BRA `(.L_x_505) ;  /* 0xfffffff800640947 */ /* 0x000fec000383ffff */
.L_x_504:
[----:B------:R-:W-:Y:S05]  /*7ee0*/  @!P4 BRA `(.L_x_503) ;  /* 0x0000000400c0c947 */ /* 0x000fea0003800000 */
[----:B------:R-:W-:Y:S02]  /*7ef0*/  ISETP.GE.U32.AND P0, PT, R8, 0x8, PT ;  /* 0x000000080800780c */ /* 0x000fe40003f06070 */
[----:B------:R-:W-:-:S04]  /*7f00*/  LOP3.LUT R37, R6, 0x7, RZ, 0xc0, !PT ;  /* 0x0000000706257812 */ /* 0x000fc800078ec0ff */
[----:B------:R-:W-:-:S07]  /*7f10*/  ISETP.NE.AND P1, PT, R37, RZ, PT ;  /* 0x000000ff2500720c */ /* 0x000fce0003f25270 */
[----:B------:R-:W-:Y:S06]  /*7f20*/  @!P0 BRA `(.L_x_506) ;  /* 0x0000000000cc8947 */ /* 0x000fec0003800000 */
[----:B------:R-:W-:-:S05]  /*7f30*/  IMAD.WIDE.U32 R40, R9, 0x8, R16 ;  /* 0x0000000809287825 */ /* 0x000fca00078e0010 */
[----:B------:R-:W2:Y:S04]  /*7f40*/  LDG.E.64 R28, desc[UR8][R40.64] ;  /* 0x00000008281c7981 */ /* 0x000ea8000c1e1b00 */
[----:B------:R-:W3:Y:S04]  /*7f50*/  LDG.E.64 R30, desc[UR8][R40.64+0x8] ;  /* 0x00000808281e7981 */ /* 0x000ee8000c1e1b00 */
[----:B------:R-:W4:Y:S01]  /*7f60*/  LDG.E.64 R32, desc[UR8][R40.64+0x10] ;  /* 0x0000100828207981 */ /* 0x000f22000c1e1b00 */
[----:B------:R-:W-:-:S03]  /*7f70*/  IMAD.WIDE.U32 R10, R9, 0x8, R18 ;  /* 0x00000008090a7825 */ /* 0x000fc600078e0012 */
        /* <DEDUP_REMOVED lines=11> */
[----:B---3--:R2:W-:Y:S01]  /*8030*/  F2F.F32.F64 R8, R30 ;  /* 0x0000001e00087310 */ /* 0x0085e20000301000 */
[----:B0-----:R-:W3:Y:S07]  /*8040*/  LDG.E.64 R28, desc[UR8][R10.64+0x18] ;  /* 0x000018080a1c7981 */ /* 0x001eee000c1e1b00 */
[----:B----4-:R0:W-:Y:S01]  /*8050*/  F2F.F32.F64 R42, R32 ;  /* 0x00000020002a7310 */ /* 0x0101e20000301000 */
[----:B--2---:R-:W2:Y:S04]  /*8060*/  LDG.E.64 R30, desc[UR8][R10.64+0x20] ;  /* 0x000020080a1e7981 */ /* 0x004ea8000c1e1b00 */
[----:B0-----:R0:W4:Y:S03]  /*8070*/  LDG.E.64 R32, desc[UR8][R10.64+0x28] ;  /* 0x000028080a207981 */ /* 0x001126000c1e1b00 */
[----:B-----5:R-:W5:Y:S08]  /*8080*/  F2F.F32.F64 R23, R22 ;  /* 0x0000001600177310 */ /* 0x020f700000301000 */
[----:B------:R-:W0:Y:S01]  /*8090*/  F2F.F32.F64 R25, R24 ;  /* 0x0000001800197310 */ /* 0x000e220000301000 */
[----:B-1----:R-:W-:-:S07]  /*80a0*/  FADD R43, R36, R43 ;  /* 0x0000002b242b7221 */ /* 0x002fce0000000000 */
[----:B------:R-:W1:Y:S01]  /*80b0*/  F2F.F32.F64 R26, R26 ;  /* 0x0000001a001a7310 */ /* 0x000e620000301000 */
[----:B-----5:R-:W-:-:S07]  /*80c0*/  FADD R0, R0, R23 ;  /* 0x0000001700007221 */ /* 0x020fce0000000000 */
[----:B------:R-:W5:Y:S01]  /*80d0*/  F2F.F32.F64 R44, R44 ;  /* 0x0000002c002c7310 */ /* 0x000f620000301000 */
[----:B------:R-:W-:Y:S01]  /*80e0*/  FADD R43, R43, R8 ;  /* 0x000000082b2b7221 */ /* 0x000fe20000000000 */
[----:B0-----:R-:W-:-:S06]  /*80f0*/  FADD R11, R0, R25 ;  /* 0x00000019000b7221 */ /* 0x001fcc0000000000 */
[----:B------:R-:W0:Y:S01]  /*8100*/  F2F.F32.F64 R46, R46 ;  /* 0x0000002e002e7310 */ /* 0x000e220000301000 */
[----:B------:R-:W-:Y:S01]  /*8110*/  FADD R43, R43, R42 ;  /* 0x0000002a2b2b7221 */ /* 0x000fe20000000000 */
[----:B-1----:R-:W-:-:S06]  /*8120*/  FADD R11, R11, R26 ;  /* 0x0000001a0b0b7221 */ /* 0x002fcc0000000000 */
[----:B------:R-:W1:Y:S01]  /*8130*/  F2F.F32.F64 R38, R38 ;  /* 0x0000002600267310 */ /* 0x000e620000301000 */
[----:B-----5:R-:W-:-:S07]  /*8140*/  FADD R43, R43, R44 ;  /* 0x0000002c2b2b7221 */ /* 0x020fce0000000000 */
[----:B------:R-:W5:Y:S01]  /*8150*/  F2F.F32.F64 R12, R12 ;  /* 0x0000000c000c7310 */ /* 0x000f620000301000 */
[----:B0-----:R-:W-:-:S07]  /*8160*/  FADD R43, R43, R46 ;  /* 0x0000002e2b2b7221 */ /* 0x001fce0000000000 */
[----:B------:R-:W-:Y:S01]  /*8170*/  F2F.F32.F64 R34, R34 ;  /* 0x0000002200227310 */ /* 0x000fe20000301000 */
[----:B-1----:R-:W-:-:S07]  /*8180*/  FADD R43, R43, R38 ;  /* 0x000000262b2b7221 */ /* 0x002fce0000000000 */
[----:B------:R-:W0:Y:S08]  /*8190*/  F2F.F32.F64 R20, R20 ;  /* 0x0000001400147310 */ /* 0x000e300000301000 */
[----:B------:R-:W-:Y:S01]  /*81a0*/  F2F.F32.F64 R40, R40 ;  /* 0x0000002800287310 */ /* 0x000fe20000301000 */
[----:B-----5:R-:W-:Y:S01]  /*81b0*/  FADD R43, R43, R12 ;  /* 0x0000000c2b2b7221 */ /* 0x020fe20000000000 */
[----:B------:R-:W-:-:S03]  /*81c0*/  IADD3 R9, PT, PT, R9, 0x8, RZ ;  /* 0x0000000809097810 */ /* 0x000fc60007ffe0ff */
[----:B0-----:R-:W-:-:S03]  /*81d0*/  FADD R36, R43, R20 ;  /* 0x000000142b247221 */ /* 0x001fc60000000000 */
[----:B---3--:R-:W0:Y:S08]  /*81e0*/  F2F.F32.F64 R28, R28 ;  /* 0x0000001c001c7310 */ /* 0x008e300000301000 */
[----:B--2---:R-:W1:Y:S08]  /*81f0*/  F2F.F32.F64 R30, R30 ;  /* 0x0000001e001e7310 */ /* 0x004e700000301000 */
[----:B----4-:R-:W2:Y:S01]  /*8200*/  F2F.F32.F64 R32, R32 ;  /* 0x0000002000207310 */ /* 0x010ea20000301000 */
[----:B0-----:R-:W-:-:S04]  /*8210*/  FADD R11, R11, R28 ;  /* 0x0000001c0b0b7221 */ /* 0x001fc80000000000 */
[----:B-1----:R-:W-:-:S04]  /*8220*/  FADD R11, R11, R30 ;  /* 0x0000001e0b0b7221 */ /* 0x002fc80000000000 */
[----:B--2---:R-:W-:-:S04]  /*8230*/  FADD R11, R11, R32 ;  /* 0x000000200b0b7221 */ /* 0x004fc80000000000 */
[----:B------:R-:W-:-:S04]  /*8240*/  FADD R11, R11, R34 ;  /* 0x000000220b0b7221 */ /* 0x000fc80000000000 */
[----:B------:R-:W-:-:S07]  /*8250*/  FADD R0, R11, R40 ;  /* 0x000000280b007221 */ /* 0x000fce0000000000 */
.L_x_506:
        /* <DEDUP_REMOVED lines=15> */
[----:B------:R-:W-:Y:S01]  /*8350*/  VIADD R9, R9, 0x4 ;  /* 0x0000000409097836 */ /* 0x000fe20000000000 */
[----:B--2---:R-:W0:Y:S08]  /*8360*/  F2F.F32.F64 R11, R10 ;  /* 0x0000000a000b7310 */ /* 0x004e300000301000 */
[----:B---3--:R-:W1:Y:S08]  /*8370*/  F2F.F32.F64 R23, R22 ;  /* 0x0000001600177310 */ /* 0x008e700000301000 */
[----:B----4-:R-:W2:Y:S08]  /*8380*/  F2F.F32.F64 R13, R12 ;  /* 0x0000000c000d7310 */ /* 0x010eb00000301000 */
[----:B-----5:R-:W3:Y:S01]  /*8390*/  F2F.F32.F64 R29, R28 ;  /* 0x0000001c001d7310 */ /* 0x020ee20000301000 */
[----:B0-----:R-:W-:-:S07]  /*83a0*/  FADD R36, R36, R11 ;  /* 0x0000000b24247221 */ /* 0x001fce0000000000 */
[----:B------:R-:W0:Y:S01]  /*83b0*/  F2F.F32.F64 R21, R20 ;  /* 0x0000001400157310 */ /* 0x000e220000301000 */
[----:B-1----:R-:W-:-:S07]  /*83c0*/  FADD R0, R0, R23 ;  /* 0x0000001700007221 */ /* 0x002fce0000000000 */
[----:B------:R-:W1:Y:S01]  /*83d0*/  F2F.F32.F64 R27, R26 ;  /* 0x0000001a001b7310 */ /* 0x000e620000301000 */
[----:B--2---:R-:W-:-:S07]  /*83e0*/  FADD R36, R36, R13 ;  /* 0x0000000d24247221 */ /* 0x004fce0000000000 */
[----:B------:R-:W2:Y:S01]  /*83f0*/  F2F.F32.F64 R25, R24 ;  /* 0x0000001800197310 */ /* 0x000ea20000301000 */
[----:B---3--:R-:W-:-:S07]  /*8400*/  FADD R0, R0, R29 ;  /* 0x0000001d00007221 */ /* 0x008fce0000000000 */
[----:B------:R-:W3:Y:S01]  /*8410*/  F2F.F32.F64 R31, R30 ;  /* 0x0000001e001f7310 */ /* 0x000ee20000301000 */
[----:B0-----:R-:W-:Y:S01]  /*8420*/  FADD R36, R36, R21 ;  /* 0x0000001524247221 */ /* 0x001fe20000000000 */
[----:B-1----:R-:W-:-:S03]  /*8430*/  FADD R0, R0, R27 ;  /* 0x0000001b00007221 */ /* 0x002fc60000000000 */
[----:B--2---:R-:W-:Y:S01]  /*8440*/  FADD R36, R36, R25 ;  /* 0x0000001924247221 */ /* 0x004fe20000000000 */
[----:B---3--:R-:W-:-:S07]  /*8450*/  FADD R0, R0, R31 ;  /* 0x0000001f00007221 */ /* 0x008fce0000000000 */
.L_x_507:
[----:B------:R-:W-:Y:S05]  /*8460*/  @!P1 BRA `(.L_x_503) ;  /* 0x0000000000609947 */ /* 0x000fea0003800000 */
[----:B------:R-:W-:-:S04]  /*8470*/  IMAD.WIDE.U32 R14, R9, 0x8, R14 ;  /* 0x00000008090e7825 */ /* 0x000fc800078e000e */
[----:B------:R-:W-:Y:S01]  /*8480*/  IMAD.WIDE.U32 R10, R5, 0x8, R14 ;  /* 0x00000008050a7825 */ /* 0x000fe200078e000e */
[----:B------:R-:W-:-:S03]  /*8490*/  IADD3 R5, PT, PT, -R8, RZ, RZ ;  /* 0x000000ff08057210 */ /* 0x000fc60007ffe1ff */
[----:B------:R-:W-:Y:S01]  /*84a0*/  IMAD.WIDE.U32 R14, R3, 0x8, R14 ;  /* 0x00000008030e7825 */ /* 0x000fe200078e000e */
[----:B------:R-:W-:Y:S02]  /*84b0*/  MOV R12, R10 ;  /* 0x0000000a000c7202 */ /* 0x000fe40000000f00 */
[----:B------:R-:W-:Y:S02]  /*84c0*/  MOV R23, R11 ;  /* 0x0000000b00177202 */ /* 0x000fe40000000f00 */
[----:B------:R-:W-:-:S07]  /*84d0*/  MOV R21, R15 ;  /* 0x0000000f00157202 */ /* 0x000fce0000000f00 */
.L_x_508:
[----:B------:R-:W-:Y:S02]  /*84e0*/  MOV R8, R14 ;  /* 0x0000000e00087202 */ /* 0x000fe40000000f00 */
[----:B------:R-:W-:Y:S02]  /*84f0*/  MOV R9, R21 ;  /* 0x0000001500097202 */ /* 0x000fe40000000f00 */
[----:B------:R-:W-:Y:S02]  /*8500*/  MOV R10, R12 ;  /* 0x0000000c000a7202 */ /* 0x000fe40000000f00 */
[----:B------:R-:W-:Y:S02]  /*8510*/  MOV R11, R23 ;  /* 0x00000017000b7202 */ /* 0x000fe40000000f00 */
[----:B------:R-:W2:Y:S04]  /*8520*/  LDG.E.64 R8, desc[UR8][R8.64] ;  /* 0x0000000808087981 */ /* 0x000ea8000c1e1b00 */
[----:B------:R-:W3:Y:S01]  /*8530*/  LDG.E.64 R10, desc[UR8][R10.64] ;  /* 0x000000080a0a7981 */ /* 0x000ee2000c1e1b00 */
[----:B------:R-:W-:Y:S01]  /*8540*/  VIADD R5, R5, 0x1 ;  /* 0x0000000105057836 */ /* 0x000fe20000000000 */
[----:B------:R-:W-:-:S02]  /*8550*/  IADD3 R14, P3, PT, R14, 0x8, RZ ;  /* 0x000000080e0e7810 */ /* 0x000fc40007f7e0ff */
[----:B------:R-:W-:Y:S02]  /*8560*/  IADD3 R12, P1, PT, R12, 0x8, RZ ;  /* 0x000000080c0c7810 */ /* 0x000fe40007f3e0ff */
[----:B------:R-:W-:Y:S02]  /*8570*/  ISETP.NE.AND P0, PT, R5, RZ, PT ;  /* 0x000000ff0500720c */ /* 0x000fe40003f05270 */
[----:B------:R-:W-:Y:S02]  /*8580*/  IADD3.X R21, PT, PT, RZ, R21, RZ, P3, !PT ;  /* 0x00000015ff157210 */ /* 0x000fe40001ffe4ff */
[----:B------:R-:W-:Y:S01]  /*8590*/  IADD3.X R23, PT, PT, RZ, R23, RZ, P1, !PT ;  /* 0x00000017ff177210 */ /* 0x000fe20000ffe4ff */
[----:B--2---:R-:W0:Y:S08]  /*85a0*/  F2F.F32.F64 R13, R8 ;  /* 0x00000008000d7310 */ /* 0x004e300000301000 */
[----:B---3--:R-:W1:Y:S01]  /*85b0*/  F2F.F32.F64 R15, R10 ;  /* 0x0000000a000f7310 */ /* 0x008e620000301000 */
[----:B0-----:R-:W-:Y:S01]  /*85c0*/  FADD R36, R13, R36 ;  /* 0x000000240d247221 */ /* 0x001fe20000000000 */
[----:B-1----:R-:W-:Y:S01]  /*85d0*/  FADD R0, R15, R0 ;  /* 0x000000000f007221 */ /* 0x002fe20000000000 */
[----:B------:R-:W-:Y:S06]  /*85e0*/  @P0 BRA `(.L_x_508) ;  /* 0xfffffffc00bc0947 */ /* 0x000fec000383ffff */
.L_x_503:
        /* <DEDUP_REMOVED lines=13> */
[----:B------:R-:W-:Y:S05]  /*86c0*/  CALL.REL.NOINC `($__internal_14_$__cuda_sm3x_div_rn_noftz_f32_slowpath) ;  /* 0x0000001000f87944 */ /* 0x000fea0003c00000 */
[----:B------:R-:W-:-:S07]  /*86d0*/  MOV R5, R6 ;  /* 0x0000000600057202 */ /* 0x000fce0000000f00 */
.L_x_510:
[----:B------:R-:W-:Y:S05]  /*86e0*/  BSYNC.RECONVERGENT B1 ;  /* 0x0000000000017941 */ /* 0x000fea0003800200 */
.L_x_509:
        /* <DEDUP_REMOVED lines=13> */
.L_x_512:
[----:B------:R-:W-:Y:S05]  /*87c0*/  BSYNC.RECONVERGENT B1 ;  /* 0x0000000000017941 */ /* 0x000fea0003800200 */
.L_x_511:
[----:B------:R-:W-:Y:S02]  /*87d0*/  HFMA2 R8, -RZ, RZ, 0, 0 ;  /* 0x00000000ff087431 */ /* 0x000fe400000001ff */
[----:B------:R-:W-:Y:S01]  /*87e0*/  IMAD.MOV.U32 R42, RZ, RZ, RZ ;  /* 0x000000ffff2a7224 */ /* 0x000fe200078e00ff */
[----:B------:R-:W-:Y:S06]  /*87f0*/  @!P2 BRA `(.L_x_513) ;  /* 0x0000000800f0a947 */ /* 0x000fec0003800000 */
[----:B------:R-:W0:Y:S01]  /*8800*/  LDCU UR4, c[0x0][0x394] ;  /* 0x00007280ff0477ac */ /* 0x000e220008000800 */
[----:B------:R-:W-:Y:S02]  /*8810*/  MOV R41, RZ ;  /* 0x000000ff00297202 */ /* 0x000fe40000000f00 */
[----:B------:R-:W-:Y:S02]  /*8820*/  CS2R R8, SRZ ;  /* 0x0000000000087805 */ /* 0x000fe4000001ff00 */
[----:B------:R-:W-:Y:S01]  /*8830*/  MOV R0, RZ ;  /* 0x000000ff00007202 */ /* 0x000fe20000000f00 */
[----:B0-----:R-:W-:Y:S02]  /*8840*/  UIADD3 UR5, UPT, UPT, UR4, -0x1, URZ ;  /* 0xffffffff04057890 */ /* 0x001fe4000fffe0ff */
[----:B------:R-:W-:Y:S02]  /*8850*/  ULOP3.LUT UR10, UR4, 0x7, URZ, 0xc0, !UPT ;  /* 0x00000007040a7892 */ /* 0x000fe4000f8ec0ff */
[----:B------:R-:W-:-:S02]  /*8860*/  UISETP.GE.U32.AND UP1, UPT, UR5, 0x7, UPT ;  /* 0x000000070500788c */ /* 0x000fc4000bf26070 */
[----:B------:R-:W-:-:S07]  /*8870*/  UISETP.NE.AND UP0, UPT, UR10, URZ, UPT ;  /* 0x000000ff0a00728c */ /* 0x000fce000bf05270 */
[----:B------:R-:W-:Y:S05]  /*8880*/  BRA.U !UP1, `(.L_x_514) ;  /* 0x0000000509807547 */ /* 0x000fea000b800000 */
[----:B------:R-:W0:Y:S01]  /*8890*/  LDCU.64 UR6, c[0x0][0x380] ;  /* 0x00007000ff0677ac */ /* 0x000e220008000a00 */
[----:B------:R-:W-:Y:S01]  /*88a0*/  IMAD.MOV.U32 R41, RZ, RZ, RZ ;  /* 0x000000ffff297224 */ /* 0x000fe200078e00ff */
[----:B0-----:R-:W-:-:S04]  /*88b0*/  UIADD3 UR6, UP1, UPT, UR6, 0x20, URZ ;  /* 0x0000002006067890 */ /* 0x001fc8000ff3e0ff */
[----:B------:R-:W-:Y:S02]  /*88c0*/  UIADD3.X UR7, UPT, UPT, URZ, UR7, URZ, UP1, !UPT ;  /* 0x00000007ff077290 */ /* 0x000fe40008ffe4ff */
[----:B------:R-:W-:Y:S01]  /*88d0*/  MOV R10, UR6 ;  /* 0x00000006000a7c02 */ /* 0x000fe20008000f00 */
[----:B------:R-:W-:-:S03]  /*88e0*/  ULOP3.LUT UR6, UR4, 0xfffffff8, URZ, 0xc0, !UPT ;  /* 0xfffffff804067892 */ /* 0x000fc6000f8ec0ff */
[----:B------:R-:W-:Y:S01]  /*88f0*/  MOV R11, UR7 ;  /* 0x00000007000b7c02 */ /* 0x000fe20008000f00 */
[----:B------:R-:W-:Y:S02]  /*8900*/  UIADD3 UR5, UPT, UPT, -UR6, URZ, URZ ;  /* 0x000000ff06057290 */ /* 0x000fe4000fffe1ff */
[----:B------:R-:W-:Y:S01]  /*8910*/  MOV R9, UR6 ;  /* 0x0000000600097c02 */ /* 0x000fe20008000f00 */
[----:B------:R-:W-:-:S04]  /*8920*/  IMAD.WIDE.U32 R12, R3, 0x8, R10 ;  /* 0x00000008030c7825 */ /* 0x000fc800078e000a */
[----:B------:R-:W-:Y:S01]  /*8930*/  IMAD.WIDE.U32 R10, R4, 0x8, R10 ;  /* 0x00000008040a7825 */ /* 0x000fe200078e000a */
[----:B------:R-:W-:Y:S02]  /*8940*/  MOV R14, R12 ;  /* 0x0000000c000e7202 */ /* 0x000fe40000000f00 */
[----:B------:R-:W-:Y:S02]  /*8950*/  MOV R15, R13 ;  /* 0x0000000d000f7202 */ /* 0x000fe40000000f00 */
[----:B------:R-:W-:Y:S02]  /*8960*/  MOV R12, R10 ;  /* 0x0000000a000c7202 */ /* 0x000fe40000000f00 */
[----:B------:R-:W-:-:S07]  /*8970*/  MOV R13, R11 ;  /* 0x0000000b000d7202 */ /* 0x000fce0000000f00 */
.L_x_515:
        /* <DEDUP_REMOVED lines=17> */
[----:B----4-:R0:W1:Y:S03]  /*8a90*/  F2F.F32.F64 R4, R42 ;  /* 0x0000002a00047310 */ /* 0x0100660000301000 */
[----:B0-----:R0:W4:Y:S05]  /*8aa0*/  LDG.E.64 R42, desc[UR8][R12.64+0x10] ;  /* 0x000010080c2a7981 */ /* 0x00112a000c1e1b00 */
[----:B--2---:R-:W2:Y:S08]  /*8ab0*/  F2F.F32.F64 R3, R48 ;  /* 0x0000003000037310 */ /* 0x004eb00000301000 */
[----:B-----5:R1:W5:Y:S08]  /*8ac0*/  F2F.F32.F64 R14, R14 ;  /* 0x0000000e000e7310 */ /* 0x0203700000301000 */
[----:B---3--:R-:W3:Y:S01]  /*8ad0*/  F2F.F32.F64 R21, R20 ;  /* 0x0000001400157310 */ /* 0x008ee20000301000 */
[----:B-1----:R-:W-:-:S07]  /*8ae0*/  FADD R15, R4, -R5 ;  /* 0x80000005040f7221 */ /* 0x002fce0000000000 */
[----:B------:R-:W1:Y:S01]  /*8af0*/  F2F.F32.F64 R22, R22 ;  /* 0x0000001600167310 */ /* 0x000e620000301000 */
[----:B--2---:R-:W-:-:S07]  /*8b00*/  FADD R4, R3, -R6 ;  /* 0x8000000603047221 */ /* 0x004fce0000000000 */
[----:B------:R-:W2:Y:S01]  /*8b10*/  F2F.F32.F64 R25, R24 ;  /* 0x0000001800197310 */ /* 0x000ea20000301000 */
[C---:B------:R-:W-:Y:S01]  /*8b20*/  FFMA R0, R15.reuse, R15, R0 ;  /* 0x0000000f0f007223 */ /* 0x040fe20000000000 */
[----:B------:R-:W-:Y:S01]  /*8b30*/  FFMA R8, R15, R4, R8 ;  /* 0x000000040f087223 */ /* 0x000fe20000000008 */
[----:B-----5:R-:W-:-:S05]  /*8b40*/  FADD R3, R14, -R5 ;  /* 0x800000050e037221 */ /* 0x020fca0000000000 */
[----:B------:R-:W5:Y:S01]  /*8b50*/  F2F.F32.F64 R26, R26 ;  /* 0x0000001a001a7310 */ /* 0x000f620000301000 */
[----:B---3--:R-:W-:-:S07]  /*8b60*/  FADD R21, R21, -R6 ;  /* 0x8000000615157221 */ /* 0x008fce0000000000 */
[----:B------:R-:W3:Y:S01]  /*8b70*/  F2F.F32.F64 R29, R28 ;  /* 0x0000001c001d7310 */ /* 0x000ee20000301000 */
[C---:B------:R-:W-:Y:S01]  /*8b80*/  FFMA R0, R3.reuse, R3, R0 ;  /* 0x0000000303007223 */ /* 0x040fe20000000000 */
[----:B------:R-:W-:Y:S01]  /*8b90*/  FFMA R8, R3, R21, R8 ;  /* 0x0000001503087223 */ /* 0x000fe20000000008 */
[----:B-1----:R-:W-:-:S05]  /*8ba0*/  FADD R3, R22, -R5 ;  /* 0x8000000516037221 */ /* 0x002fca0000000000 */
[----:B------:R-:W1:Y:S01]  /*8bb0*/  F2F.F32.F64 R30, R30 ;  /* 0x0000001e001e7310 */ /* 0x000e620000301000 */
[----:B--2---:R-:W-:Y:S01]  /*8bc0*/  FADD R25, R25, -R6 ;  /* 0x8000000619197221 */ /* 0x004fe20000000000 */
[----:B------:R-:W-:-:S06]  /*8bd0*/  FFMA R4, R4, R4, R41 ;  /* 0x0000000404047223 */ /* 0x000fcc0000000029 */
[----:B------:R-:W2:Y:S01]  /*8be0*/  F2F.F32.F64 R33, R32 ;  /* 0x0000002000217310 */ /* 0x000ea20000301000 */
[C---:B------:R-:W-:Y:S01]  /*8bf0*/  FFMA R0, R3.reuse, R3, R0 ;  /* 0x0000000303007223 */ /* 0x040fe20000000000 */
[----:B------:R-:W-:Y:S01]  /*8c00*/  FFMA R8, R3, R25, R8 ;  /* 0x0000001903087223 */ /* 0x000fe20000000008 */
[----:B------:R-:W-:-:S05]  /*8c10*/  FFMA R4, R21, R21, R4 ;  /* 0x0000001515047223 */ /* 0x000fca0000000004 */
[----:B------:R-:W0:Y:S01]  /*8c20*/  F2F.F32.F64 R34, R34 ;  /* 0x0000002200227310 */ /* 0x000e220000301000 */
[----:B-----5:R-:W-:Y:S01]  /*8c30*/  FADD R3, R26, -R5 ;  /* 0x800000051a037221 */ /* 0x020fe20000000000 */
[----:B---3--:R-:W-:-:S06]  /*8c40*/  FADD R29, R29, -R6 ;  /* 0x800000061d1d7221 */ /* 0x008fcc0000000000 */
[----:B------:R-:W3:Y:S01]  /*8c50*/  F2F.F32.F64 R37, R36 ;  /* 0x0000002400257310 */ /* 0x000ee20000301000 */
[----:B------:R-:W-:Y:S01]  /*8c60*/  FFMA R4, R25, R25, R4 ;  /* 0x0000001919047223 */ /* 0x000fe20000000004 */
[C---:B------:R-:W-:Y:S01]  /*8c70*/  FFMA R0, R3.reuse, R3, R0 ;  /* 0x0000000303007223 */ /* 0x040fe20000000000 */
[----:B------:R-:W-:-:S05]  /*8c80*/  FFMA R8, R3, R29, R8 ;  /* 0x0000001d03087223 */ /* 0x000fca0000000008 */
[----:B------:R-:W5:Y:S01]  /*8c90*/  F2F.F32.F64 R38, R38 ;  /* 0x0000002600267310 */ /* 0x000f620000301000 */
[----:B-1----:R-:W-:Y:S01]  /*8ca0*/  FADD R3, R30, -R5 ;  /* 0x800000051e037221 */ /* 0x002fe20000000000 */
[----:B--2---:R-:W-:Y:S01]  /*8cb0*/  FADD R33, R33, -R6 ;  /* 0x8000000621217221 */ /* 0x004fe20000000000 */
[----:B------:R-:W-:Y:S01]  /*8cc0*/  FFMA R4, R29, R29, R4 ;  /* 0x0000001d1d047223 */ /* 0x000fe20000000004 */
[----:B------:R-:W-:-:S04]  /*8cd0*/  UIADD3 UR5, UPT, UPT, UR5, 0x8, URZ ;  /* 0x0000000805057890 */ /* 0x000fc8000fffe0ff */
[----:B------:R-:W-:Y:S01]  /*8ce0*/  F2F.F32.F64 R44, R44 ;  /* 0x0000002c002c7310 */ /* 0x000fe20000301000 */
[C---:B------:R-:W-:Y:S01]  /*8cf0*/  FFMA R0, R3.reuse, R3, R0 ;  /* 0x0000000303007223 */ /* 0x040fe20000000000 */
[----:B------:R-:W-:Y:S01]  /*8d00*/  FFMA R8, R3, R33, R8 ;  /* 0x0000002103087223 */ /* 0x000fe20000000008 */
[----:B0-----:R-:W-:-:S05]  /*8d10*/  FADD R3, R34, -R5 ;  /* 0x8000000522037221 */ /* 0x001fca0000000000 */
[----:B------:R-:W0:Y:S01]  /*8d20*/  F2F.F32.F64 R47, R46 ;  /* 0x0000002e002f7310 */ /* 0x000e220000301000 */
[----:B---3--:R-:W-:Y:S01]  /*8d30*/  FADD R37, R37, -R6 ;  /* 0x8000000625257221 */ /* 0x008fe20000000000 */
[----:B------:R-:W-:Y:S01]  /*8d40*/  FFMA R4, R33, R33, R4 ;  /* 0x0000002121047223 */ /* 0x000fe20000000004 */
[----:B------:R-:W-:Y:S01]  /*8d50*/  UISETP.NE.AND UP1, UPT, UR5, URZ, UPT ;  /* 0x000000ff0500728c */ /* 0x000fe2000bf25270 */
[C---:B------:R-:W-:Y:S01]  /*8d60*/  FFMA R0, R3.reuse, R3, R0 ;  /* 0x0000000303007223 */ /* 0x040fe20000000000 */
[-C--:B------:R-:W-:Y:S01]  /*8d70*/  FFMA R8, R3, R37.reuse, R8 ;  /* 0x0000002503087223 */ /* 0x080fe20000000008 */
[----:B------:R-:W-:Y:S01]  /*8d80*/  IADD3 R14, P0, PT, R10, 0x40, RZ ;  /* 0x000000400a0e7810 */ /* 0x000fe20007f1e0ff */
[----:B-----5:R-:W-:Y:S01]  /*8d90*/  FADD R3, R38, -R5 ;  /* 0x8000000526037221 */ /* 0x020fe20000000000 */
[----:B------:R-:W-:Y:S02]  /*8da0*/  FFMA R4, R37, R37, R4 ;  /* 0x0000002525047223 */ /* 0x000fe40000000004 */
[----:B------:R-:W-:Y:S01]  /*8db0*/  IADD3.X R15, PT, PT, RZ, R11, RZ, P0, !PT ;  /* 0x0000000bff0f7210 */ /* 0x000fe200007fe4ff */
[----:B------:R-:W-:Y:S01]  /*8dc0*/  FFMA R0, R3, R3, R0 ;  /* 0x0000000303007223 */ /* 0x000fe20000000000 */
[----:B------:R-:W-:Y:S01]  /*8dd0*/  IADD3 R12, P0, PT, R12, 0x40, RZ ;  /* 0x000000400c0c7810 */ /* 0x000fe20007f1e0ff */
[----:B0-----:R-:W-:-:S03]  /*8de0*/  FADD R47, R47, -R6 ;  /* 0x800000062f2f7221 */ /* 0x001fc60000000000 */
[----:B------:R-:W-:Y:S01]  /*8df0*/  IADD3.X R13, PT, PT, RZ, R13, RZ, P0, !PT ;  /* 0x0000000dff0d7210 */ /* 0x000fe200007fe4ff */
[----:B----4-:R-:W0:Y:S02]  /*8e00*/  F2F.F32.F64 R43, R42 ;  /* 0x0000002a002b7310 */ /* 0x010e240000301000 */
[----:B0-----:R-:W-:-:S04]  /*8e10*/  FADD R43, R43, -R6 ;  /* 0x800000062b2b7221 */ /* 0x001fc80000000000 */
[-C--:B------:R-:W-:Y:S01]  /*8e20*/  FFMA R8, R3, R43.reuse, R8 ;  /* 0x0000002b03087223 */ /* 0x080fe20000000008 */
[----:B------:R-:W-:Y:S01]  /*8e30*/  FFMA R4, R43, R43, R4 ;  /* 0x0000002b2b047223 */ /* 0x000fe20000000004 */
[----:B------:R-:W-:-:S03]  /*8e40*/  FADD R3, R44, -R5 ;  /* 0x800000052c037221 */ /* 0x000fc60000000000 */
[----:B------:R-:W-:Y:S01]  /*8e50*/  FFMA R41, R47, R47, R4 ;  /* 0x0000002f2f297223 */ /* 0x000fe20000000004 */
[C---:B------:R-:W-:Y:S01]  /*8e60*/  FFMA R0, R3.reuse, R3, R0 ;  /* 0x0000000303007223 */ /* 0x040fe20000000000 */
[----:B------:R-:W-:Y:S01]  /*8e70*/  FFMA R8, R3, R47, R8 ;  /* 0x0000002f03087223 */ /* 0x000fe20000000008 */
[----:B------:R-:W-:Y:S06]  /*8e80*/  BRA.U UP1, `(.L_x_515) ;  /* 0xfffffff901bc7547 */ /* 0x000fec000b83ffff */
.L_x_514:
[----:B------:R-:W-:Y:S05]  /*8e90*/  BRA.U !UP0, `(.L_x_516) ;  /* 0x0000000508447547 */ /* 0x000fea000b800000 */
[----:B------:R-:W-:Y:S02]  /*8ea0*/  UISETP.GE.U32.AND UP0, UPT, UR10, 0x4, UPT ;  /* 0x000000040a00788c */ /* 0x000fe4000bf06070 */
[----:B------:R-:W-:-:S04]  /*8eb0*/  ULOP3.LUT UR5, UR4, 0x3, URZ, 0xc0, !UPT ;  /* 0x0000000304057892 */ /* 0x000fc8000f8ec0ff */
[----:B------:R-:W-:-:S03]  /*8ec0*/  UISETP.NE.AND UP1, UPT, UR5, URZ, UPT ;  /* 0x000000ff0500728c */ /* 0x000fc6000bf25270 */
[----:B------:R-:W-:Y:S08]  /*8ed0*/  BRA.U !UP0, `(.L_x_517) ;  /* 0x00000001089c7547 */ /* 0x000ff0000b800000 */
        /* <DEDUP_REMOVED lines=15> */
[----:B0-----:R-:W-:-:S07]  /*8fd0*/  FADD R3, R26, -R5 ;  /* 0x800000051a037221 */ /* 0x001fce0000000000 */
[----:B------:R-:W0:Y:S01]  /*8fe0*/  F2F.F32.F64 R10, R10 ;  /* 0x0000000a000a7310 */ /* 0x000e220000301000 */
[----:B-1----:R-:W-:-:S07]  /*8ff0*/  FADD R4, R31, -R6 ;  /* 0x800000061f047221 */ /* 0x002fce0000000000 */
[----:B------:R-:W1:Y:S01]  /*9000*/  F2F.F32.F64 R23, R22 ;  /* 0x0000001600177310 */ /* 0x000e620000301000 */
[C---:B------:R-:W-:Y:S01]  /*9010*/  FFMA R0, R3.reuse, R3, R0 ;  /* 0x0000000303007223 */ /* 0x040fe20000000000 */
[----:B------:R-:W-:-:S06]  /*9020*/  FFMA R3, R3, R4, R8 ;  /* 0x0000000403037223 */ /* 0x000fcc0000000008 */
[----:B------:R-:W4:Y:S01]  /*9030*/  F2F.F32.F64 R20, R20 ;  /* 0x0000001400147310 */ /* 0x000f220000301000 */
[----:B--2---:R-:W-:Y:S01]  /*9040*/  FADD R25, R32, -R5 ;  /* 0x8000000520197221 */ /* 0x004fe20000000000 */
[----:B---3--:R-:W-:-:S06]  /*9050*/  FADD R8, R15, -R6 ;  /* 0x800000060f087221 */ /* 0x008fcc0000000000 */
[----:B------:R-:W2:Y:S01]  /*9060*/  F2F.F32.F64 R13, R12 ;  /* 0x0000000c000d7310 */ /* 0x000ea20000301000 */
[----:B------:R-:W-:Y:S01]  /*9070*/  FFMA R4, R4, R4, R41 ;  /* 0x0000000404047223 */ /* 0x000fe20000000029 */
[----:B0-----:R-:W-:Y:S01]  /*9080*/  FADD R11, R10, -R5 ;  /* 0x800000050a0b7221 */ /* 0x001fe20000000000 */
[C---:B------:R-:W-:Y:S01]  /*9090*/  FFMA R0, R25.reuse, R25, R0 ;  /* 0x0000001919007223 */ /* 0x040fe20000000000 */
[-C--:B------:R-:W-:Y:S01]  /*90a0*/  FFMA R3, R25, R8.reuse, R3 ;  /* 0x0000000819037223 */ /* 0x080fe20000000003 */
[----:B-1----:R-:W-:Y:S01]  /*90b0*/  FADD R10, R23, -R6 ;  /* 0x80000006170a7221 */ /* 0x002fe20000000000 */
[----:B------:R-:W-:Y:S01]  /*90c0*/  FFMA R4, R8, R8, R4 ;  /* 0x0000000808047223 */ /* 0x000fe20000000004 */
[C---:B------:R-:W-:Y:S02]  /*90d0*/  FFMA R0, R11.reuse, R11, R0 ;  /* 0x0000000b0b007223 */ /* 0x040fe40000000000 */
[-C--:B------:R-:W-:Y:S01]  /*90e0*/  FFMA R3, R11, R10.reuse, R3 ;  /* 0x0000000a0b037223 */ /* 0x080fe20000000003 */
[----:B----4-:R-:W-:Y:S01]  /*90f0*/  FADD R11, R20, -R5 ;  /* 0x80000005140b7221 */ /* 0x010fe20000000000 */
[----:B------:R-:W-:Y:S01]  /*9100*/  FFMA R4, R10, R10, R4 ;  /* 0x0000000a0a047223 */ /* 0x000fe20000000004 */
[----:B--2---:R-:W-:-:S02]  /*9110*/  FADD R12, R13, -R6 ;  /* 0x800000060d0c7221 */ /* 0x004fc40000000000 */
[C---:B------:R-:W-:Y:S02]  /*9120*/  FFMA R0, R11.reuse, R11, R0 ;  /* 0x0000000b0b007223 */ /* 0x040fe40000000000 */
[-C--:B------:R-:W-:Y:S01]  /*9130*/  FFMA R8, R11, R12.reuse, R3 ;  /* 0x0000000c0b087223 */ /* 0x080fe20000000003 */
[----:B------:R-:W-:-:S07]  /*9140*/  FFMA R41, R12, R12, R4 ;  /* 0x0000000c0c297223 */ /* 0x000fce0000000004 */
.L_x_517:
[----:B------:R-:W-:Y:S05]  /*9150*/  BRA.U !UP1, `(.L_x_516) ;  /* 0x0000000109947547 */ /* 0x000fea000b800000 */
[----:B------:R-:W-:Y:S02]  /*9160*/  UISETP.NE.AND UP0, UPT, UR5, 0x1, UPT ;  /* 0x000000010500788c */ /* 0x000fe4000bf05270 */
[----:B------:R-:W-:-:S04]  /*9170*/  ULOP3.LUT UR4, UR4, 0x1, URZ, 0xc0, !UPT ;  /* 0x0000000104047892 */ /* 0x000fc8000f8ec0ff */
[----:B------:R-:W-:-:S03]  /*9180*/  UISETP.NE.U32.AND UP1, UPT, UR4, 0x1, UPT ;  /* 0x000000010400788c */ /* 0x000fc6000bf25070 */
[----:B------:R-:W-:Y:S08]  /*9190*/  BRA.U !UP0, `(.L_x_518) ;  /* 0x0000000108547547 */ /* 0x000ff0000b800000 */
[----:B------:R-:W-:-:S04]  /*91a0*/  IMAD.WIDE.U32 R10, R9, 0x8, R16 ;  /* 0x00000008090a7825 */ /* 0x000fc800078e0010 */
[C---:B------:R-:W-:Y:S01]  /*91b0*/  IMAD.WIDE.U32 R14, R9.reuse, 0x8, R18 ;  /* 0x00000008090e7825 */ /* 0x040fe200078e0012 */
[----:B------:R-:W2:Y:S04]  /*91c0*/  LDG.E.64 R12, desc[UR8][R10.64] ;  /* 0x000000080a0c7981 */ /* 0x000ea8000c1e1b00 */
[----:B------:R-:W3:Y:S04]  /*91d0*/  LDG.E.64 R20, desc[UR8][R14.64] ;  /* 0x000000080e147981 */ /* 0x000ee8000c1e1b00 */
[----:B------:R-:W4:Y:S04]  /*91e0*/  LDG.E.64 R22, desc[UR8][R10.64+0x8] ;  /* 0x000008080a167981 */ /* 0x000f28000c1e1b00 */
[----:B------:R-:W5:Y:S01]  /*91f0*/  LDG.E.64 R24, desc[UR8][R14.64+0x8] ;  /* 0x000008080e187981 */ /* 0x000f62000c1e1b00 */
[----:B------:R-:W-:Y:S01]  /*9200*/  IADD3 R9, PT, PT, R9, 0x2, RZ ;  /* 0x0000000209097810 */ /* 0x000fe20007ffe0ff */
[----:B--2---:R-:W0:Y:S08]  /*9210*/  F2F.F32.F64 R12, R12 ;  /* 0x0000000c000c7310 */ /* 0x004e300000301000 */
[----:B---3--:R-:W1:Y:S08]  /*9220*/  F2F.F32.F64 R21, R20 ;  /* 0x0000001400157310 */ /* 0x008e700000301000 */
[----:B----4-:R-:W2:Y:S08]  /*9230*/  F2F.F32.F64 R22, R22 ;  /* 0x0000001600167310 */ /* 0x010eb00000301000 */
[----:B-----5:R-:W3:Y:S01]  /*9240*/  F2F.F32.F64 R25, R24 ;  /* 0x0000001800197310 */ /* 0x020ee20000301000 */
[----:B0-----:R-:W-:Y:S01]  /*9250*/  FADD R3, R12, -R5 ;  /* 0x800000050c037221 */ /* 0x001fe20000000000 */
[----:B-1----:R-:W-:-:S03]  /*9260*/  FADD R4, R21, -R6 ;  /* 0x8000000615047221 */ /* 0x002fc60000000000 */
[C---:B------:R-:W-:Y:S01]  /*9270*/  FFMA R0, R3.reuse, R3, R0 ;  /* 0x0000000303007223 */ /* 0x040fe20000000000 */
[-C--:B------:R-:W-:Y:S01]  /*9280*/  FFMA R8, R3, R4.reuse, R8 ;  /* 0x0000000403087223 */ /* 0x080fe20000000008 */
[----:B--2---:R-:W-:Y:S01]  /*9290*/  FADD R3, R22, -R5 ;  /* 0x8000000516037221 */ /* 0x004fe20000000000 */
[----:B------:R-:W-:-:S03]  /*92a0*/  FFMA R41, R4, R4, R41 ;  /* 0x0000000404297223 */ /* 0x000fc60000000029 */
[----:B------:R-:W-:Y:S01]  /*92b0*/  FFMA R0, R3, R3, R0 ;  /* 0x0000000303007223 */ /* 0x000fe20000000000 */
[----:B---3--:R-:W-:-:S04]  /*92c0*/  FADD R10, R25, -R6 ;  /* 0x80000006190a7221 */ /* 0x008fc80000000000 */
[-C--:B------:R-:W-:Y:S01]  /*92d0*/  FFMA R8, R3, R10.reuse, R8 ;  /* 0x0000000a03087223 */ /* 0x080fe20000000008 */
[----:B------:R-:W-:-:S07]  /*92e0*/  FFMA R41, R10, R10, R41 ;  /* 0x0000000a0a297223 */ /* 0x000fce0000000029 */
.L_x_518:
[----:B------:R-:W-:Y:S05]  /*92f0*/  BRA.U UP1, `(.L_x_516) ;  /* 0x00000001012c7547 */ /* 0x000fea000b800000 */
[----:B------:R-:W-:-:S04]  /*9300*/  IMAD.WIDE.U32 R16, R9, 0x8, R16 ;  /* 0x0000000809107825 */ /* 0x000fc800078e0010 */
[----:B------:R-:W-:Y:S02]  /*9310*/  IMAD.WIDE.U32 R18, R9, 0x8, R18 ;  /* 0x0000000809127825 */ /* 0x000fe400078e0012 */
[----:B------:R-:W2:Y:S04]  /*9320*/  LDG.E.64 R16, desc[UR8][R16.64] ;  /* 0x0000000810107981 */ /* 0x000ea8000c1e1b00 */
[----:B------:R-:W3:Y:S01]  /*9330*/  LDG.E.64 R18, desc[UR8][R18.64] ;  /* 0x0000000812127981 */ /* 0x000ee2000c1e1b00 */
[----:B--2---:R-:W0:Y:S08]  /*9340*/  F2F.F32.F64 R4, R16 ;  /* 0x0000001000047310 */ /* 0x004e300000301000 */
[----:B---3--:R-:W1:Y:S01]  /*9350*/  F2F.F32.F64 R3, R18 ;  /* 0x0000001200037310 */ /* 0x008e620000301000 */
[----:B0-----:R-:W-:-:S04]  /*9360*/  FADD R5, R4, -R5 ;  /* 0x8000000504057221 */ /* 0x001fc80000000000 */
[----:B------:R-:W-:Y:S01]  /*9370*/  FFMA R0, R5, R5, R0 ;  /* 0x0000000505007223 */ /* 0x000fe20000000000 */
[----:B-1----:R-:W-:-:S04]  /*9380*/  FADD R6, R3, -R6 ;  /* 0x8000000603067221 */ /* 0x002fc80000000000 */
[-C--:B------:R-:W-:Y:S01]  /*9390*/  FFMA R8, R5, R6.reuse, R8 ;  /* 0x0000000605087223 */ /* 0x080fe20000000008 */
[----:B------:R-:W-:-:S07]  /*93a0*/  FFMA R41, R6, R6, R41 ;  /* 0x0000000606297223 */ /* 0x000fce0000000029 */
.L_x_516:
[----:B------:R-:W-:-:S07]  /*93b0*/  FMUL R42, R0, R41 ;  /* 0x00000029002a7220 */ /* 0x000fce0000400000 */
.L_x_513:
        /* <DEDUP_REMOVED lines=8> */
.L_x_520:
[C---:B-1----:R-:W-:Y:S01]  /*9440*/  FMUL.FTZ R9, R3.reuse, R42 ;  /* 0x0000002a03097220 */ /* 0x042fe20000410000 */
[----:B------:R-:W-:-:S03]  /*9450*/  FMUL.FTZ R0, R3, 0.5 ;  /* 0x3f00000003007820 */ /* 0x000fc60000410000 */
[----:B------:R-:W-:-:S04]  /*9460*/  FFMA R42, -R9, R9, R42 ;  /* 0x00000009092a7223 */ /* 0x000fc8000000012a */
[----:B------:R-:W-:-:S07]  /*9470*/  FFMA R9, R42, R0, R9 ;  /* 0x000000002a097223 */ /* 0x000fce0000000009 */
.L_x_521:
[----:B------:R-:W-:Y:S05]  /*9480*/  BSYNC.RECONVERGENT B1 ;  /* 0x0000000000017941 */ /* 0x000fea0003800200 */
.L_x_519:
        /* <DEDUP_REMOVED lines=11> */
[----:B------:R-:W-:-:S07]  /*9540*/  MOV R10, 0x9560 ;  /* 0x00009560000a7802 */ /* 0x000fce0000000f00 */
[----:B------:R-:W-:Y:S05]  /*9550*/  CALL.REL.NOINC `($__internal_14_$__cuda_sm3x_div_rn_noftz_f32_slowpath) ;  /* 0x0000000400547944 */ /* 0x000fea0003c00000 */
[----:B------:R-:W-:-:S07]  /*9560*/  IMAD.MOV.U32 R0, RZ, RZ, R6 ;  /* 0x000000ffff007224 */ /* 0x000fce00078e0006 */
.L_x_523:
[----:B------:R-:W-:Y:S05]  /*9570*/  BSYNC.RECONVERGENT B1 ;  /* 0x0000000000017941 */ /* 0x000fea0003800200 */
.L_x_522:
[----:B------:R-:W-:-:S07]  /*9580*/  FADD R2, -R0, 1 ;  /* 0x3f80000000027421 */ /* 0x000fce0000000100 */
.L_x_487:
[----:B------:R-:W-:Y:S05]  /*9590*/  BSYNC.RECONVERGENT B0 ;  /* 0x0000000000007941 */ /* 0x000fea0003800200 */
.L_x_438:
[----:B------:R-:W0:Y:S01]  /*95a0*/  LDC.64 R4, c[0x0][0x388] ;  /* 0x0000e200ff047b82 */ /* 0x000e220000000a00 */
[----:B------:R-:W1:Y:S01]  /*95b0*/  F2F.F64.F32 R2, R2 ;  /* 0x0000000200027310 */ /* 0x000e620000201800 */
[----:B0-----:R-:W-:-:S05]  /*95c0*/  IMAD.WIDE.U32 R4, R7, 0x8, R4 ;  /* 0x0000000807047825 */ /* 0x001fca00078e0004 */
[----:B-1----:R-:W-:Y:S01]  /*95d0*/  STG.E.64 desc[UR8][R4.64], R2 ;  /* 0x0000000204007986 */ /* 0x002fe2000c101b08 */
[----:B------:R-:W-:Y:S05]  /*95e0*/  EXIT ;  /* 0x000000000000794d */ /* 0x000fea0003800000 */
        .weak           $__internal_12_$__cuda_sm20_rcp_rn_f32_slowpath
        .type           $__internal_12_$__cuda_sm20_rcp_rn_f32_slowpath,@function
        .size           $__internal_12_$__cuda_sm20_rcp_rn_f32_slowpath,($__internal_13_$__cuda_sm20_sqrt_rn_f32_slowpath - $__internal_12_$__cuda_sm20_rcp_rn_f32_slowpath)
$__internal_12_$__cuda_sm20_rcp_rn_f32_slowpath:
        /* <DEDUP_REMOVED lines=15> */
.L_x_524:
        /* <DEDUP_REMOVED lines=33> */
.L_x_526:
[----:B------:R0:W1:Y:S02]  /*98f0*/  MUFU.RCP R2, R0 ;  /* 0x0000000000027308 */ /* 0x0000640000001000 */
.L_x_525:
[----:B0123--:R-:W-:Y:S01]  /*9900*/  IMAD.MOV.U32 R0, RZ, RZ, R2 ;  /* 0x000000ffff007224 */ /* 0x00ffe200078e0002 */
[----:B------:R-:W-:Y:S02]  /*9910*/  MOV R2, R12 ;  /* 0x0000000c00027202 */ /* 0x000fe40000000f00 */
[----:B------:R-:W-:-:S04]  /*9920*/  MOV R3, 0x0 ;  /* 0x0000000000037802 */ /* 0x000fc80000000f00 */
[----:B------:R-:W-:Y:S05]  /*9930*/  RET.REL.NODEC R2 `(pdist_f64) ;  /* 0xffffff6402b07950 */ /* 0x000fea0003c3ffff */
        .weak           $__internal_13_$__cuda_sm20_sqrt_rn_f32_slowpath
        .type           $__internal_13_$__cuda_sm20_sqrt_rn_f32_slowpath,@function
        .size           $__internal_13_$__cuda_sm20_sqrt_rn_f32_slowpath,($__internal_14_$__cuda_sm3x_div_rn_noftz_f32_slowpath - $__internal_13_$__cuda_sm20_sqrt_rn_f32_slowpath)
$__internal_13_$__cuda_sm20_sqrt_rn_f32_slowpath:
        /* <DEDUP_REMOVED lines=19> */
.L_x_527:
[----:B------:R-:W-:Y:S01]  /*9a70*/  HFMA2 R5, -RZ, RZ, 0, 0 ;  /* 0x00000000ff057431 */ /* 0x000fe200000001ff */
[----:B------:R-:W-:Y:S02]  /*9a80*/  MOV R4, R10 ;  /* 0x0000000a00047202 */ /* 0x000fe40000000f00 */
[----:B------:R-:W-:Y:S02]  /*9a90*/  MOV R9, R0 ;  /* 0x0000000000097202 */ /* 0x000fe40000000f00 */
[----:B------:R-:W-:Y:S05]  /*9aa0*/  RET.REL.NODEC R4 `(pdist_f64) ;  /* 0xffffff6404547950 */ /* 0x000fea0003c3ffff */
        .weak           $__internal_14_$__cuda_sm3x_div_rn_noftz_f32_slowpath
        .type           $__internal_14_$__cuda_sm3x_div_rn_noftz_f32_slowpath,@function
        .size           $__internal_14_$__cuda_sm3x_div_rn_noftz_f32_slowpath,(.L_x_928 - $__internal_14_$__cuda_sm3x_div_rn_noftz_f32_slowpath)
$__internal_14_$__cuda_sm3x_div_rn_noftz_f32_slowpath:
[----:B------:R-:W-:Y:S01]  /*9ab0*/  SHF.R.U32.HI R12, RZ, 0x17, R9 ;  /* 0x00000017ff0c7819 */ /* 0x000fe20000011609 */
[----:B------:R-:W-:Y:S01]  /*9ac0*/  BSSY.RECONVERGENT B2, `(.L_x_528) ;  /* 0x0000062000027945 */ /* 0x000fe20003800200 */
[----:B------:R-:W-:Y:S02]  /*9ad0*/  SHF.R.U32.HI R6, RZ, 0x17, R8 ;  /* 0x00000017ff067819 */ /* 0x000fe40000011608 */
[----:B------:R-:W-:Y:S02]  /*9ae0*/  LOP3.LUT R22, R12, 0xff, RZ, 0xc0, !PT ;  /* 0x000000ff0c167812 */ /* 0x000fe400078ec0ff */
[----:B------:R-:W-:-:S03]  /*9af0*/  LOP3.LUT R20, R6, 0xff, RZ, 0xc0, !PT ;  /* 0x000000ff06147812 */ /* 0x000fc600078ec0ff */
[----:B------:R-:W-:Y:S01]  /*9b00*/  VIADD R13, R22, 0xffffffff ;  /* 0xffffffff160d7836 */ /* 0x000fe20000000000 */
[----:B------:R-:W-:-:S04]  /*9b10*/  IADD3 R6, PT, PT, R20, -0x1, RZ ;  /* 0xffffffff14067810 */ /* 0x000fc80007ffe0ff */
        /* <DEDUP_REMOVED lines=27> */
.L_x_529:
[----:B------:R-:W-:Y:S01]  /*9cd0*/  LEA R6, R22, 0xc0800000, 0x17 ;  /* 0xc080000016067811 */ /* 0x000fe200078eb8ff */
[----:B------:R-:W-:Y:S03]  /*9ce0*/  BSSY.RECONVERGENT B3, `(.L_x_534) ;  /* 0x0000036000037945 */ /* 0x000fe60003800200 */
[----:B------:R-:W-:Y:S02]  /*9cf0*/  IADD3 R13, PT, PT, -R6, R9, RZ ;  /* 0x00000009060d7210 */ /* 0x000fe40007ffe1ff */
[----:B------:R-:W-:Y:S02]  /*9d00*/  IADD3 R9, PT, PT, R20, -0x7f, RZ ;  /* 0xffffff8114097810 */ /* 0x000fe40007ffe0ff */
[----:B------:R-:W0:Y:S01]  /*9d10*/  MUFU.RCP R14, R13 ;  /* 0x0000000d000e7308 */ /* 0x000e220000001000 */
[----:B------:R-:W-:Y:S02]  /*9d20*/  FADD.FTZ R15, -R13, -RZ ;  /* 0x800000ff0d0f7221 */ /* 0x000fe40000010100 */
[C---:B------:R-:W-:Y:S01]  /*9d30*/  IMAD R6, R9.reuse, -0x800000, R8 ;  /* 0xff80000009067824 */ /* 0x040fe200078e0208 */
[----:B------:R-:W-:-:S04]  /*9d40*/  IADD3 R9, PT, PT, R9, 0x7f, -R22 ;  /* 0x0000007f09097810 */ /* 0x000fc80007ffe816 */
[----:B------:R-:W-:Y:S01]  /*9d50*/  IADD3 R9, PT, PT, R9, R12, RZ ;  /* 0x0000000c09097210 */ /* 0x000fe20007ffe0ff */
[----:B0-----:R-:W-:-:S04]  /*9d60*/  FFMA R21, R14, R15, 1 ;  /* 0x3f8000000e157423 */ /* 0x001fc8000000000f */
[----:B------:R-:W-:-:S04]  /*9d70*/  FFMA R23, R14, R21, R14 ;  /* 0x000000150e177223 */ /* 0x000fc8000000000e */
[----:B------:R-:W-:-:S04]  /*9d80*/  FFMA R8, R6, R23, RZ ;  /* 0x0000001706087223 */ /* 0x000fc800000000ff */
[----:B------:R-:W-:-:S04]  /*9d90*/  FFMA R21, R15, R8, R6 ;  /* 0x000000080f157223 */ /* 0x000fc80000000006 */
[----:B------:R-:W-:-:S04]  /*9da0*/  FFMA R14, R23, R21, R8 ;  /* 0x00000015170e7223 */ /* 0x000fc80000000008 */
[----:B------:R-:W-:-:S04]  /*9db0*/  FFMA R15, R15, R14, R6 ;  /* 0x0000000e0f0f7223 */ /* 0x000fc80000000006 */
[----:B------:R-:W-:-:S05]  /*9dc0*/  FFMA R8, R23, R15, R14 ;  /* 0x0000000f17087223 */ /* 0x000fca000000000e */
[----:B------:R-:W-:-:S04]  /*9dd0*/  SHF.R.U32.HI R6, RZ, 0x17, R8 ;  /* 0x00000017ff067819 */ /* 0x000fc80000011608 */
[----:B------:R-:W-:-:S05]  /*9de0*/  LOP3.LUT R6, R6, 0xff, RZ, 0xc0, !PT ;  /* 0x000000ff06067812 */ /* 0x000fca00078ec0ff */
[----:B------:R-:W-:-:S05]  /*9df0*/  IMAD.IADD R20, R6, 0x1, R9 ;  /* 0x0000000106147824 */ /* 0x000fca00078e0209 */
        /* <DEDUP_REMOVED lines=32> */
.L_x_536:
[----:B------:R-:W-:-:S04]  /*a000*/  LOP3.LUT R8, R8, 0x80000000, RZ, 0xc0, !PT ;  /* 0x8000000008087812 */ /* 0x000fc800078ec0ff */
[----:B------:R-:W-:Y:S01]  /*a010*/  LOP3.LUT R8, R8, 0x7f800000, RZ, 0xfc, !PT ;  /* 0x7f80000008087812 */ /* 0x000fe200078efcff */
[----:B------:R-:W-:Y:S06]  /*a020*/  BRA `(.L_x_537) ;  /* 0x0000000000047947 */ /* 0x000fec0003800000 */
.L_x_535:
[----:B------:R-:W-:-:S07]  /*a030*/  LEA R8, R9, R8, 0x17 ;  /* 0x0000000809087211 */ /* 0x000fce00078eb8ff */
.L_x_537:
[----:B------:R-:W-:Y:S05]  /*a040*/  BSYNC.RECONVERGENT B3 ;  /* 0x0000000000037941 */ /* 0x000fea0003800200 */
.L_x_534:
[----:B------:R-:W-:Y:S05]  /*a050*/  BRA `(.L_x_538) ;  /* 0x0000000000207947 */ /* 0x000fea0003800000 */
.L_x_533:
[----:B------:R-:W-:-:S04]  /*a060*/  LOP3.LUT R8, R9, 0x80000000, R8, 0x48, !PT ;  /* 0x8000000009087812 */ /* 0x000fc800078e4808 */
[----:B------:R-:W-:Y:S01]  /*a070*/  LOP3.LUT R8, R8, 0x7f800000, RZ, 0xfc, !PT ;  /* 0x7f80000008087812 */ /* 0x000fe200078efcff */
[----:B------:R-:W-:Y:S06]  /*a080*/  BRA `(.L_x_538) ;  /* 0x0000000000147947 */ /* 0x000fec0003800000 */
.L_x_532:
[----:B------:R-:W-:Y:S01]  /*a090*/  LOP3.LUT R8, R9, 0x80000000, R8, 0x48, !PT ;  /* 0x8000000009087812 */ /* 0x000fe200078e4808 */
[----:B------:R-:W-:Y:S06]  /*a0a0*/  BRA `(.L_x_538) ;  /* 0x00000000000c7947 */ /* 0x000fec0003800000 */
.L_x_531:
[----:B------:R-:W0:Y:S01]  /*a0b0*/  MUFU.RSQ R8, -QNAN ;  /* 0xffc0000000087908 */ /* 0x000e220000001400 */
[----:B------:R-:W-:Y:S05]  /*a0c0*/  BRA `(.L_x_538) ;  /* 0x0000000000047947 */ /* 0x000fea0003800000 */
.L_x_530:
[----:B------:R-:W-:-:S07]  /*a0d0*/  FADD.FTZ R8, R8, R9 ;  /* 0x0000000908087221 */ /* 0x000fce0000010000 */
.L_x_538:
[----:B------:R-:W-:Y:S05]  /*a0e0*/  BSYNC.RECONVERGENT B2 ;  /* 0x0000000000027941 */ /* 0x000fea0003800200 */
.L_x_528:
[----:B------:R-:W-:Y:S01]  /*a0f0*/  HFMA2 R9, -RZ, RZ, 0, 0 ;  /* 0x00000000ff097431 */ /* 0x000fe200000001ff */
[----:B0-----:R-:W-:Y:S02]  /*a100*/  MOV R6, R8 ;  /* 0x0000000800067202 */ /* 0x001fe40000000f00 */
[----:B------:R-:W-:-:S04]  /*a110*/  MOV R8, R10 ;  /* 0x0000000a00087202 */ /* 0x000fc80000000f00 */
[----:B------:R-:W-:Y:S05]  /*a120*/  RET.REL.NODEC R8 `(pdist_f64) ;  /* 0xffffff5c08b47950 */ /* 0x000fea0003c3ffff */
.L_x_539:
        /* <DEDUP_REMOVED lines=13> */
.L_x_928:


//--------------------- .text.cdist_f64           --------------------------
	.section	.text.cdist_f64,"ax",@progbits
	.align	128
        .global         cdist_f64
        .type           cdist_f64,@function
        .size           cdist_f64,(.L_x_931 - cdist_f64)
        .other          cdist_f64,@"STO_CUDA_ENTRY STV_DEFAULT"
cdist_f64:
.text.cdist_f64:
        /* <DEDUP_REMOVED lines=12> */
[----:B------:R-:W2:Y:S06]  /*00c0*/  LDCU.64 UR6, c[0x0][0x358] ;  /* 0x00006b00ff0677ac */ /* 0x000eac0008000a00 */
[----:B------:R-:W3:Y:S01]  /*00d0*/  LDC.64 R10, c[0x0][0x380] ;  /* 0x0000e000ff0a7b82 */ /* 0x000ee20000000a00 */
[----:B0-----:R-:W0:Y:S07]  /*00e0*/  MUFU.RCP R4, R4 ;  /* 0x0000000400047308 */ /* 0x001e2e0000001000 */
[----:B------:R-:W4:Y:S01]  /*00f0*/  LDC.64 R12, c[0x0][0x388] ;  /* 0x0000e200ff0c7b82 */ /* 0x000f220000000a00 */
[----:B0-----:R-:W-:-:S04]  /*0100*/  IADD3 R2, PT, PT, R4, 0xffffffe, RZ ;  /* 0x0ffffffe04027810 */ /* 0x001fc80007ffe0ff */
[----:B------:R0:W5:Y:S02]  /*0110*/  F2I.FTZ.U32.TRUNC.NTZ R3, R2 ;  /* 0x0000000200037305 */ /* 0x000164000021f000 */
[----:B0-----:R-:W-:Y:S01]  /*0120*/  HFMA2 R2, -RZ, RZ, 0, 0 ;  /* 0x00000000ff027431 */ /* 0x001fe200000001ff */
[----:B-----5:R-:W-:-:S05]  /*0130*/  IADD3 R5, PT, PT, RZ, -R3, RZ ;  /* 0x80000003ff057210 */ /* 0x020fca0007ffe0ff */
[----:B------:R-:W-:-:S04]  /*0140*/  IMAD R5, R5, UR5, RZ ;  /* 0x0000000505057c24 */ /* 0x000fc8000f8e02ff */
[----:B------:R-:W-:Y:S01]  /*0150*/  IMAD.HI.U32 R3, R3, R5, R2 ;  /* 0x0000000503037227 */ /* 0x000fe200078e0002 */
[----:B------:R-:W-:-:S05]  /*0160*/  MOV R2, RZ ;  /* 0x000000ff00027202 */ /* 0x000fca0000000f00 */
[----:B------:R-:W-:-:S05]  /*0170*/  IMAD.HI.U32 R3, R3, R0, RZ ;  /* 0x0000000003037227 */ /* 0x000fca00078e00ff */
[----:B------:R-:W-:-:S05]  /*0180*/  IADD3 R5, PT, PT, -R3, RZ, RZ ;  /* 0x000000ff03057210 */ /* 0x000fca0007ffe1ff */
[----:B------:R-:W-:-:S05]  /*0190*/  IMAD R5, R5, UR5, R0 ;  /* 0x0000000505057c24 */ /* 0x000fca000f8e0200 */
[----:B------:R-:W-:-:S13]  /*01a0*/  ISETP.GE.U32.AND P0, PT, R5, UR5, PT ;  /* 0x0000000505007c0c */ /* 0x000fda000bf06070 */
[----:B------:R-:W-:Y:S02]  /*01b0*/  @P0 IADD3 R5, PT, PT, R5, -UR5, RZ ;  /* 0x8000000505050c10 */ /* 0x000fe4000fffe0ff */
[----:B------:R-:W-:Y:S02]  /*01c0*/  @P0 IADD3 R3, PT, PT, R3, 0x1, RZ ;  /* 0x0000000103030810 */ /* 0x000fe40007ffe0ff */
[----:B------:R-:W-:Y:S02]  /*01d0*/  ISETP.GE.U32.AND P1, PT, R5, UR5, PT ;  /* 0x0000000505007c0c */ /* 0x000fe4000bf26070 */
[----:B-1----:R-:W-:-:S11]  /*01e0*/  ISETP.GT.AND P0, PT, R9, 0x3, PT ;  /* 0x000000030900780c */ /* 0x002fd60003f04270 */
[----:B------:R-:W-:Y:S02]  /*01f0*/  @P1 IADD3 R3, PT, PT, R3, 0x1, RZ ;  /* 0x0000000103031810 */ /* 0x000fe40007ffe0ff */
[----:B------:R-:W-:-:S04]  /*0200*/  @!P2 LOP3.LUT R3, RZ, UR5, RZ, 0x33, !PT ;  /* 0x00000005ff03ac12 */ /* 0x000fc8000f8e33ff */
[C---:B------:R-:W-:Y:S01]  /*0210*/  IADD3 R5, PT, PT, -R3.reuse, RZ, RZ ;  /* 0x000000ff03057210 */ /* 0x040fe20007ffe1ff */
[----:B------:R-:W-:-:S04]  /*0220*/  IMAD R3, R3, R8, RZ ;  /* 0x0000000803037224 */ /* 0x000fc800078e02ff */
[----:B------:R-:W-:Y:S02]  /*0230*/  IMAD R5, R5, UR5, R0 ;  /* 0x0000000505057c24 */ /* 0x000fe4000f8e0200 */
[----:B---3--:R-:W-:-:S04]  /*0240*/  IMAD.WIDE.U32 R10, R3, 0x8, R10 ;  /* 0x00000008030a7825 */ /* 0x008fc800078e000a */
[----:B------:R-:W-:-:S04]  /*0250*/  IMAD R5, R5, R8, RZ ;  /* 0x0000000805057224 */ /* 0x000fc800078e02ff */
[----:B----4-:R-:W-:Y:S01]  /*0260*/  IMAD.WIDE.U32 R12, R5, 0x8, R12 ;  /* 0x00000008050c7825 */ /* 0x010fe200078e000c */
[----:B--2---:R-:W-:Y:S06]  /*0270*/  @P0 BRA `(.L_x_540) ;  /* 0x0000003400440947 */ /* 0x004fec0003800000 */
[----:B------:R-:W-:-:S13]  /*0280*/  ISETP.GT.AND P0, PT, R9, 0x1, PT ;  /* 0x000000010900780c */ /* 0x000fda0003f04270 */
[----:B------:R-:W-:Y:S05]  /*0290*/  @P0 BRA `(.L_x_541) ;  /* 0x0000001c004c0947 */ /* 0x000fea0003800000 */
[----:B------:R-:W-:-:S04]  /*02a0*/  VIMNMX.U32 R9, PT, PT, R9, 0x2, PT ;  /* 0x0000000209097848 */ /* 0x000fc80003fe0000 */
[----:B------:R-:W-:-:S04]  /*02b0*/  SHF.L.U32 R9, R9, 0x2, RZ ;  /* 0x0000000209097819 */ /* 0x000fc800000006ff */
[----:B------:R-:W0:Y:S02]  /*02c0*/  LDC R4, c[0x2][R9] ;  /* 0x0080000009047b82 */ /* 0x000e240000000800 */
[----:B0-----:R-:W-:-:S04]  /*02d0*/  SHF.R.S32.HI R5, RZ, 0x1f, R4 ;  /* 0x0000001fff057819 */ /* 0x001fc80000011404 */
.L_x_882:
[----:B------:R-:W-:Y:S05]  /*02e0*/  BRX R4 -0x2f0                                                            (*"BRANCH_TARGETS .L_x_883,.L_x_884,.L_x_542"*) ;  /* 0xfffffffc04447949 */ /* 0x000fea000383ffff */
.L_x_884:
[----:B------:R-:W-:-:S13]  /*02f0*/  ISETP.NE.AND P0, PT, R8, RZ, PT ;  /* 0x000000ff0800720c */ /* 0x000fda0003f05270 */
[----:B------:R-:W-:Y:S05]  /*0300*/  @!P0 BRA `(.L_x_542) ;  /* 0x0000008400a48947 */ /* 0x000fea0003800000 */
[C---:B------:R-:W-:Y:S02]  /*0310*/  IADD3 R2, PT, PT, R8.reuse, -0x1, RZ ;  /* 0xffffffff08027810 */ /* 0x040fe40007ffe0ff */
[----:B------:R-:W-:Y:S02]  /*0320*/  LOP3.LUT R4, R8, 0xf, RZ, 0xc0, !PT ;  /* 0x0000000f08047812 */ /* 0x000fe400078ec0ff */
[----:B------:R-:W-:Y:S01]  /*0330*/  ISETP.GE.U32.AND P0, PT, R2, 0xf, PT ;  /* 0x0000000f0200780c */ /* 0x000fe20003f06070 */
[----:B------:R-:W-:Y:S01]  /*0340*/  HFMA2 R2, -RZ, RZ, 0, 0 ;  /* 0x00000000ff027431 */ /* 0x000fe200000001ff */
[----:B------:R-:W-:Y:S02]  /*0350*/  ISETP.NE.AND P1, PT, R4, RZ, PT ;  /* 0x000000ff0400720c */ /* 0x000fe40003f25270 */
[----:B------:R-:W-:-:S09]  /*0360*/  MOV R5, RZ ;  /* 0x000000ff00057202 */ /* 0x000fd20000000f00 */
[----:B------:R-:W-:Y:S05]  /*0370*/  @!P0 BRA `(.L_x_543) ;  /* 0x0000000400a48947 */ /* 0x000fea0003800000 */
[----:B------:R-:W-:Y:S02]  /*0380*/  LOP3.LUT R5, R8, 0xfffffff0, RZ, 0xc0, !PT ;  /* 0xfffffff008057812 */ /* 0x000fe400078ec0ff */
[----:B------:R-:W-:Y:S02]  /*0390*/  CS2R R2, SRZ ;  /* 0x0000000000027805 */ /* 0x000fe4000001ff00 */
[----:B------:R-:W-:-:S07]  /*03a0*/  IADD3 R6, PT, PT, -R5, RZ, RZ ;  /* 0x000000ff05067210 */ /* 0x000fce0007ffe1ff */
.L_x_544:
[----:B------:R-:W-:-:S04]  /*03b0*/  IMAD.WIDE.U32 R14, R3, 0x8, R10 ;  /* 0x00000008030e7825 */ /* 0x000fc800078e000a */
[----:B------:R-:W-:Y:S01]  /*03c0*/  IMAD.WIDE.U32 R16, R3, 0x8, R12 ;  /* 0x0000000803107825 */ /* 0x000fe200078e000c */
[----:B------:R-:W2:Y:S04]  /*03d0*/  LDG.E.64.CONSTANT R24, desc[UR6][R14.64] ;  /* 0x000000060e187981 */ /* 0x000ea8000c1e9b00 */
[----:B------:R-:W3:Y:S04]  /*03e0*/  LDG.E.64.CONSTANT R34, desc[UR6][R16.64] ;  /* 0x0000000610227981 */ /* 0x000ee8000c1e9b00 */
[----:B------:R-:W4:Y:S04]  /*03f0*/  LDG.E.64.CONSTANT R28, desc[UR6][R14.64+0x8] ;  /* 0x000008060e1c7981 */ /* 0x000f28000c1e9b00 */
[----:B------:R-:W5:Y:S04]  /*0400*/  LDG.E.64.CONSTANT R32, desc[UR6][R16.64+0x8] ;  /* 0x0000080610207981 */ /* 0x000f68000c1e9b00 */
[----:B------:R-:W5:Y:S04]  /*0410*/  LDG.E.64.CONSTANT R26, desc[UR6][R14.64+0x10] ;  /* 0x000010060e1a7981 */ /* 0x000f68000c1e9b00 */
[----:B------:R-:W5:Y:S04]  /*0420*/  LDG.E.64.CONSTANT R36, desc[UR6][R16.64+0x10] ;  /* 0x0000100610247981 */ /* 0x000f68000c1e9b00 */
[----:B------:R-:W5:Y:S04]  /*0430*/  LDG.E.64.CONSTANT R20, desc[UR6][R14.64+0x18] ;  /* 0x000018060e147981 */ /* 0x000f68000c1e9b00 */
[----:B------:R-:W5:Y:S01]  /*0440*/  LDG.E.64.CONSTANT R30, desc[UR6][R16.64+0x18] ;  /* 0x00001806101e7981 */ /* 0x000f62000c1e9b00 */
[----:B--2---:R-:W-:Y:S08]  /*0450*/  F2F.F32.F64 R24, R24 ;  /* 0x0000001800187310 */ /* 0x004ff00000301000 */
[----:B---3--:R0:W1:Y:S08]  /*0460*/  F2F.F32.F64 R23, R34 ;  /* 0x0000002200177310 */ /* 0x0080700000301000 */
[----:B----4-:R-:W-:Y:S01]  /*0470*/  F2F.F32.F64 R19, R28 ;  /* 0x0000001c00137310 */ /* 0x010fe20000301000 */
[----:B0-----:R-:W2:Y:S07]  /*0480*/  LDG.E.64.CONSTANT R34, desc[UR6][R14.64+0x28] ;  /* 0x000028060e227981 */ /* 0x001eae000c1e9b00 */
[----:B-----5:R-:W0:Y:S08]  /*0490*/  F2F.F32.F64 R18, R32 ;  /* 0x0000002000127310 */ /* 0x020e300000301000 */
[----:B------:R3:W-:Y:S08]  /*04a0*/  F2F.F32.F64 R22, R26 ;  /* 0x0000001a00167310 */ /* 0x0007f00000301000 */
[----:B------:R-:W4:Y:S01]  /*04b0*/  F2F.F32.F64 R9, R36 ;  /* 0x0000002400097310 */ /* 0x000f220000301000 */
[----:B-1----:R-:W-:Y:S01]  /*04c0*/  FADD R23, R24, -R23 ;  /* 0x8000001718177221 */ /* 0x002fe20000000000 */
[----:B0-----:R-:W-:Y:S01]  /*04d0*/  FADD R19, R19, -R18 ;  /* 0x8000001213137221 */ /* 0x001fe20000000000 */
[----:B------:R-:W5:Y:S02]  /*04e0*/  LDG.E.64.CONSTANT R28, desc[UR6][R14.64+0x20] ;  /* 0x000020060e1c7981 */ /* 0x000f64000c1e9b00 */
[----:B---3--:R-:W-:-:S02]  /*04f0*/  FFMA R26, R23, R23, R2 ;  /* 0x00000017171a7223 */ /* 0x008fc40000000002 */
[----:B------:R-:W3:Y:S01]  /*0500*/  LDG.E.64.CONSTANT R24, desc[UR6][R16.64+0x20] ;  /* 0x0000200610187981 */ /* 0x000ee2000c1e9b00 */
[----:B------:R0:W-:Y:S03]  /*0510*/  F2F.F32.F64 R7, R20 ;  /* 0x0000001400077310 */ /* 0x0001e60000301000 */
[----:B------:R-:W3:Y:S01]  /*0520*/  LDG.E.64.CONSTANT R32, desc[UR6][R16.64+0x28] ;  /* 0x0000280610207981 */ /* 0x000ee2000c1e9b00 */
[----:B----4-:R-:W-:-:S03]  /*0530*/  FADD R22, R22, -R9 ;  /* 0x8000000916167221 */ /* 0x010fc60000000000 */
[----:B------:R-:W4:Y:S01]  /*0540*/  LDG.E.64.CONSTANT R36, desc[UR6][R14.64+0x68] ;  /* 0x000068060e247981 */ /* 0x000f22000c1e9b00 */
[----:B0-----:R-:W-:-:S03]  /*0550*/  FFMA R21, R19, R19, R26 ;  /* 0x0000001313157223 */ /* 0x001fc6000000001a */
[----:B------:R-:W4:Y:S01]  /*0560*/  LDG.E.64.CONSTANT R26, desc[UR6][R14.64+0x30] ;  /* 0x000030060e1a7981 */ /* 0x000f22000c1e9b00 */
[----:B------:R-:W-:-:S03]  /*0570*/  FFMA R21, R22, R22, R21 ;  /* 0x0000001616157223 */ /* 0x000fc60000000015 */
[----:B------:R-:W4:Y:S01]  /*0580*/  LDG.E.64.CONSTANT R22, desc[UR6][R16.64+0x30] ;  /* 0x0000300610167981 */ /* 0x000f22000c1e9b00 */
[----:B------:R0:W1:Y:S03]  /*0590*/  F2F.F32.F64 R2, R30 ;  /* 0x0000001e00027310 */ /* 0x0000660000301000 */
[----:B0-----:R-:W4:Y:S01]  /*05a0*/  LDG.E.64.CONSTANT R30, desc[UR6][R14.64+0x38] ;  /* 0x000038060e1e7981 */ /* 0x001f22000c1e9b00 */
[----:B-1----:R-:W-:-:S04]  /*05b0*/  FADD R2, R7, -R2 ;  /* 0x8000000207027221 */ /* 0x002fc80000000000 */
[----:B------:R-:W-:Y:S01]  /*05c0*/  FFMA R21, R2, R2, R21 ;  /* 0x0000000202157223 */ /* 0x000fe20000000015 */
[----:B--2---:R0:W-:Y:S02]  /*05d0*/  F2F.F32.F64 R20, R34 ;  /* 0x0000002200147310 */ /* 0x0041e40000301000 */
[----:B0-----:R-:W2:Y:S06]  /*05e0*/  LDG.E.64.CONSTANT R34, desc[UR6][R16.64+0x40] ;  /* 0x0000400610227981 */ /* 0x001eac000c1e9b00 */
[----:B-----5:R0:W-:Y:S08]  /*05f0*/  F2F.F32.F64 R18, R28 ;  /* 0x0000001c00127310 */ /* 0x0201f00000301000 */
[----:B---3--:R-:W1:Y:S01]  /*0600*/  F2F.F32.F64 R25, R24 ;  /* 0x0000001800197310 */ /* 0x008e620000301000 */
[----:B0-----:R-:W3:Y:S07]  /*0610*/  LDG.E.64.CONSTANT R28, desc[UR6][R16.64+0x38] ;  /* 0x00003806101c7981 */ /* 0x001eee000c1e9b00 */
[----:B------:R0:W5:Y:S08]  /*0620*/  F2F.F32.F64 R19, R32 ;  /* 0x0000002000137310 */ /* 0x0001700000301000 */
[----:B----4-:R4:W-:Y:S01]  /*0630*/  F2F.F32.F64 R7, R26 ;  /* 0x0000001a00077310 */ /* 0x0109e20000301000 */
[----:B0-----:R-:W3:Y:S07]  /*0640*/  LDG.E.64.CONSTANT R32, desc[UR6][R14.64+0x40] ;  /* 0x000040060e207981 */ /* 0x001eee000c1e9b00 */
[----:B------:R-:W0:Y:S01]  /*0650*/  F2F.F32.F64 R22, R22 ;  /* 0x0000001600167310 */ /* 0x000e220000301000 */
[----:B-1----:R-:W-:Y:S01]  /*0660*/  FADD R18, R18, -R25 ;  /* 0x8000001912127221 */ /* 0x002fe20000000000 */
[----:B-----5:R-:W-:Y:S01]  /*0670*/  FADD R20, R20, -R19 ;  /* 0x8000001314147221 */ /* 0x020fe20000000000 */
[----:B------:R-:W5:Y:S02]  /*0680*/  LDG.E.64.CONSTANT R24, desc[UR6][R14.64+0x48] ;  /* 0x000048060e187981 */ /* 0x000f64000c1e9b00 */
[----:B------:R-:W-:-:S02]  /*0690*/  FFMA R21, R18, R18, R21 ;  /* 0x0000001212157223 */ /* 0x000fc40000000015 */
[----:B----4-:R-:W4:Y:S02]  /*06a0*/  LDG.E.64.CONSTANT R26, desc[UR6][R16.64+0x48] ;  /* 0x00004806101a7981 */ /* 0x010f24000c1e9b00 */
[----:B------:R-:W-:Y:S01]  /*06b0*/  FFMA R21, R20, R20, R21 ;  /* 0x0000001414157223 */ /* 0x000fe20000000015 */
[----:B0-----:R-:W-:-:S04]  /*06c0*/  FADD R22, R7, -R22 ;  /* 0x8000001607167221 */ /* 0x001fc80000000000 */
[----:B------:R-:W-:Y:S02]  /*06d0*/  FFMA R22, R22, R22, R21 ;  /* 0x0000001616167223 */ /* 0x000fe40000000015 */
[----:B------:R-:W4:Y:S01]  /*06e0*/  LDG.E.64.CONSTANT R20, desc[UR6][R16.64+0x50] ;  /* 0x0000500610147981 */ /* 0x000f22000c1e9b00 */
[----:B------:R0:W-:Y:S03]  /*06f0*/  F2F.F32.F64 R9, R30 ;  /* 0x0000001e00097310 */ /* 0x0001e60000301000 */
[----:B0-----:R-:W4:Y:S05]  /*0700*/  LDG.E.64.CONSTANT R30, desc[UR6][R14.64+0x50] ;  /* 0x000050060e1e7981 */ /* 0x001f2a000c1e9b00 */
[----:B--2---:R0:W-:Y:S02]  /*0710*/  F2F.F32.F64 R23, R34 ;  /* 0x0000002200177310 */ /* 0x0041e40000301000 */
[----:B0-----:R-:W2:Y:S06]  /*0720*/  LDG.E.64.CONSTANT R34, desc[UR6][R16.64+0x68] ;  /* 0x0000680610227981 */ /* 0x001eac000c1e9b00 */
[----:B---3--:R0:W1:Y:S02]  /*0730*/  F2F.F32.F64 R2, R28 ;  /* 0x0000001c00027310 */ /* 0x0080640000301000 */
[----:B0-----:R-:W3:Y:S06]  /*0740*/  LDG.E.64.CONSTANT R28, desc[UR6][R14.64+0x58] ;  /* 0x000058060e1c7981 */ /* 0x001eec000c1e9b00 */
[----:B------:R0:W0:Y:S01]  /*0750*/  F2F.F32.F64 R18, R32 ;  /* 0x0000002000127310 */ /* 0x0000220000301000 */
[----:B-1----:R-:W-:-:S04]  /*0760*/  FADD R9, R9, -R2 ;  /* 0x8000000209097221 */ /* 0x002fc80000000000 */
[----:B------:R-:W-:-:S03]  /*0770*/  FFMA R22, R9, R9, R22 ;  /* 0x0000000909167223 */ /* 0x000fc60000000016 */
[----:B-----5:R1:W-:Y:S01]  /*0780*/  F2F.F32.F64 R19, R24 ;  /* 0x0000001800137310 */ /* 0x0203e20000301000 */
[----:B0-----:R-:W5:Y:S01]  /*0790*/  LDG.E.64.CONSTANT R32, desc[UR6][R16.64+0x58] ;  /* 0x0000580610207981 */ /* 0x001f62000c1e9b00 */
[----:B------:R-:W-:-:S04]  /*07a0*/  FADD R23, R18, -R23 ;  /* 0x8000001712177221 */ /* 0x000fc80000000000 */
[----:B-1----:R-:W-:Y:S02]  /*07b0*/  FFMA R24, R23, R23, R22 ;  /* 0x0000001717187223 */ /* 0x002fe40000000016 */
[----:B------:R-:W2:Y:S01]  /*07c0*/  LDG.E.64.CONSTANT R22, desc[UR6][R14.64+0x60] ;  /* 0x000060060e167981 */ /* 0x000ea2000c1e9b00 */
[----:B----4-:R0:W-:Y:S03]  /*07d0*/  F2F.F32.F64 R7, R20 ;  /* 0x0000001400077310 */ /* 0x0101e60000301000 */
[----:B0-----:R-:W4:Y:S05]  /*07e0*/  LDG.E.64.CONSTANT R20, desc[UR6][R16.64+0x60] ;  /* 0x0000600610147981 */ /* 0x001f2a000c1e9b00 */
[----:B------:R-:W0:Y:S02]  /*07f0*/  F2F.F32.F64 R2, R26 ;  /* 0x0000001a00027310 */ /* 0x000e240000301000 */
[----:B0-----:R-:W-:-:S04]  /*0800*/  FADD R19, R19, -R2 ;  /* 0x8000000213137221 */ /* 0x001fc80000000000 */
[----:B------:R-:W-:Y:S02]  /*0810*/  FFMA R24, R19, R19, R24 ;  /* 0x0000001313187223 */ /* 0x000fe40000000018 */
[----:B------:R-:W3:Y:S01]  /*0820*/  LDG.E.64.CONSTANT R18, desc[UR6][R16.64+0x70] ;  /* 0x0000700610127981 */ /* 0x000ee2000c1e9b00 */
[----:B-----5:R0:W-:Y:S03]  /*0830*/  F2F.F32.F64 R9, R32 ;  /* 0x0000002000097310 */ /* 0x0201e60000301000 */
[----:B0-----:R-:W5:Y:S05]  /*0840*/  LDG.E.64.CONSTANT R32, desc[UR6][R16.64+0x78] ;  /* 0x0000780610207981 */ /* 0x001f6a000c1e9b00 */
[----:B--2---:R0:W-:Y:S02]  /*0850*/  F2F.F32.F64 R27, R22 ;  /* 0x00000016001b7310 */ /* 0x0041e40000301000 */
[----:B0-----:R-:W2:Y:S06]  /*0860*/  LDG.E.64.CONSTANT R22, desc[UR6][R14.64+0x78] ;  /* 0x000078060e167981 */ /* 0x001eac000c1e9b00 */
[----:B----4-:R0:W-:Y:S02]  /*0870*/  F2F.F32.F64 R26, R20 ;  /* 0x00000014001a7310 */ /* 0x0101e40000301000 */
[----:B0-----:R-:W4:Y:S06]  /*0880*/  LDG.E.64.CONSTANT R20, desc[UR6][R14.64+0x70] ;  /* 0x000070060e147981 */ /* 0x001f2c000c1e9b00 */
[----:B------:R-:W0:Y:S08]  /*0890*/  F2F.F32.F64 R30, R30 ;  /* 0x0000001e001e7310 */ /* 0x000e300000301000 */
[----:B---3--:R-:W1:Y:S08]  /*08a0*/  F2F.F32.F64 R28, R28 ;  /* 0x0000001c001c7310 */ /* 0x008e700000301000 */
[----:B------:R-:W-:Y:S01]  /*08b0*/  F2F.F32.F64 R25, R36 ;  /* 0x0000002400197310 */ /* 0x000fe20000301000 */
[----:B0-----:R-:W-:-:S07]  /*08c0*/  FADD R7, R30, -R7 ;  /* 0x800000071e077221 */ /* 0x001fce0000000000 */
[----:B------:R-:W0:Y:S01]  /*08d0*/  F2F.F32.F64 R2, R34 ;  /* 0x0000002200027310 */ /* 0x000e220000301000 */
[----:B------:R-:W-:Y:S01]  /*08e0*/  FFMA R24, R7, R7, R24 ;  /* 0x0000000707187223 */ /* 0x000fe20000000018 */
[----:B-1----:R-:W-:Y:S01]  /*08f0*/  FADD R9, R28, -R9 ;  /* 0x800000091c097221 */ /* 0x002fe20000000000 */
[----:B------:R-:W-:-:S05]  /*0900*/  IADD3 R6, PT, PT, R6, 0x10, RZ ;  /* 0x0000001006067810 */ /* 0x000fca0007ffe0ff */
[----:B------:R-:W-:Y:S01]  /*0910*/  F2F.F32.F64 R18, R18 ;  /* 0x0000001200127310 */ /* 0x000fe20000301000 */
[----:B------:R-:W-:Y:S01]  /*0920*/  FFMA R24, R9, R9, R24 ;  /* 0x0000000909187223 */ /* 0x000fe20000000018 */
[----:B------:R-:W-:Y:S01]  /*0930*/  FADD R27, R27, -R26 ;  /* 0x8000001a1b1b7221 */ /* 0x000fe20000000000 */
[----:B------:R-:W-:-:S03]  /*0940*/  ISETP.NE.AND P0, PT, R6, RZ, PT ;  /* 0x000000ff0600720c */ /* 0x000fc60003f05270 */
[----:B------:R-:W-:Y:S01]  /*0950*/  FFMA R24, R27, R27, R24 ;  /* 0x0000001b1b187223 */ /* 0x000fe20000000018 */
[----:B0-----:R-:W-:-:S04]  /*0960*/  FADD R25, R25, -R2 ;  /* 0x8000000219197221 */ /* 0x001fc80000000000 */
[----:B------:R-:W-:Y:S01]  /*0970*/  FFMA R24, R25, R25, R24 ;  /* 0x0000001919187223 */ /* 0x000fe20000000018 */
[----:B------:R-:W-:Y:S01]  /*0980*/  IADD3 R3, PT, PT, R3, 0x10, RZ ;  /* 0x0000001003037810 */ /* 0x000fe20007ffe0ff */
[----:B-----5:R-:W-:Y:S08]  /*0990*/  F2F.F32.F64 R33, R32 ;  /* 0x0000002000217310 */ /* 0x020ff00000301000 */
[----:B--2---:R-:W0:Y:S08]  /*09a0*/  F2F.F32.F64 R22, R22 ;  /* 0x0000001600167310 */ /* 0x004e300000301000 */
[----:B----4-:R-:W1:Y:S01]  /*09b0*/  F2F.F32.F64 R29, R20 ;  /* 0x00000014001d7310 */ /* 0x010e620000301000 */
[----:B0-----:R-:W-:Y:S01]  /*09c0*/  FADD R7, R22, -R33 ;  /* 0x8000002116077221 */ /* 0x001fe20000000000 */
[----:B-1----:R-:W-:-:S04]  /*09d0*/  FADD R29, R29, -R18 ;  /* 0x800000121d1d7221 */ /* 0x002fc80000000000 */
[----:B------:R-:W-:-:S04]  /*09e0*/  FFMA R24, R29, R29, R24 ;  /* 0x0000001d1d187223 */ /* 0x000fc80000000018 */
[----:B------:R-:W-:Y:S01]  /*09f0*/  FFMA R2, R7, R7, R24 ;  /* 0x0000000707027223 */ /* 0x000fe20000000018 */
[----:B------:R-:W-:Y:S06]  /*0a00*/  @P0 BRA `(.L_x_544) ;  /* 0xfffffff800680947 */ /* 0x000fec000383ffff */
.L_x_543:
[----:B------:R-:W-:Y:S05]  /*0a10*/  @!P1 BRA `(.L_x_542) ;  /* 0x0000007c00e09947 */ /* 0x000fea0003800000 */
[----:B------:R-:W-:Y:S02]  /*0a20*/  ISETP.GE.U32.AND P0, PT, R4, 0x8, PT ;  /* 0x000000080400780c */ /* 0x000fe40003f06070 */
[----:B------:R-:W-:-:S04]  /*0a30*/  LOP3.LUT R3, R8, 0x7, RZ, 0xc0, !PT ;  /* 0x0000000708037812 */ /* 0x000fc800078ec0ff */
[----:B------:R-:W-:-:S07]  /*0a40*/  ISETP.NE.AND P1, PT, R3, RZ, PT ;  /* 0x000000ff0300720c */ /* 0x000fce0003f25270 */
[----:B------:R-:W-:Y:S06]  /*0a50*/  @!P0 BRA `(.L_x_545) ;  /* 0x0000000000cc8947 */ /* 0x000fec0003800000 */
        /* <DEDUP_REMOVED lines=9> */
[----:B------:R-:W5:Y:S04]  /*0af0*/  LDG.E.64.CONSTANT R28, desc[UR6][R16.64+0x10] ;  /* 0x00001006101c7981 */ /* 0x000f68000c1e9b00 */
[----:B------:R-:W5:Y:S04]  /*0b00*/  LDG.E.64.CONSTANT R36, desc[UR6][R14.64+0x20] ;  /* 0x000020060e247981 */ /* 0x000f68000c1e9b00 */
[----:B------:R-:W5:Y:S01]  /*0b10*/  LDG.E.64.CONSTANT R34, desc[UR6][R16.64+0x28] ;  /* 0x0000280610227981 */ /* 0x000f62000c1e9b00 */
[----:B--2---:R0:W-:Y:S08]  /*0b20*/  F2F.F32.F64 R9, R20 ;  /* 0x0000001400097310 */ /* 0x0041f00000301000 */
[----:B---3--:R1:W2:Y:S01]  /*0b30*/  F2F.F32.F64 R4, R32 ;  /* 0x0000002000047310 */ /* 0x0082a20000301000 */
[----:B0-----:R-:W3:Y:S07]  /*0b40*/  LDG.E.64.CONSTANT R20, desc[UR6][R16.64+0x20] ;  /* 0x0000200610147981 */ /* 0x001eee000c1e9b00 */
[----:B----4-:R-:W-:Y:S01]  /*0b50*/  F2F.F32.F64 R7, R6 ;  /* 0x0000000600077310 */ /* 0x010fe20000301000 */
[----:B-1----:R-:W4:Y:S07]  /*0b60*/  LDG.E.64.CONSTANT R32, desc[UR6][R14.64+0x28] ;  /* 0x000028060e207981 */ /* 0x002f2e000c1e9b00 */
[----:B-----5:R2:W-:Y:S02]  /*0b70*/  F2F.F32.F64 R6, R18 ;  /* 0x0000001200067310 */ /* 0x0205e40000301000 */
[----:B--2---:R-:W-:-:S06]  /*0b80*/  FADD R19, R9, -R4 ;  /* 0x8000000409137221 */ /* 0x004fcc0000000000 */
[----:B------:R-:W0:Y:S01]  /*0b90*/  F2F.F32.F64 R26, R24 ;  /* 0x00000018001a7310 */ /* 0x000e220000301000 */
[----:B------:R-:W-:Y:S02]  /*0ba0*/  FFMA R2, R19, R19, R2 ;  /* 0x0000001313027223 */ /* 0x000fe40000000002 */
[----:B------:R-:W2:Y:S05]  /*0bb0*/  LDG.E.64.CONSTANT R18, desc[UR6][R16.64+0x30] ;  /* 0x0000300610127981 */ /* 0x000eaa000c1e9b00 */
[----:B------:R1:W-:Y:S08]  /*0bc0*/  F2F.F32.F64 R27, R30 ;  /* 0x0000001e001b7310 */ /* 0x0003f00000301000 */
[----:B------:R5:W-:Y:S01]  /*0bd0*/  F2F.F32.F64 R4, R22 ;  /* 0x0000001600047310 */ /* 0x000be20000301000 */
[----:B-1----:R-:W2:Y:S04]  /*0be0*/  LDG.E.64.CONSTANT R30, desc[UR6][R14.64+0x38] ;  /* 0x000038060e1e7981 */ /* 0x002ea8000c1e9b00 */
[----:B-----5:R-:W5:Y:S03]  /*0bf0*/  LDG.E.64.CONSTANT R22, desc[UR6][R16.64+0x38] ;  /* 0x0000380610167981 */ /* 0x020f66000c1e9b00 */
[----:B---3--:R1:W-:Y:S02]  /*0c00*/  F2F.F32.F64 R25, R20 ;  /* 0x0000001400197310 */ /* 0x0083e40000301000 */
[----:B-1----:R-:W3:Y:S06]  /*0c10*/  LDG.E.64.CONSTANT R20, desc[UR6][R14.64+0x30] ;  /* 0x000030060e147981 */ /* 0x002eec000c1e9b00 */
[----:B------:R-:W1:Y:S01]  /*0c20*/  F2F.F32.F64 R29, R28 ;  /* 0x0000001c001d7310 */ /* 0x000e620000301000 */
[----:B0-----:R-:W-:-:S07]  /*0c30*/  FADD R7, R26, -R7 ;  /* 0x800000071a077221 */ /* 0x001fce0000000000 */
[----:B------:R-:W0:Y:S01]  /*0c40*/  F2F.F32.F64 R24, R36 ;  /* 0x0000002400187310 */ /* 0x000e220000301000 */
[----:B------:R-:W-:-:S07]  /*0c50*/  FFMA R2, R7, R7, R2 ;  /* 0x0000000707027223 */ /* 0x000fce0000000002 */
[----:B------:R-:W-:Y:S01]  /*0c60*/  F2F.F32.F64 R9, R34 ;  /* 0x0000002200097310 */ /* 0x000fe20000301000 */
[----:B-1----:R-:W-:-:S07]  /*0c70*/  FADD R29, R29, -R6 ;  /* 0x800000061d1d7221 */ /* 0x002fce0000000000 */
[----:B----4-:R-:W1:Y:S01]  /*0c80*/  F2F.F32.F64 R28, R32 ;  /* 0x00000020001c7310 */ /* 0x010e620000301000 */
[----:B------:R-:W-:Y:S01]  /*0c90*/  FFMA R2, R29, R29, R2 ;  /* 0x0000001d1d027223 */ /* 0x000fe20000000002 */
[----:B------:R-:W-:-:S06]  /*0ca0*/  FADD R27, R27, -R4 ;  /* 0x800000041b1b7221 */ /* 0x000fcc0000000000 */
[----:B--2---:R-:W-:Y:S01]  /*0cb0*/  F2F.F32.F64 R18, R18 ;  /* 0x0000001200127310 */ /* 0x004fe20000301000 */
[----:B------:R-:W-:Y:S01]  /*0cc0*/  FFMA R2, R27, R27, R2 ;  /* 0x0000001b1b027223 */ /* 0x000fe20000000002 */
[----:B0-----:R-:W-:-:S06]  /*0cd0*/  FADD R25, R25, -R24 ;  /* 0x8000001819197221 */ /* 0x001fcc0000000000 */
[----:B-----5:R-:W-:Y:S01]  /*0ce0*/  F2F.F32.F64 R22, R22 ;  /* 0x0000001600167310 */ /* 0x020fe20000301000 */
[----:B------:R-:W-:-:S07]  /*0cf0*/  FFMA R2, R25, R25, R2 ;  /* 0x0000001919027223 */ /* 0x000fce0000000002 */
[----:B------:R-:W0:Y:S01]  /*0d00*/  F2F.F32.F64 R31, R30 ;  /* 0x0000001e001f7310 */ /* 0x000e220000301000 */
[----:B-1----:R-:W-:-:S04]  /*0d10*/  FADD R9, R9, -R28 ;  /* 0x8000001c09097221 */ /* 0x002fc80000000000 */
[----:B------:R-:W-:Y:S01]  /*0d20*/  FFMA R2, R9, R9, R2 ;  /* 0x0000000909027223 */ /* 0x000fe20000000002 */
[----:B------:R-:W-:Y:S01]  /*0d30*/  IADD3 R5, PT, PT, R5, 0x8, RZ ;  /* 0x0000000805057810 */ /* 0x000fe20007ffe0ff */
[----:B0-----:R-:W-:Y:S01]  /*0d40*/  FADD R7, R22, -R31 ;  /* 0x8000001f16077221 */ /* 0x001fe20000000000 */
[----:B---3--:R-:W0:Y:S02]  /*0d50*/  F2F.F32.F64 R21, R20 ;  /* 0x0000001400157310 */ /* 0x008e240000301000 */
[----:B0-----:R-:W-:-:S04]  /*0d60*/  FADD R21, R18, -R21 ;  /* 0x8000001512157221 */ /* 0x001fc80000000000 */
[----:B------:R-:W-:-:S04]  /*0d70*/  FFMA R2, R21, R21, R2 ;  /* 0x0000001515027223 */ /* 0x000fc80000000002 */
[----:B------:R-:W-:-:S07]  /*0d80*/  FFMA R2, R7, R7, R2 ;  /* 0x0000000707027223 */ /* 0x000fce0000000002 */
.L_x_545:
[----:B------:R-:W-:Y:S05]  /*0d90*/  @!P1 BRA `(.L_x_542) ;  /* 0x0000007c00009947 */ /* 0x000fea0003800000 */
[----:B------:R-:W-:Y:S02]  /*0da0*/  ISETP.GE.U32.AND P0, PT, R3, 0x4, PT ;  /* 0x000000040300780c */ /* 0x000fe40003f06070 */
[----:B------:R-:W-:-:S04]  /*0db0*/  LOP3.LUT R4, R8, 0x3, RZ, 0xc0, !PT ;  /* 0x0000000308047812 */ /* 0x000fc800078ec0ff */
[----:B------:R-:W-:-:S07]  /*0dc0*/  ISETP.NE.AND P1, PT, R4, RZ, PT ;  /* 0x000000ff0400720c */ /* 0x000fce0003f25270 */
[----:B------:R-:W-:Y:S06]  /*0dd0*/  @!P0 BRA `(.L_x_546) ;  /* 0x00000000006c8947 */ /* 0x000fec0003800000 */
[----:B------:R-:W-:-:S04]  /*0de0*/  IMAD.WIDE.U32 R28, R5, 0x8, R10 ;  /* 0x00000008051c7825 */ /* 0x000fc800078e000a */
[C---:B------:R-:W-:Y:S01]  /*0df0*/  IMAD.WIDE.U32 R26, R5.reuse, 0x8, R12 ;  /* 0x00000008051a7825 */ /* 0x040fe200078e000c */
        /* <DEDUP_REMOVED lines=25> */
.L_x_546:
[----:B------:R-:W-:Y:S05]  /*0f90*/  @!P1 BRA `(.L_x_542) ;  /* 0x0000007800809947 */ /* 0x000fea0003800000 */
[----:B------:R-:W-:-:S04]  /*0fa0*/  IMAD.WIDE.U32 R6, R5, 0x8, R10 ;  /* 0x0000000805067825 */ /* 0x000fc800078e000a */
[----:B------:R-:W-:Y:S02]  /*0fb0*/  IMAD.WIDE.U32 R8, R5, 0x8, R12 ;  /* 0x0000000805087825 */ /* 0x000fe400078e000c */
[----:B------:R-:W2:Y:S04]  /*0fc0*/  LDG.E.64.CONSTANT R6, desc[UR6][R6.64] ;  /* 0x0000000606067981 */ /* 0x000ea8000c1e9b00 */
[----:B------:R-:W3:Y:S01]  /*0fd0*/  LDG.E.64.CONSTANT R8, desc[UR6][R8.64] ;  /* 0x0000000608087981 */ /* 0x000ee2000c1e9b00 */
[----:B------:R-:W-:-:S04]  /*0fe0*/  IADD3 R4, PT, PT, -R4, 0x1, RZ ;  /* 0x0000000104047810 */ /* 0x000fc80007ffe1ff */
[----:B------:R-:W-:Y:S01]  /*0ff0*/  ISETP.NE.AND P0, PT, R4, RZ, PT ;  /* 0x000000ff0400720c */ /* 0x000fe20003f05270 */
[----:B--2---:R-:W-:Y:S08]  /*1000*/  F2F.F32.F64 R3, R6 ;  /* 0x0000000600037310 */ /* 0x004ff00000301000 */
[----:B---3--:R-:W0:Y:S02]  /*1010*/  F2F.F32.F64 R14, R8 ;  /* 0x00000008000e7310 */ /* 0x008e240000301000 */
[----:B0-----:R-:W-:-:S04]  /*1020*/  FADD R3, R3, -R14 ;  /* 0x8000000e03037221 */ /* 0x001fc80000000000 */
[----:B------:R-:W-:Y:S01]  /*1030*/  FFMA R2, R3, R3, R2 ;  /* 0x0000000303027223 */ /* 0x000fe20000000002 */
[----:B------:R-:W-:Y:S06]  /*1040*/  @!P0 BRA `(.L_x_542) ;  /* 0x0000007800548947 */ /* 0x000fec0003800000 */
[----:B------:R-:W-:Y:S02]  /*1050*/  IADD3 R15, PT, PT, R5, 0x1, RZ ;  /* 0x00000001050f7810 */ /* 0x000fe40007ffe0ff */
[----:B------:R-:W-:-:S07]  /*1060*/  MOV R3, R4 ;  /* 0x0000000400037202 */ /* 0x000fce0000000f00 */
.L_x_547:
[----:B------:R-:W-:-:S04]  /*1070*/  IMAD.WIDE.U32 R4, R15, 0x8, R10 ;  /* 0x000000080f047825 */ /* 0x000fc800078e000a */
[----:B------:R-:W-:Y:S02]  /*1080*/  IMAD.WIDE.U32 R6, R15, 0x8, R12 ;  /* 0x000000080f067825 */ /* 0x000fe400078e000c */
[----:B------:R-:W2:Y:S04]  /*1090*/  LDG.E.64.CONSTANT R4, desc[UR6][R4.64] ;  /* 0x0000000604047981 */ /* 0x000ea8000c1e9b00 */
[----:B------:R-:W3:Y:S01]  /*10a0*/  LDG.E.64.CONSTANT R6, desc[UR6][R6.64] ;  /* 0x0000000606067981 */ /* 0x000ee2000c1e9b00 */
[----:B------:R-:W-:Y:S02]  /*10b0*/  IADD3 R3, PT, PT, R3, 0x1, RZ ;  /* 0x0000000103037810 */ /* 0x000fe40007ffe0ff */
[----:B------:R-:W-:Y:S02]  /*10c0*/  IADD3 R15, PT, PT, R15, 0x1, RZ ;  /* 0x000000010f0f7810 */ /* 0x000fe40007ffe0ff */
[----:B------:R-:W-:Y:S01]  /*10d0*/  ISETP.NE.AND P0, PT, R3, RZ, PT ;  /* 0x000000ff0300720c */ /* 0x000fe20003f05270 */
[----:B--2---:R-:W-:Y:S08]  /*10e0*/  F2F.F32.F64 R8, R4 ;  /* 0x0000000400087310 */ /* 0x004ff00000301000 */
[----:B---3--:R-:W0:Y:S02]  /*10f0*/  F2F.F32.F64 R9, R6 ;  /* 0x0000000600097310 */ /* 0x008e240000301000 */
[----:B0-----:R-:W-:-:S04]  /*1100*/  FADD R9, R8, -R9 ;  /* 0x8000000908097221 */ /* 0x001fc80000000000 */
[----:B------:R-:W-:Y:S01]  /*1110*/  FFMA R2, R9, R9, R2 ;  /* 0x0000000909027223 */ /* 0x000fe20000000002 */
[----:B------:R-:W-:Y:S06]  /*1120*/  @P0 BRA `(.L_x_547) ;  /* 0xfffffffc00d00947 */ /* 0x000fec000383ffff */
[----:B------:R-:W-:Y:S05]  /*1130*/  BRA `(.L_x_542) ;  /* 0x0000007800187947 */ /* 0x000fea0003800000 */
.L_x_883:
        /* <DEDUP_REMOVED lines=14> */
.L_x_550:
        /* <DEDUP_REMOVED lines=15> */
[----:B------:R-:W-:Y:S08]  /*1310*/  F2F.F32.F64 R22, R22 ;  /* 0x0000001600167310 */ /* 0x000ff00000301000 */
[----:B------:R-:W3:Y:S01]  /*1320*/  F2F.F32.F64 R7, R30 ;  /* 0x0000001e00077310 */ /* 0x000ee20000301000 */
[----:B-1----:R-:W-:Y:S01]  /*1330*/  FADD R9, R24, -R9 ;  /* 0x8000000918097221 */ /* 0x002fe20000000000 */
[----:B0-----:R-:W-:Y:S01]  /*1340*/  FADD R19, R19, -R18 ;  /* 0x8000001213137221 */ /* 0x001fe20000000000 */
[----:B------:R-:W4:Y:S02]  /*1350*/  LDG.E.64.CONSTANT R24, desc[UR6][R16.64+0x20] ;  /* 0x0000200610187981 */ /* 0x000f24000c1e9b00 */
[----:B------:R-:W-:-:S02]  /*1360*/  FFMA R28, R9, R9, R28 ;  /* 0x00000009091c7223 */ /* 0x000fc4000000001c */
[----:B------:R-:W5:Y:S01]  /*1370*/  LDG.E.64.CONSTANT R34, desc[UR6][R14.64+0x28] ;  /* 0x000028060e227981 */ /* 0x000f62000c1e9b00 */
[----:B------:R0:W-:Y:S03]  /*1380*/  F2F.F32.F64 R6, R20 ;  /* 0x0000001400067310 */ /* 0x0001e60000301000 */
[----:B------:R-:W5:Y:S01]  /*1390*/  LDG.E.64.CONSTANT R32, desc[UR6][R16.64+0x28] ;  /* 0x0000280610207981 */ /* 0x000f62000c1e9b00 */
[----:B---3--:R-:W-:-:S03]  /*13a0*/  FADD R22, R22, -R7 ;  /* 0x8000000716167221 */ /* 0x008fc60000000000 */
[----:B------:R-:W3:Y:S01]  /*13b0*/  LDG.E.64.CONSTANT R30, desc[UR6][R14.64+0x38] ;  /* 0x000038060e1e7981 */ /* 0x000ee2000c1e9b00 */
[----:B0-----:R-:W-:Y:S01]  /*13c0*/  FFMA R21, R19, R19, R28 ;  /* 0x0000001313157223 */ /* 0x001fe2000000001c */
[----:B------:R0:W1:Y:S02]  /*13d0*/  F2F.F32.F64 R9, R26 ;  /* 0x0000001a00097310 */ /* 0x0000640000301000 */
[----:B------:R-:W3:Y:S01]  /*13e0*/  LDG.E.64.CONSTANT R28, desc[UR6][R16.64+0x38] ;  /* 0x00003806101c7981 */ /* 0x000ee2000c1e9b00 */
[----:B------:R-:W-:-:S03]  /*13f0*/  FFMA R21, R22, R22, R21 ;  /* 0x0000001616157223 */ /* 0x000fc60000000015 */
[----:B------:R-:W3:Y:S04]  /*1400*/  LDG.E.64.CONSTANT R22, desc[UR6][R16.64+0x30] ;  /* 0x0000300610167981 */ /* 0x000ee8000c1e9b00 */
[----:B0-----:R-:W3:Y:S01]  /*1410*/  LDG.E.64.CONSTANT R26, desc[UR6][R14.64+0x30] ;  /* 0x000030060e1a7981 */ /* 0x001ee2000c1e9b00 */
[----:B-1----:R-:W-:-:S04]  /*1420*/  FADD R6, R6, -R9 ;  /* 0x8000000906067221 */ /* 0x002fc80000000000 */
[----:B------:R-:W-:Y:S01]  /*1430*/  FFMA R21, R6, R6, R21 ;  /* 0x0000000606157223 */ /* 0x000fe20000000015 */
[----:B--2---:R0:W-:Y:S02]  /*1440*/  F2F.F32.F64 R18, R36 ;  /* 0x0000002400127310 */ /* 0x0041e40000301000 */
[----:B0-----:R-:W2:Y:S06]  /*1450*/  LDG.E.64.CONSTANT R36, desc[UR6][R14.64+0x68] ;  /* 0x000068060e247981 */ /* 0x001eac000c1e9b00 */
[----:B----4-:R-:W0:Y:S08]  /*1460*/  F2F.F32.F64 R25, R24 ;  /* 0x0000001800197310 */ /* 0x010e300000301000 */
[----:B-----5:R1:W-:Y:S08]  /*1470*/  F2F.F32.F64 R20, R34 ;  /* 0x0000002200147310 */ /* 0x0203f00000301000 */
[----:B------:R4:W5:Y:S01]  /*1480*/  F2F.F32.F64 R19, R32 ;  /* 0x0000002000137310 */ /* 0x0009620000301000 */
[----:B-1----:R-:W2:Y:S07]  /*1490*/  LDG.E.64.CONSTANT R34, desc[UR6][R16.64+0x40] ;  /* 0x0000400610227981 */ /* 0x002eae000c1e9b00 */
[----:B---3--:R-:W-:Y:S01]  /*14a0*/  F2F.F32.F64 R22, R22 ;  /* 0x0000001600167310 */ /* 0x008fe20000301000 */
[----:B----4-:R-:W3:Y:S07]  /*14b0*/  LDG.E.64.CONSTANT R32, desc[UR6][R14.64+0x40] ;  /* 0x000040060e207981 */ /* 0x010eee000c1e9b00 */
[----:B------:R1:W4:Y:S01]  /*14c0*/  F2F.F32.F64 R7, R26 ;  /* 0x0000001a00077310 */ /* 0x0003220000301000 */
[----:B0-----:R-:W-:Y:S01]  /*14d0*/  FADD R18, R18, -R25 ;  /* 0x8000001912127221 */ /* 0x001fe20000000000 */
[----:B-----5:R-:W-:Y:S01]  /*14e0*/  FADD R20, R20, -R19 ;  /* 0x8000001314147221 */ /* 0x020fe20000000000 */
[----:B------:R-:W5:Y:S02]  /*14f0*/  LDG.E.64.CONSTANT R24, desc[UR6][R14.64+0x48] ;  /* 0x000048060e187981 */ /* 0x000f64000c1e9b00 */
[----:B------:R-:W-:-:S04]  /*1500*/  FFMA R21, R18, R18, R21 ;  /* 0x0000001212157223 */ /* 0x000fc80000000015 */
[----:B------:R-:W-:Y:S01]  /*1510*/  FFMA R21, R20, R20, R21 ;  /* 0x0000001414157223 */ /* 0x000fe20000000015 */
[----:B------:R0:W-:Y:S01]  /*1520*/  F2F.F32.F64 R9, R30 ;  /* 0x0000001e00097310 */ /* 0x0001e20000301000 */
[----:B-1----:R-:W5:Y:S01]  /*1530*/  LDG.E.64.CONSTANT R26, desc[UR6][R16.64+0x48] ;  /* 0x00004806101a7981 */ /* 0x002f62000c1e9b00 */
[----:B----4-:R-:W-:-:S04]  /*1540*/  FADD R22, R7, -R22 ;  /* 0x8000001607167221 */ /* 0x010fc80000000000 */
[----:B------:R-:W-:Y:S02]  /*1550*/  FFMA R22, R22, R22, R21 ;  /* 0x0000001616167223 */ /* 0x000fe40000000015 */
[----:B------:R1:W4:Y:S01]  /*1560*/  F2F.F32.F64 R6, R28 ;  /* 0x0000001c00067310 */ /* 0x0003220000301000 */
[----:B------:R-:W5:Y:S04]  /*1570*/  LDG.E.64.CONSTANT R20, desc[UR6][R16.64+0x50] ;  /* 0x0000500610147981 */ /* 0x000f68000c1e9b00 */
[----:B0-----:R-:W5:Y:S04]  /*1580*/  LDG.E.64.CONSTANT R30, desc[UR6][R14.64+0x50] ;  /* 0x000050060e1e7981 */ /* 0x001f68000c1e9b00 */
[----:B-1----:R-:W5:Y:S01]  /*1590*/  LDG.E.64.CONSTANT R28, desc[UR6][R14.64+0x58] ;  /* 0x000058060e1c7981 */ /* 0x002f62000c1e9b00 */
[----:B----4-:R-:W-:-:S04]  /*15a0*/  FADD R9, R9, -R6 ;  /* 0x8000000609097221 */ /* 0x010fc80000000000 */
[----:B------:R-:W-:Y:S01]  /*15b0*/  FFMA R22, R9, R9, R22 ;  /* 0x0000000909167223 */ /* 0x000fe20000000016 */
[----:B--2---:R0:W-:Y:S08]  /*15c0*/  F2F.F32.F64 R23, R34 ;  /* 0x0000002200177310 */ /* 0x0041f00000301000 */
[----:B---3--:R1:W2:Y:S01]  /*15d0*/  F2F.F32.F64 R18, R32 ;  /* 0x0000002000127310 */ /* 0x0082a20000301000 */
[----:B0-----:R-:W3:Y:S07]  /*15e0*/  LDG.E.64.CONSTANT R34, desc[UR6][R16.64+0x68] ;  /* 0x0000680610227981 */ /* 0x001eee000c1e9b00 */
[----:B-----5:R0:W-:Y:S01]  /*15f0*/  F2F.F32.F64 R19, R24 ;  /* 0x0000001800137310 */ /* 0x0201e20000301000 */
[----:B-1----:R-:W4:Y:S01]  /*1600*/  LDG.E.64.CONSTANT R32, desc[UR6][R16.64+0x58] ;  /* 0x0000580610207981 */ /* 0x002f22000c1e9b00 */
[----:B--2---:R-:W-:-:S04]  /*1610*/  FADD R23, R18, -R23 ;  /* 0x8000001712177221 */ /* 0x004fc80000000000 */
[----:B0-----:R-:W-:Y:S02]  /*1620*/  FFMA R24, R23, R23, R22 ;  /* 0x0000001717187223 */ /* 0x001fe40000000016 */
[----:B------:R-:W2:Y:S01]  /*1630*/  LDG.E.64.CONSTANT R22, desc[UR6][R14.64+0x60] ;  /* 0x000060060e167981 */ /* 0x000ea2000c1e9b00 */
[----:B------:R0:W-:Y:S03]  /*1640*/  F2F.F32.F64 R7, R20 ;  /* 0x0000001400077310 */ /* 0x0001e60000301000 */
[----:B0-----:R-:W5:Y:S05]  /*1650*/  LDG.E.64.CONSTANT R20, desc[UR6][R16.64+0x60] ;  /* 0x0000600610147981 */ /* 0x001f6a000c1e9b00 */
[----:B------:R-:W0:Y:S02]  /*1660*/  F2F.F32.F64 R6, R26 ;  /* 0x0000001a00067310 */ /* 0x000e240000301000 */
[----:B0-----:R-:W-:-:S04]  /*1670*/  FADD R19, R19, -R6 ;  /* 0x8000000613137221 */ /* 0x001fc80000000000 */
[----:B------:R-:W-:Y:S02]  /*1680*/  FFMA R24, R19, R19, R24 ;  /* 0x0000001313187223 */ /* 0x000fe40000000018 */
[----:B------:R-:W3:Y:S01]  /*1690*/  LDG.E.64.CONSTANT R18, desc[UR6][R16.64+0x70] ;  /* 0x0000700610127981 */ /* 0x000ee2000c1e9b00 */
[----:B----4-:R0:W-:Y:S03]  /*16a0*/  F2F.F32.F64 R9, R32 ;  /* 0x0000002000097310 */ /* 0x0101e60000301000 */
[----:B0-----:R-:W4:Y:S05]  /*16b0*/  LDG.E.64.CONSTANT R32, desc[UR6][R16.64+0x78] ;  /* 0x0000780610207981 */ /* 0x001f2a000c1e9b00 */
[----:B--2---:R0:W-:Y:S02]  /*16c0*/  F2F.F32.F64 R27, R22 ;  /* 0x00000016001b7310 */ /* 0x0041e40000301000 */
[----:B0-----:R-:W2:Y:S06]  /*16d0*/  LDG.E.64.CONSTANT R22, desc[UR6][R14.64+0x78] ;  /* 0x000078060e167981 */ /* 0x001eac000c1e9b00 */
[----:B-----5:R0:W-:Y:S02]  /*16e0*/  F2F.F32.F64 R26, R20 ;  /* 0x00000014001a7310 */ /* 0x0201e40000301000 */
[----:B0-----:R-:W5:Y:S06]  /*16f0*/  LDG.E.64.CONSTANT R20, desc[UR6][R14.64+0x70] ;  /* 0x000070060e147981 */ /* 0x001f6c000c1e9b00 */
[----:B------:R-:W0:Y:S08]  /*1700*/  F2F.F32.F64 R30, R30 ;  /* 0x0000001e001e7310 */ /* 0x000e300000301000 */
[----:B------:R-:W1:Y:S08]  /*1710*/  F2F.F32.F64 R28, R28 ;  /* 0x0000001c001c7310 */ /* 0x000e700000301000 */
[----:B------:R-:W-:Y:S01]  /*1720*/  F2F.F32.F64 R25, R36 ;  /* 0x0000002400197310 */ /* 0x000fe20000301000 */
[----:B0-----:R-:W-:-:S07]  /*1730*/  FADD R7, R30, -R7 ;  /* 0x800000071e077221 */ /* 0x001fce0000000000 */
[----:B---3--:R-:W0:Y:S01]  /*1740*/  F2F.F32.F64 R6, R34 ;  /* 0x0000002200067310 */ /* 0x008e220000301000 */
        /* <DEDUP_REMOVED lines=11> */
[----:B----4-:R-:W-:Y:S08]  /*1800*/  F2F.F32.F64 R33, R32 ;  /* 0x0000002000217310 */ /* 0x010ff00000301000 */
[----:B--2---:R-:W0:Y:S08]  /*1810*/  F2F.F32.F64 R22, R22 ;  /* 0x0000001600167310 */ /* 0x004e300000301000 */
[----:B-----5:R-:W1:Y:S01]  /*1820*/  F2F.F32.F64 R29, R20 ;  /* 0x00000014001d7310 */ /* 0x020e620000301000 */
[----:B0-----:R-:W-:Y:S01]  /*1830*/  FADD R7, R22, -R33 ;  /* 0x8000002116077221 */ /* 0x001fe20000000000 */
[----:B-1----:R-:W-:-:S04]  /*1840*/  FADD R29, R29, -R18 ;  /* 0x800000121d1d7221 */ /* 0x002fc80000000000 */
[----:B------:R-:W-:-:S04]  /*1850*/  FFMA R24, R29, R29, R24 ;  /* 0x0000001d1d187223 */ /* 0x000fc80000000018 */
[----:B------:R-:W-:Y:S01]  /*1860*/  FFMA R28, R7, R7, R24 ;  /* 0x00000007071c7223 */ /* 0x000fe20000000018 */
[----:B------:R-:W-:Y:S06]  /*1870*/  @P0 BRA `(.L_x_550) ;  /* 0xfffffff800680947 */ /* 0x000fec000383ffff */
.L_x_549:
        /* <DEDUP_REMOVED lines=20> */
[----:B-----5:R1:W0:Y:S02]  /*19c0*/  F2F.F32.F64 R7, R14 ;  /* 0x0000000e00077310 */ /* 0x0202240000301000 */
[----:B-1----:R-:W-:-:S02]  /*19d0*/  FADD R15, R17, -R16 ;  /* 0x80000010110f7221 */ /* 0x002fc40000000000 */
[----:B------:R-:W3:Y:S04]  /*19e0*/  LDG.E.64.CONSTANT R16, desc[UR6][R32.64+0x20] ;  /* 0x0000200620107981 */ /* 0x000ee8000c1e9b00 */
[----:B------:R1:W-:Y:S01]  /*19f0*/  F2F.F32.F64 R4, R30 ;  /* 0x0000001e00047310 */ /* 0x0003e20000301000 */
[----:B------:R-:W-:Y:S02]  /*1a00*/  FFMA R28, R15, R15, R28 ;  /* 0x0000000f0f1c7223 */ /* 0x000fe4000000001c */
[----:B------:R-:W4:Y:S04]  /*1a10*/  LDG.E.64.CONSTANT R14, desc[UR6][R32.64+0x38] ;  /* 0x00003806200e7981 */ /* 0x000f28000c1e9b00 */
[----:B-1----:R-:W5:Y:S01]  /*1a20*/  LDG.E.64.CONSTANT R30, desc[UR6][R20.64+0x28] ;  /* 0x00002806141e7981 */ /* 0x002f62000c1e9b00 */
[----:B------:R1:W-:Y:S03]  /*1a30*/  F2F.F32.F64 R9, R18 ;  /* 0x0000001200097310 */ /* 0x0003e60000301000 */
[----:B-1----:R-:W4:Y:S05]  /*1a40*/  LDG.E.64.CONSTANT R18, desc[UR6][R32.64+0x30] ;  /* 0x0000300620127981 */ /* 0x002f2a000c1e9b00 */
[----:B------:R1:W-:Y:S02]  /*1a50*/  F2F.F32.F64 R24, R22 ;  /* 0x0000001600187310 */ /* 0x0003e40000301000 */
[----:B-1----:R-:W4:Y:S06]  /*1a60*/  LDG.E.64.CONSTANT R22, desc[UR6][R20.64+0x38] ;  /* 0x0000380614167981 */ /* 0x002f2c000c1e9b00 */
[----:B---3--:R1:W-:Y:S02]  /*1a70*/  F2F.F32.F64 R25, R16 ;  /* 0x0000001000197310 */ /* 0x0083e40000301000 */
[----:B-1----:R-:W3:Y:S06]  /*1a80*/  LDG.E.64.CONSTANT R16, desc[UR6][R20.64+0x30] ;  /* 0x0000300614107981 */ /* 0x002eec000c1e9b00 */
[----:B------:R-:W1:Y:S01]  /*1a90*/  F2F.F32.F64 R5, R26 ;  /* 0x0000001a00057310 */ /* 0x000e620000301000 */
[----:B0-----:R-:W-:-:S07]  /*1aa0*/  FADD R7, R6, -R7 ;  /* 0x8000000706077221 */ /* 0x001fce0000000000 */
[----:B------:R-:W0:Y:S01]  /*1ab0*/  F2F.F32.F64 R26, R36 ;  /* 0x00000024001a7310 */ /* 0x000e220000301000 */
[----:B-1----:R-:W-:-:S07]  /*1ac0*/  FADD R5, R4, -R5 ;  /* 0x8000000504057221 */ /* 0x002fce0000000000 */
[----:B--2---:R-:W-:Y:S01]  /*1ad0*/  F2F.F32.F64 R27, R34 ;  /* 0x00000022001b7310 */ /* 0x004fe20000301000 */
[----:B------:R-:W-:-:S07]  /*1ae0*/  FFMA R28, R5, R5, R28 ;  /* 0x00000005051c7223 */ /* 0x000fce000000001c */
[----:B-----5:R-:W1:Y:S01]  /*1af0*/  F2F.F32.F64 R30, R30 ;  /* 0x0000001e001e7310 */ /* 0x020e620000301000 */
[----:B------:R-:W-:Y:S01]  /*1b00*/  FFMA R28, R7, R7, R28 ;  /* 0x00000007071c7223 */ /* 0x000fe2000000001c */
[----:B------:R-:W-:-:S06]  /*1b10*/  FADD R9, R9, -R24 ;  /* 0x8000001809097221 */ /* 0x000fcc0000000000 */
[----:B----4-:R-:W-:Y:S01]  /*1b20*/  F2F.F32.F64 R18, R18 ;  /* 0x0000001200127310 */ /* 0x010fe20000301000 */
[----:B------:R-:W-:Y:S01]  /*1b30*/  FFMA R28, R9, R9, R28 ;  /* 0x00000009091c7223 */ /* 0x000fe2000000001c */
[----:B0-----:R-:W-:-:S06]  /*1b40*/  FADD R25, R25, -R26 ;  /* 0x8000001a19197221 */ /* 0x001fcc0000000000 */
[----:B------:R-:W-:Y:S01]  /*1b50*/  F2F.F32.F64 R14, R14 ;  /* 0x0000000e000e7310 */ /* 0x000fe20000301000 */
        /* <DEDUP_REMOVED lines=10> */
.L_x_551:
        /* <DEDUP_REMOVED lines=32> */
.L_x_552:
[----:B------:R-:W-:Y:S05]  /*1e00*/  @!P1 BRA `(.L_x_548) ;  /* 0x0000000000349947 */ /* 0x000fea0003800000 */
[----:B------:R-:W-:-:S07]  /*1e10*/  IADD3 R24, PT, PT, -R24, RZ, RZ ;  /* 0x000000ff18187210 */ /* 0x000fce0007ffe1ff */
.L_x_553:
[----:B------:R-:W-:-:S04]  /*1e20*/  IMAD.WIDE.U32 R4, R3, 0x8, R10 ;  /* 0x0000000803047825 */ /* 0x000fc800078e000a */
[C---:B------:R-:W-:Y:S02]  /*1e30*/  IMAD.WIDE.U32 R6, R3.reuse, 0x8, R12 ;  /* 0x0000000803067825 */ /* 0x040fe400078e000c */
        /* <DEDUP_REMOVED lines=10> */
.L_x_548:
[----:B------:R-:W-:Y:S01]  /*1ee0*/  IADD3 R2, PT, PT, R28, -0xd000000, RZ ;  /* 0xf30000001c027810 */ /* 0x000fe20007ffe0ff */
[----:B------:R0:W1:Y:S01]  /*1ef0*/  MUFU.RSQ R5, R28 ;  /* 0x0000001c00057308 */ /* 0x0000620000001400 */
[----:B------:R-:W-:Y:S02]  /*1f00*/  BSSY.RECONVERGENT B0, `(.L_x_554) ;  /* 0x000000b000007945 */ /* 0x000fe40003800200 */
[----:B------:R-:W-:-:S13]  /*1f10*/  ISETP.GT.U32.AND P0, PT, R2, 0x727fffff, PT ;  /* 0x727fffff0200780c */ /* 0x000fda0003f04070 */
[----:B0-----:R-:W-:Y:S05]  /*1f20*/  @!P0 BRA `(.L_x_555) ;  /* 0x0000000000108947 */ /* 0x001fea0003800000 */
[----:B------:R-:W-:-:S07]  /*1f30*/  MOV R10, 0x1f50 ;  /* 0x00001f50000a7802 */ /* 0x000fce0000000f00 */
[----:B-1----:R-:W-:Y:S05]  /*1f40*/  CALL.REL.NOINC `($__internal_16_$__cuda_sm20_sqrt_rn_f32_slowpath) ;  /* 0x0000006c00787944 */ /* 0x002fea0003c00000 */
[----:B------:R-:W-:Y:S01]  /*1f50*/  MOV R2, R16 ;  /* 0x0000001000027202 */ /* 0x000fe20000000f00 */
[----:B------:R-:W-:Y:S06]  /*1f60*/  BRA `(.L_x_556) ;  /* 0x0000000000107947 */ /* 0x000fec0003800000 */
.L_x_555:
[C---:B-1----:R-:W-:Y:S01]  /*1f70*/  FMUL.FTZ R3, R5.reuse, R28 ;  /* 0x0000001c05037220 */ /* 0x042fe20000410000 */
[----:B------:R-:W-:-:S03]  /*1f80*/  FMUL.FTZ R4, R5, 0.5 ;  /* 0x3f00000005047820 */ /* 0x000fc60000410000 */
[----:B------:R-:W-:-:S04]  /*1f90*/  FFMA R2, -R3, R3, R28 ;  /* 0x0000000303027223 */ /* 0x000fc8000000011c */
[----:B------:R-:W-:-:S07]  /*1fa0*/  FFMA R2, R2, R4, R3 ;  /* 0x0000000402027223 */ /* 0x000fce0000000003 */
.L_x_556:
[----:B------:R-:W-:Y:S05]  /*1fb0*/  BSYNC.RECONVERGENT B0 ;  /* 0x0000000000007941 */ /* 0x000fea0003800200 */
.L_x_554:
[----:B------:R-:W-:Y:S05]  /*1fc0*/  BRA `(.L_x_542) ;  /* 0x0000006800747947 */ /* 0x000fea0003800000 */
.L_x_541:
[----:B------:R-:W-:-:S04]  /*1fd0*/  MOV R4, 0xfffffffe ;  /* 0xfffffffe00047802 */ /* 0x000fc80000000f00 */
[----:B------:R-:W-:-:S04]  /*1fe0*/  VIADDMNMX.U32 R9, R9, R4, 0x2, PT ;  /* 0x0000000209097446 */ /* 0x000fc80003800004 */
[----:B------:R-:W-:-:S04]  /*1ff0*/  SHF.L.U32 R9, R9, 0x2, RZ ;  /* 0x0000000209097819 */ /* 0x000fc800000006ff */
[----:B------:R-:W0:Y:S02]  /*2000*/  LDC R4, c[0x2][R9+0xc] ;  /* 0x0080030009047b82 */ /* 0x000e240000000800 */
[----:B0-----:R-:W-:-:S04]  /*2010*/  SHF.R.S32.HI R5, RZ, 0x1f, R4 ;  /* 0x0000001fff057819 */ /* 0x001fc80000011404 */
.L_x_886:
[----:B------:R-:W-:Y:S05]  /*2020*/  BRX R4 -0x2030                                                           (*"BRANCH_TARGETS .L_x_887,.L_x_888,.L_x_542"*) ;  /* 0xffffffdc04f47949 */ /* 0x000fea000383ffff */
.L_x_888:
        /* <DEDUP_REMOVED lines=10> */
[----:B------:R-:W-:Y:S02]  /*20d0*/  MOV R2, RZ ;  /* 0x000000ff00027202 */ /* 0x000fe40000000f00 */
[----:B------:R-:W-:Y:S02]  /*20e0*/  MOV R7, RZ ;  /* 0x000000ff00077202 */ /* 0x000fe40000000f00 */
[----:B------:R-:W-:-:S07]  /*20f0*/  IADD3 R4, PT, PT, -R5, RZ, RZ ;  /* 0x000000ff05047210 */ /* 0x000fce0007ffe1ff */
.L_x_558:
        /* <DEDUP_REMOVED lines=12> */
[----:B---3--:R-:W0:Y:S02]  /*21c0*/  F2F.F32.F64 R16, R16 ;  /* 0x0000001000107310 */ /* 0x008e240000301000 */
[----:B0-----:R-:W-:-:S02]  /*21d0*/  FADD R9, R9, -R16 ;  /* 0x8000001009097221 */ /* 0x001fc40000000000 */
[----:B------:R-:W2:Y:S04]  /*21e0*/  LDG.E.64.CONSTANT R16, desc[UR6][R30.64+0x20] ;  /* 0x000020061e107981 */ /* 0x000ea8000c1e9b00 */
[----:B----4-:R0:W-:Y:S08]  /*21f0*/  F2F.F32.F64 R6, R34 ;  /* 0x0000002200067310 */ /* 0x0101f00000301000 */
[----:B-----5:R-:W1:Y:S01]  /*2200*/  F2F.F32.F64 R33, R32 ;  /* 0x0000002000217310 */ /* 0x020e620000301000 */
[----:B0-----:R-:W3:Y:S07]  /*2210*/  LDG.E.64.CONSTANT R34, desc[UR6][R30.64+0x28] ;  /* 0x000028061e227981 */ /* 0x001eee000c1e9b00 */
[----:B------:R-:W-:Y:S08]  /*2220*/  F2F.F32.F64 R14, R14 ;  /* 0x0000000e000e7310 */ /* 0x000ff00000301000 */
[----:B------:R-:W0:Y:S01]  /*2230*/  F2F.F32.F64 R19, R18 ;  /* 0x0000001200137310 */ /* 0x000e220000301000 */
[----:B-1----:R-:W-:-:S02]  /*2240*/  FADD R6, R6, -R33 ;  /* 0x8000002106067221 */ /* 0x002fc40000000000 */
[----:B------:R-:W4:Y:S05]  /*2250*/  LDG.E.64.CONSTANT R32, desc[UR6][R20.64+0x28] ;  /* 0x0000280614207981 */ /* 0x000f2a000c1e9b00 */
[----:B------:R-:W-:Y:S01]  /*2260*/  F2F.F32.F64 R27, R28 ;  /* 0x0000001c001b7310 */ /* 0x000fe20000301000 */
[----:B0-----:R-:W-:-:S07]  /*2270*/  FADD R24, R14, -R19 ;  /* 0x800000130e187221 */ /* 0x001fce0000000000 */
[----:B------:R0:W1:Y:S01]  /*2280*/  F2F.F32.F64 R14, R22 ;  /* 0x00000016000e7310 */ /* 0x0000620000301000 */
[----:B------:R-:W5:Y:S04]  /*2290*/  LDG.E.64.CONSTANT R18, desc[UR6][R30.64+0x30] ;  /* 0x000030061e127981 */ /* 0x000f68000c1e9b00 */
[----:B0-----:R-:W5:Y:S01]  /*22a0*/  LDG.E.64.CONSTANT R22, desc[UR6][R20.64+0x38] ;  /* 0x0000380614167981 */ /* 0x001f62000c1e9b00 */
[----:B-1----:R-:W-:-:S03]  /*22b0*/  FADD R27, R27, -R14 ;  /* 0x8000000e1b1b7221 */ /* 0x002fc60000000000 */
[----:B------:R-:W5:Y:S01]  /*22c0*/  LDG.E.64.CONSTANT R14, desc[UR6][R30.64+0x38] ;  /* 0x000038061e0e7981 */ /* 0x000f62000c1e9b00 */
[----:B--2---:R0:W-:Y:S03]  /*22d0*/  F2F.F32.F64 R25, R16 ;  /* 0x0000001000197310 */ /* 0x0041e60000301000 */
[----:B0-----:R-:W2:Y:S01]  /*22e0*/  LDG.E.64.CONSTANT R16, desc[UR6][R20.64+0x30] ;  /* 0x0000300614107981 */ /* 0x001ea2000c1e9b00 */
[----:B------:R-:W-:-:S04]  /*22f0*/  FSETP.GT.AND P1, PT, |R9|, R2, PT ;  /* 0x000000020900720b */ /* 0x000fc80003f24200 */
[----:B------:R-:W-:-:S04]  /*2300*/  FSEL R9, |R9|, R2, P1 ;  /* 0x0000000209097208 */ /* 0x000fc80000800200 */
[CC--:B------:R-:W-:Y:S01]  /*2310*/  FSETP.GT.AND P1, PT, |R6|.reuse, R9.reuse, PT ;  /* 0x000000090600720b */ /* 0x0c0fe20003f24200 */
[----:B------:R-:W0:Y:S03]  /*2320*/  F2F.F32.F64 R26, R36 ;  /* 0x00000024001a7310 */ /* 0x000e260000301000 */
[----:B------:R-:W-:-:S04]  /*2330*/  FSEL R9, |R6|, R9, P1 ;  /* 0x0000000906097208 */ /* 0x000fc80000800200 */
[CC--:B------:R-:W-:Y:S01]  /*2340*/  FSETP.GT.AND P1, PT, |R24|.reuse, R9.reuse, PT ;  /* 0x000000091800720b */ /* 0x0c0fe20003f24200 */
[----:B---3--:R-:W-:Y:S03]  /*2350*/  F2F.F32.F64 R28, R34 ;  /* 0x00000022001c7310 */ /* 0x008fe60000301000 */
[----:B------:R-:W-:-:S05]  /*2360*/  FSEL R24, |R24|, R9, P1 ;  /* 0x0000000918187208 */ /* 0x000fca0000800200 */
[----:B----4-:R-:W1:Y:S01]  /*2370*/  F2F.F32.F64 R29, R32 ;  /* 0x00000020001d7310 */ /* 0x010e620000301000 */
[----:B------:R-:W-:Y:S01]  /*2380*/  FSETP.GT.AND P1, PT, |R27|, R24, PT ;  /* 0x000000181b00720b */ /* 0x000fe20003f24200 */
[----:B0-----:R-:W-:-:S03]  /*2390*/  FADD R25, R25, -R26 ;  /* 0x8000001a19197221 */ /* 0x001fc60000000000 */
[----:B------:R-:W-:-:S03]  /*23a0*/  FSEL R24, |R27|, R24, P1 ;  /* 0x000000181b187208 */ /* 0x000fc60000800200 */
[----:B-----5:R-:W-:Y:S01]  /*23b0*/  F2F.F32.F64 R18, R18 ;  /* 0x0000001200127310 */ /* 0x020fe20000301000 */
[----:B------:R-:W-:-:S04]  /*23c0*/  FSETP.GT.AND P1, PT, |R25|, R24, PT ;  /* 0x000000181900720b */ /* 0x000fc80003f24200 */
[----:B------:R-:W-:Y:S01]  /*23d0*/  FSEL R24, |R25|, R24, P1 ;  /* 0x0000001819187208 */ /* 0x000fe20000800200 */
[----:B-1----:R-:W-:Y:S02]  /*23e0*/  FADD R29, R28, -R29 ;  /* 0x8000001d1c1d7221 */ /* 0x002fe40000000000 */
[----:B------:R-:W-:Y:S01]  /*23f0*/  F2F.F32.F64 R23, R22 ;  /* 0x0000001600177310 */ /* 0x000fe20000301000 */
[----:B------:R-:W-:Y:S02]  /*2400*/  IADD3 R4, PT, PT, R4, 0x8, RZ ;  /* 0x0000000804047810 */ /* 0x000fe40007ffe0ff */
[----:B------:R-:W-:-:S05]  /*2410*/  FSETP.GT.AND P1, PT, |R29|, R24, PT ;  /* 0x000000181d00720b */ /* 0x000fca0003f24200 */
[----:B------:R-:W-:Y:S01]  /*2420*/  F2F.F32.F64 R14, R14 ;  /* 0x0000000e000e7310 */ /* 0x000fe20000301000 */
[----:B------:R-:W-:Y:S02]  /*2430*/  FSEL R24, |R29|, R24, P1 ;  /* 0x000000181d187208 */ /* 0x000fe40000800200 */
[----:B------:R-:W-:Y:S02]  /*2440*/  ISETP.NE.AND P2, PT, R4, RZ, PT ;  /* 0x000000ff0400720c */ /* 0x000fe40003f45270 */
[----:B------:R-:W-:-:S03]  /*2450*/  IADD3 R7, PT, PT, R7, 0x8, RZ ;  /* 0x0000000807077810 */ /* 0x000fc60007ffe0ff */
[----:B--2---:R-:W0:Y:S02]  /*2460*/  F2F.F32.F64 R17, R16 ;  /* 0x0000001000117310 */ /* 0x004e240000301000 */
[----:B0-----:R-:W-:Y:S01]  /*2470*/  FADD R9, R18, -R17 ;  /* 0x8000001112097221 */ /* 0x001fe20000000000 */
[----:B------:R-:W-:-:S04]  /*2480*/  FADD R17, R14, -R23 ;  /* 0x800000170e117221 */ /* 0x000fc80000000000 */
[----:B------:R-:W-:-:S04]  /*2490*/  FSETP.GT.AND P1, PT, |R9|, R24, PT ;  /* 0x000000180900720b */ /* 0x000fc80003f24200 */
[----:B------:R-:W-:-:S04]  /*24a0*/  FSEL R2, |R9|, R24, P1 ;  /* 0x0000001809027208 */ /* 0x000fc80000800200 */
[----:B------:R-:W-:-:S04]  /*24b0*/  FSETP.GT.AND P1, PT, |R17|, R2, PT ;  /* 0x000000021100720b */ /* 0x000fc80003f24200 */
[----:B------:R-:W-:Y:S01]  /*24c0*/  FSEL R2, |R17|, R2, P1 ;  /* 0x0000000211027208 */ /* 0x000fe20000800200 */
[----:B------:R-:W-:Y:S08]  /*24d0*/  @P2 BRA `(.L_x_558) ;  /* 0xfffffffc00082947 */ /* 0x000ff0000383ffff */
.L_x_557:
        /* <DEDUP_REMOVED lines=36> */
.L_x_559:
[----:B------:R-:W-:Y:S05]  /*2720*/  @!P1 BRA `(.L_x_542) ;  /* 0x00000060009c9947 */ /* 0x000fea0003800000 */
[----:B------:R-:W-:Y:S02]  /*2730*/  ISETP.NE.AND P0, PT, R4, 0x1, PT ;  /* 0x000000010400780c */ /* 0x000fe40003f05270 */
[----:B------:R-:W-:-:S04]  /*2740*/  LOP3.LUT R8, R8, 0x1, RZ, 0xc0, !PT ;  /* 0x0000000108087812 */ /* 0x000fc800078ec0ff */
[----:B------:R-:W-:-:S07]  /*2750*/  ISETP.NE.U32.AND P1, PT, R8, 0x1, PT ;  /* 0x000000010800780c */ /* 0x000fce0003f25070 */
[----:B------:R-:W-:Y:S06]  /*2760*/  @!P0 BRA `(.L_x_560) ;  /* 0x0000000000448947 */ /* 0x000fec0003800000 */
[----:B------:R-:W-:-:S04]  /*2770*/  IMAD.WIDE.U32 R6, R5, 0x8, R10 ;  /* 0x0000000805067825 */ /* 0x000fc800078e000a */
[C---:B------:R-:W-:Y:S01]  /*2780*/  IMAD.WIDE.U32 R14, R5.reuse, 0x8, R12 ;  /* 0x00000008050e7825 */ /* 0x040fe200078e000c */
[----:B------:R-:W2:Y:S04]  /*2790*/  LDG.E.64.CONSTANT R8, desc[UR6][R6.64] ;  /* 0x0000000606087981 */ /* 0x000ea8000c1e9b00 */
[----:B------:R-:W3:Y:S04]  /*27a0*/  LDG.E.64.CONSTANT R16, desc[UR6][R14.64] ;  /* 0x000000060e107981 */ /* 0x000ee8000c1e9b00 */
[----:B------:R-:W4:Y:S04]  /*27b0*/  LDG.E.64.CONSTANT R18, desc[UR6][R6.64+0x8] ;  /* 0x0000080606127981 */ /* 0x000f28000c1e9b00 */
[----:B------:R-:W5:Y:S01]  /*27c0*/  LDG.E.64.CONSTANT R20, desc[UR6][R14.64+0x8] ;  /* 0x000008060e147981 */ /* 0x000f62000c1e9b00 */
        /* <DEDUP_REMOVED lines=11> */
.L_x_560:
[----:B------:R-:W-:Y:S05]  /*2880*/  @P1 BRA `(.L_x_542) ;  /* 0x0000006000441947 */ /* 0x000fea0003800000 */
[----:B------:R-:W-:-:S04]  /*2890*/  IMAD.WIDE.U32 R10, R5, 0x8, R10 ;  /* 0x00000008050a7825 */ /* 0x000fc800078e000a */
[----:B------:R-:W-:Y:S02]  /*28a0*/  IMAD.WIDE.U32 R12, R5, 0x8, R12 ;  /* 0x00000008050c7825 */ /* 0x000fe400078e000c */
[----:B------:R-:W2:Y:S04]  /*28b0*/  LDG.E.64.CONSTANT R10, desc[UR6][R10.64] ;  /* 0x000000060a0a7981 */ /* 0x000ea8000c1e9b00 */
[----:B------:R-:W3:Y:S01]  /*28c0*/  LDG.E.64.CONSTANT R12, desc[UR6][R12.64] ;  /* 0x000000060c0c7981 */ /* 0x000ee2000c1e9b00 */
[----:B--2---:R-:W-:Y:S08]  /*28d0*/  F2F.F32.F64 R3, R10 ;  /* 0x0000000a00037310 */ /* 0x004ff00000301000 */
[----:B---3--:R-:W0:Y:S02]  /*28e0*/  F2F.F32.F64 R4, R12 ;  /* 0x0000000c00047310 */ /* 0x008e240000301000 */
[----:B0-----:R-:W-:-:S05]  /*28f0*/  FADD R3, R3, -R4 ;  /* 0x8000000403037221 */ /* 0x001fca0000000000 */
[----:B------:R-:W-:-:S04]  /*2900*/  FSETP.GT.AND P0, PT, |R3|, R2, PT ;  /* 0x000000020300720b */ /* 0x000fc80003f04200 */
[----:B------:R-:W-:Y:S01]  /*2910*/  FSEL R2, |R3|, R2, P0 ;  /* 0x0000000203027208 */ /* 0x000fe20000000200 */
[----:B------:R-:W-:Y:S08]  /*2920*/  BRA `(.L_x_542) ;  /* 0x00000060001c7947 */ /* 0x000ff00003800000 */
.L_x_887:
        /* <DEDUP_REMOVED lines=13> */
.L_x_562:
        /* <DEDUP_REMOVED lines=12> */
[----:B----4-:R2:W-:Y:S01]  /*2ac0*/  F2F.F32.F64 R9, R28 ;  /* 0x0000001c00097310 */ /* 0x0105e20000301000 */
[----:B0-----:R-:W3:Y:S01]  /*2ad0*/  LDG.E.64.CONSTANT R34, desc[UR6][R14.64+0x20] ;  /* 0x000020060e227981 */ /* 0x001ee2000c1e9b00 */
[----:B-1----:R-:W-:-:S06]  /*2ae0*/  FADD R25, R26, -R25 ;  /* 0x800000191a197221 */ /* 0x002fcc0000000000 */
[----:B-----5:R0:W1:Y:S01]  /*2af0*/  F2F.F32.F64 R24, R32 ;  /* 0x0000002000187310 */ /* 0x0200620000301000 */
[----:B------:R-:W4:Y:S04]  /*2b00*/  LDG.E.64.CONSTANT R26, desc[UR6][R14.64+0x28] ;  /* 0x000028060e1a7981 */ /* 0x000f28000c1e9b00 */
[----:B--2---:R-:W2:Y:S04]  /*2b10*/  LDG.E.64.CONSTANT R28, desc[UR6][R16.64+0x20] ;  /* 0x00002006101c7981 */ /* 0x004ea8000c1e9b00 */
[----:B0-----:R-:W5:Y:S01]  /*2b20*/  LDG.E.64.CONSTANT R32, desc[UR6][R16.64+0x28] ;  /* 0x0000280610207981 */ /* 0x001f62000c1e9b00 */
[----:B------:R0:W-:Y:S08]  /*2b30*/  F2F.F32.F64 R6, R36 ;  /* 0x0000002400067310 */ /* 0x0001f00000301000 */
[----:B------:R-:W0:Y:S01]  /*2b40*/  F2F.F32.F64 R19, R20 ;  /* 0x0000001400137310 */ /* 0x000e220000301000 */
[----:B------:R-:W-:Y:S01]  /*2b50*/  FADD R25, |R25|, R2 ;  /* 0x0000000219197221 */ /* 0x000fe20000000200 */
[----:B-1----:R-:W-:Y:S01]  /*2b60*/  FADD R2, R9, -R24 ;  /* 0x8000001809027221 */ /* 0x002fe20000000000 */
[----:B0-----:R-:W5:Y:S05]  /*2b70*/  LDG.E.64.CONSTANT R36, desc[UR6][R16.64+0x40] ;  /* 0x0000400610247981 */ /* 0x001f6a000c1e9b00 */
[----:B------:R0:W-:Y:S01]  /*2b80*/  F2F.F32.F64 R18, R30 ;  /* 0x0000001e00127310 */ /* 0x0001e20000301000 */
[----:B------:R-:W-:-:S02]  /*2b90*/  FADD R2, R25, |R2| ;  /* 0x4000000219027221 */ /* 0x000fc40000000000 */
[----:B------:R-:W5:Y:S05]  /*2ba0*/  LDG.E.64.CONSTANT R24, desc[UR6][R16.64+0x38] ;  /* 0x0000380610187981 */ /* 0x000f6a000c1e9b00 */
[----:B------:R-:W1:Y:S01]  /*2bb0*/  F2F.F32.F64 R23, R22 ;  /* 0x0000001600177310 */ /* 0x000e620000301000 */
[----:B------:R-:W-:Y:S01]  /*2bc0*/  FADD R19, R6, -R19 ;  /* 0x8000001306137221 */ /* 0x000fe20000000000 */
[----:B0-----:R-:W5:Y:S03]  /*2bd0*/  LDG.E.64.CONSTANT R30, desc[UR6][R16.64+0x30] ;  /* 0x00003006101e7981 */ /* 0x001f66000c1e9b00 */
[----:B------:R-:W-:Y:S01]  /*2be0*/  FADD R19, R2, |R19| ;  /* 0x4000001302137221 */ /* 0x000fe20000000000 */
[----:B-1----:R-:W-:-:S02]  /*2bf0*/  FADD R18, R18, -R23 ;  /* 0x8000001712127221 */ /* 0x002fc40000000000 */
[----:B------:R-:W5:Y:S02]  /*2c00*/  LDG.E.64.CONSTANT R22, desc[UR6][R14.64+0x30] ;  /* 0x000030060e167981 */ /* 0x000f64000c1e9b00 */
[----:B------:R-:W-:Y:S01]  /*2c10*/  FADD R18, R19, |R18| ;  /* 0x4000001213127221 */ /* 0x000fe20000000000 */
[----:B---3--:R0:W-:Y:S08]  /*2c20*/  F2F.F32.F64 R20, R34 ;  /* 0x0000002200147310 */ /* 0x0081f00000301000 */
[----:B----4-:R1:W-:Y:S01]  /*2c30*/  F2F.F32.F64 R2, R26 ;  /* 0x0000001a00027310 */ /* 0x0103e20000301000 */
[----:B0-----:R-:W3:Y:S07]  /*2c40*/  LDG.E.64.CONSTANT R34, desc[UR6][R14.64+0x40] ;  /* 0x000040060e227981 */ /* 0x001eee000c1e9b00 */
[----:B--2---:R0:W2:Y:S01]  /*2c50*/  F2F.F32.F64 R9, R28 ;  /* 0x0000001c00097310 */ /* 0x0040a20000301000 */
[----:B-1----:R-:W4:Y:S07]  /*2c60*/  LDG.E.64.CONSTANT R26, desc[UR6][R16.64+0x48] ;  /* 0x00004806101a7981 */ /* 0x002f2e000c1e9b00 */
[----:B-----5:R1:W5:Y:S01]  /*2c70*/  F2F.F32.F64 R21, R32 ;  /* 0x0000002000157310 */ /* 0x0203620000301000 */
[----:B0-----:R-:W3:Y:S01]  /*2c80*/  LDG.E.64.CONSTANT R28, desc[UR6][R14.64+0x38] ;  /* 0x000038060e1c7981 */ /* 0x001ee2000c1e9b00 */
[----:B--2---:R-:W-:-:S03]  /*2c90*/  FADD R9, R9, -R20 ;  /* 0x8000001409097221 */ /* 0x004fc60000000000 */
[----:B-1----:R-:W2:Y:S01]  /*2ca0*/  LDG.E.64.CONSTANT R32, desc[UR6][R14.64+0x48] ;  /* 0x000048060e207981 */ /* 0x002ea2000c1e9b00 */
[----:B------:R-:W-:Y:S01]  /*2cb0*/  FADD R18, R18, |R9| ;  /* 0x4000000912127221 */ /* 0x000fe20000000000 */
[----:B-----5:R-:W-:-:S04]  /*2cc0*/  FADD R21, R21, -R2 ;  /* 0x8000000215157221 */ /* 0x020fc80000000000 */
[----:B------:R-:W-:Y:S02]  /*2cd0*/  FADD R18, R18, |R21| ;  /* 0x4000001512127221 */ /* 0x000fe40000000000 */
[----:B------:R-:W5:Y:S01]  /*2ce0*/  LDG.E.64.CONSTANT R20, desc[UR6][R14.64+0x50] ;  /* 0x000050060e147981 */ /* 0x000f62000c1e9b00 */
[----:B------:R0:W-:Y:S08]  /*2cf0*/  F2F.F32.F64 R6, R30 ;  /* 0x0000001e00067310 */ /* 0x0001f00000301000 */
[----:B------:R-:W-:Y:S01]  /*2d00*/  F2F.F32.F64 R25, R24 ;  /* 0x0000001800197310 */ /* 0x000fe20000301000 */
[----:B0-----:R-:W2:Y:S07]  /*2d10*/  LDG.E.64.CONSTANT R30, desc[UR6][R16.64+0x58] ;  /* 0x00005806101e7981 */ /* 0x001eae000c1e9b00 */
[----:B------:R-:W0:Y:S02]  /*2d20*/  F2F.F32.F64 R23, R22 ;  /* 0x0000001600177310 */ /* 0x000e240000301000 */
[----:B0-----:R-:W-:-:S04]  /*2d30*/  FADD R23, R6, -R23 ;  /* 0x8000001706177221 */ /* 0x001fc80000000000 */
[----:B------:R-:W-:Y:S02]  /*2d40*/  FADD R18, R18, |R23| ;  /* 0x4000001712127221 */ /* 0x000fe40000000000 */
[----:B------:R-:W2:Y:S01]  /*2d50*/  LDG.E.64.CONSTANT R22, desc[UR6][R14.64+0x58] ;  /* 0x000058060e167981 */ /* 0x000ea2000c1e9b00 */
[----:B---3--:R0:W1:Y:S03]  /*2d60*/  F2F.F32.F64 R2, R28 ;  /* 0x0000001c00027310 */ /* 0x0080660000301000 */
[----:B0-----:R-:W3:Y:S01]  /*2d70*/  LDG.E.64.CONSTANT R28, desc[UR6][R16.64+0x50] ;  /* 0x00005006101c7981 */ /* 0x001ee2000c1e9b00 */
[----:B-1----:R-:W-:-:S04]  /*2d80*/  FADD R25, R25, -R2 ;  /* 0x8000000219197221 */ /* 0x002fc80000000000 */
[----:B-----5:R0:W-:Y:S02]  /*2d90*/  F2F.F32.F64 R2, R20 ;  /* 0x0000001400027310 */ /* 0x0201e40000301000 */
[----:B0-----:R-:W5:Y:S06]  /*2da0*/  LDG.E.64.CONSTANT R20, desc[UR6][R16.64+0x60] ;  /* 0x0000600610147981 */ /* 0x001f6c000c1e9b00 */
[----:B------:R-:W-:Y:S08]  /*2db0*/  F2F.F32.F64 R9, R36 ;  /* 0x0000002400097310 */ /* 0x000ff00000301000 */
[----:B------:R-:W0:Y:S08]  /*2dc0*/  F2F.F32.F64 R24, R34 ;  /* 0x0000002200187310 */ /* 0x000e300000301000 */
[----:B----4-:R-:W-:Y:S08]  /*2dd0*/  F2F.F32.F64 R19, R26 ;  /* 0x0000001a00137310 */ /* 0x010ff00000301000 */
[----:B--2---:R1:W2:Y:S01]  /*2de0*/  F2F.F32.F64 R6, R32 ;  /* 0x0000002000067310 */ /* 0x0042a20000301000 */
[----:B------:R-:W-:Y:S01]  /*2df0*/  FADD R18, R18, |R25| ;  /* 0x4000001912127221 */ /* 0x000fe20000000000 */
[----:B0-----:R-:W-:Y:S01]  /*2e00*/  FADD R9, R9, -R24 ;  /* 0x8000001809097221 */ /* 0x001fe20000000000 */
[----:B------:R-:W4:Y:S04]  /*2e10*/  LDG.E.64.CONSTANT R36, desc[UR6][R14.64+0x60] ;  /* 0x000060060e247981 */ /* 0x000f28000c1e9b00 */
[----:B------:R-:W4:Y:S04]  /*2e20*/  LDG.E.64.CONSTANT R34, desc[UR6][R16.64+0x68] ;  /* 0x0000680610227981 */ /* 0x000f28000c1e9b00 */
[----:B-1----:R-:W4:Y:S01]  /*2e30*/  LDG.E.64.CONSTANT R32, desc[UR6][R14.64+0x68] ;  /* 0x000068060e207981 */ /* 0x002f22000c1e9b00 */
[----:B--2---:R-:W-:Y:S01]  /*2e40*/  FADD R19, R19, -R6 ;  /* 0x8000000613137221 */ /* 0x004fe20000000000 */
[----:B------:R0:W-:Y:S08]  /*2e50*/  F2F.F32.F64 R27, R30 ;  /* 0x0000001e001b7310 */ /* 0x0001f00000301000 */
[----:B------:R1:W-:Y:S01]  /*2e60*/  F2F.F32.F64 R26, R22 ;  /* 0x00000016001a7310 */ /* 0x0003e20000301000 */
[----:B0-----:R-:W2:Y:S04]  /*2e70*/  LDG.E.64.CONSTANT R30, desc[UR6][R14.64+0x78] ;  /* 0x000078060e1e7981 */ /* 0x001ea8000c1e9b00 */
[----:B-1----:R-:W2:Y:S03]  /*2e80*/  LDG.E.64.CONSTANT R22, desc[UR6][R16.64+0x78] ;  /* 0x0000780610167981 */ /* 0x002ea6000c1e9b00 */
[----:B---3--:R0:W1:Y:S02]  /*2e90*/  F2F.F32.F64 R29, R28 ;  /* 0x0000001c001d7310 */ /* 0x0080640000301000 */
[----:B0-----:R-:W-:-:S04]  /*2ea0*/  FADD R28, R18, |R9| ;  /* 0x40000009121c7221 */ /* 0x001fc80000000000 */
[----:B------:R-:W-:Y:S02]  /*2eb0*/  FADD R28, R28, |R19| ;  /* 0x400000131c1c7221 */ /* 0x000fe40000000000 */
[----:B------:R-:W3:Y:S01]  /*2ec0*/  LDG.E.64.CONSTANT R18, desc[UR6][R16.64+0x70] ;  /* 0x0000700610127981 */ /* 0x000ee2000c1e9b00 */
[----:B-----5:R0:W-:Y:S03]  /*2ed0*/  F2F.F32.F64 R25, R20 ;  /* 0x0000001400197310 */ /* 0x0201e60000301000 */
[----:B0-----:R-:W5:Y:S01]  /*2ee0*/  LDG.E.64.CONSTANT R20, desc[UR6][R14.64+0x70] ;  /* 0x000070060e147981 */ /* 0x001f62000c1e9b00 */
[----:B-1----:R-:W-:Y:S01]  /*2ef0*/  FADD R29, R29, -R2 ;  /* 0x800000021d1d7221 */ /* 0x002fe20000000000 */
[----:B------:R-:W-:Y:S01]  /*2f00*/  FADD R27, R27, -R26 ;  /* 0x8000001a1b1b7221 */ /* 0x000fe20000000000 */
[----:B------:R-:W-:Y:S02]  /*2f10*/  IADD3 R3, PT, PT, R3, 0x10, RZ ;  /* 0x0000001003037810 */ /* 0x000fe40007ffe0ff */
[----:B------:R-:W-:Y:S01]  /*2f20*/  FADD R28, R28, |R29| ;  /* 0x4000001d1c1c7221 */ /* 0x000fe20000000000 */
[----:B----4-:R-:W0:Y:S08]  /*2f30*/  F2F.F32.F64 R24, R36 ;  /* 0x0000002400187310 */ /* 0x010e300000301000 */
[----:B------:R-:W-:Y:S08]  /*2f40*/  F2F.F32.F64 R9, R34 ;  /* 0x0000002200097310 */ /* 0x000ff00000301000 */
[----:B------:R-:W1:Y:S01]  /*2f50*/  F2F.F32.F64 R6, R32 ;  /* 0x0000002000067310 */ /* 0x000e620000301000 */
[----:B------:R-:W-:Y:S01]  /*2f60*/  FADD R27, R28, |R27| ;  /* 0x4000001b1c1b7221 */ /* 0x000fe20000000000 */
[----:B0-----:R-:W-:Y:S01]  /*2f70*/  FADD R24, R25, -R24 ;  /* 0x8000001819187221 */ /* 0x001fe20000000000 */
[----:B------:R-:W-:-:S05]  /*2f80*/  ISETP.NE.AND P0, PT, R3, RZ, PT ;  /* 0x000000ff0300720c */ /* 0x000fca0003f05270 */
[----:B--2---:R-:W-:Y:S01]  /*2f90*/  F2F.F32.F64 R31, R30 ;  /* 0x0000001e001f7310 */ /* 0x004fe20000301000 */
[----:B------:R-:W-:-:S07]  /*2fa0*/  FADD R24, R27, |R24| ;  /* 0x400000181b187221 */ /* 0x000fce0000000000 */
[----:B------:R-:W0:Y:S01]  /*2fb0*/  F2F.F32.F64 R22, R22 ;  /* 0x0000001600167310 */ /* 0x000e220000301000 */
[----:B-1----:R-:W-:-:S04]  /*2fc0*/  FADD R9, R9, -R6 ;  /* 0x8000000609097221 */ /* 0x002fc80000000000 */
[----:B------:R-:W-:Y:S01]  /*2fd0*/  FADD R9, R24, |R9| ;  /* 0x4000000918097221 */ /* 0x000fe20000000000 */
[----:B------:R-:W-:Y:S01]  /*2fe0*/  IADD3 R7, PT, PT, R7, 0x10, RZ ;  /* 0x0000001007077810 */ /* 0x000fe20007ffe0ff */
[----:B0-----:R-:W-:Y:S01]  /*2ff0*/  FADD R22, R22, -R31 ;  /* 0x8000001f16167221 */ /* 0x001fe20000000000 */
[----:B---3--:R-:W-:Y:S08]  /*3000*/  F2F.F32.F64 R18, R18 ;  /* 0x0000001200127310 */ /* 0x008ff00000301000 */
[----:B-----5:R-:W0:Y:S02]  /*3010*/  F2F.F32.F64 R21, R20 ;  /* 0x0000001400157310 */ /* 0x020e240000301000 */
[----:B0-----:R-:W-:-:S04]  /*3020*/  FADD R18, R18, -R21 ;  /* 0x8000001512127221 */ /* 0x001fc80000000000 */
[----:B------:R-:W-:-:S04]  /*3030*/  FADD R9, R9, |R18| ;  /* 0x4000001209097221 */ /* 0x000fc80000000000 */
[----:B------:R-:W-:Y:S01]  /*3040*/  FADD R2, R9, |R22| ;  /* 0x4000001609027221 */ /* 0x000fe20000000000 */
[----:B------:R-:W-:Y:S06]  /*3050*/  @P0 BRA `(.L_x_562) ;  /* 0xfffffff800680947 */ /* 0x000fec000383ffff */
.L_x_561:
        /* <DEDUP_REMOVED lines=16> */
[----:B--2---:R0:W-:Y:S08]  /*3160*/  F2F.F32.F64 R4, R20 ;  /* 0x0000001400047310 */ /* 0x0041f00000301000 */
[----:B---3--:R-:W-:Y:S01]  /*3170*/  F2F.F32.F64 R9, R24 ;  /* 0x0000001800097310 */ /* 0x008fe20000301000 */
[----:B0-----:R-:W2:Y:S07]  /*3180*/  LDG.E.64.CONSTANT R20, desc[UR6][R16.64+0x20] ;  /* 0x0000200610147981 */ /* 0x001eae000c1e9b00 */
[----:B----4-:R0:W1:Y:S08]  /*3190*/  F2F.F32.F64 R6, R34 ;  /* 0x0000002200067310 */ /* 0x0100700000301000 */
[----:B-----5:R1:W-:Y:S01]  /*31a0*/  F2F.F32.F64 R27, R18 ;  /* 0x00000012001b7310 */ /* 0x0203e20000301000 */
[----:B0-----:R-:W3:Y:S07]  /*31b0*/  LDG.E.64.CONSTANT R34, desc[UR6][R16.64+0x28] ;  /* 0x0000280610227981 */ /* 0x001eee000c1e9b00 */
[----:B------:R0:W4:Y:S01]  /*31c0*/  F2F.F32.F64 R7, R32 ;  /* 0x0000002000077310 */ /* 0x0001220000301000 */
[----:B-1----:R-:W-:-:S04]  /*31d0*/  FADD R19, R9, -R6 ;  /* 0x8000000609137221 */ /* 0x002fc80000000000 */
[----:B------:R-:W-:Y:S02]  /*31e0*/  FADD R2, R2, |R19| ;  /* 0x4000001302027221 */ /* 0x000fe40000000000 */
[----:B------:R-:W5:Y:S04]  /*31f0*/  LDG.E.64.CONSTANT R18, desc[UR6][R16.64+0x30] ;  /* 0x0000300610127981 */ /* 0x000f68000c1e9b00 */
[----:B0-----:R-:W5:Y:S01]  /*3200*/  LDG.E.64.CONSTANT R32, desc[UR6][R14.64+0x28] ;  /* 0x000028060e207981 */ /* 0x001f62000c1e9b00 */
[----:B------:R0:W-:Y:S08]  /*3210*/  F2F.F32.F64 R26, R30 ;  /* 0x0000001e001a7310 */ /* 0x0001f00000301000 */
[----:B------:R1:W-:Y:S01]  /*3220*/  F2F.F32.F64 R25, R22 ;  /* 0x0000001600197310 */ /* 0x0003e20000301000 */
[----:B0-----:R-:W5:Y:S04]  /*3230*/  LDG.E.64.CONSTANT R30, desc[UR6][R14.64+0x38] ;  /* 0x000038060e1e7981 */ /* 0x001f68000c1e9b00 */
[----:B-1----:R-:W5:Y:S03]  /*3240*/  LDG.E.64.CONSTANT R22, desc[UR6][R16.64+0x38] ;  /* 0x0000380610167981 */ /* 0x002f66000c1e9b00 */
[----:B--2---:R0:W-:Y:S02]  /*3250*/  F2F.F32.F64 R24, R20 ;  /* 0x0000001400187310 */ /* 0x0041e40000301000 */
[----:B0-----:R-:W2:Y:S06]  /*3260*/  LDG.E.64.CONSTANT R20, desc[UR6][R14.64+0x30] ;  /* 0x000030060e147981 */ /* 0x001eac000c1e9b00 */
[----:B------:R-:W0:Y:S01]  /*3270*/  F2F.F32.F64 R28, R28 ;  /* 0x0000001c001c7310 */ /* 0x000e220000301000 */
[----:B----4-:R-:W-:-:S07]  /*3280*/  FADD R7, R7, -R4 ;  /* 0x8000000407077221 */ /* 0x010fce0000000000 */
[----:B------:R-:W1:Y:S01]  /*3290*/  F2F.F32.F64 R9, R36 ;  /* 0x0000002400097310 */ /* 0x000e620000301000 */
[----:B------:R-:W-:-:S07]  /*32a0*/  FADD R2, R2, |R7| ;  /* 0x4000000702027221 */ /* 0x000fce0000000000 */
[----:B---3--:R-:W-:Y:S01]  /*32b0*/  F2F.F32.F64 R6, R34 ;  /* 0x0000002200067310 */ /* 0x008fe20000301000 */
[----:B0-----:R-:W-:-:S07]  /*32c0*/  FADD R27, R28, -R27 ;  /* 0x8000001b1c1b7221 */ /* 0x001fce0000000000 */
[----:B-----5:R-:W0:Y:S01]  /*32d0*/  F2F.F32.F64 R29, R32 ;  /* 0x00000020001d7310 */ /* 0x020e220000301000 */
[----:B------:R-:W-:Y:S01]  /*32e0*/  FADD R2, R2, |R27| ;  /* 0x4000001b02027221 */ /* 0x000fe20000000000 */
[----:B------:R-:W-:-:S06]  /*32f0*/  FADD R25, R26, -R25 ;  /* 0x800000191a197221 */ /* 0x000fcc0000000000 */
[----:B------:R-:W-:Y:S01]  /*3300*/  F2F.F32.F64 R18, R18 ;  /* 0x0000001200127310 */ /* 0x000fe20000301000 */
[----:B------:R-:W-:Y:S01]  /*3310*/  FADD R2, R2, |R25| ;  /* 0x4000001902027221 */ /* 0x000fe20000000000 */
[----:B-1----:R-:W-:-:S06]  /*3320*/  FADD R9, R24, -R9 ;  /* 0x8000000918097221 */ /* 0x002fcc0000000000 */
[----:B------:R-:W-:Y:S01]  /*3330*/  F2F.F32.F64 R31, R30 ;  /* 0x0000001e001f7310 */ /* 0x000fe20000301000 */
[----:B------:R-:W-:-:S07]  /*3340*/  FADD R2, R2, |R9| ;  /* 0x4000000902027221 */ /* 0x000fce0000000000 */
[----:B------:R-:W1:Y:S01]  /*3350*/  F2F.F32.F64 R22, R22 ;  /* 0x0000001600167310 */ /* 0x000e620000301000 */
[----:B0-----:R-:W-:-:S04]  /*3360*/  FADD R29, R6, -R29 ;  /* 0x8000001d061d7221 */ /* 0x001fc80000000000 */
[----:B------:R-:W-:Y:S01]  /*3370*/  FADD R2, R2, |R29| ;  /* 0x4000001d02027221 */ /* 0x000fe20000000000 */
[----:B------:R-:W-:Y:S01]  /*3380*/  IADD3 R5, PT, PT, R5, 0x8, RZ ;  /* 0x0000000805057810 */ /* 0x000fe20007ffe0ff */
[----:B-1----:R-:W-:Y:S01]  /*3390*/  FADD R7, R22, -R31 ;  /* 0x8000001f16077221 */ /* 0x002fe20000000000 */
[----:B--2---:R-:W0:Y:S02]  /*33a0*/  F2F.F32.F64 R21, R20 ;  /* 0x0000001400157310 */ /* 0x004e240000301000 */
[----:B0-----:R-:W-:-:S04]  /*33b0*/  FADD R21, R18, -R21 ;  /* 0x8000001512157221 */ /* 0x001fc80000000000 */
[----:B------:R-:W-:-:S04]  /*33c0*/  FADD R2, R2, |R21| ;  /* 0x4000001502027221 */ /* 0x000fc80000000000 */
[----:B------:R-:W-:-:S07]  /*33d0*/  FADD R2, R2, |R7| ;  /* 0x4000000702027221 */ /* 0x000fce0000000000 */
.L_x_563:
        /* <DEDUP_REMOVED lines=32> */
.L_x_564:
        /* <DEDUP_REMOVED lines=10> */
[----:B------:R-:W-:Y:S01]  /*3680*/  FADD R2, R2, |R3| ;  /* 0x4000000302027221 */ /* 0x000fe20000000000 */
[----:B------:R-:W-:Y:S06]  /*3690*/  @!P0 BRA `(.L_x_542) ;  /* 0x0000005000c08947 */ /* 0x000fec0003800000 */
[----:B------:R-:W-:Y:S02]  /*36a0*/  IADD3 R15, PT, PT, R5, 0x1, RZ ;  /* 0x00000001050f7810 */ /* 0x000fe40007ffe0ff */
[----:B------:R-:W-:-:S07]  /*36b0*/  MOV R3, R4 ;  /* 0x0000000400037202 */ /* 0x000fce0000000f00 */
.L_x_565:
        /* <DEDUP_REMOVED lines=10> */
[----:B------:R-:W-:Y:S01]  /*3760*/  FADD R2, |R9|, R2 ;  /* 0x0000000209027221 */ /* 0x000fe20000000200 */
[----:B------:R-:W-:Y:S06]  /*3770*/  @P0 BRA `(.L_x_565) ;  /* 0xfffffffc00d00947 */ /* 0x000fec000383ffff */
[----:B------:R-:W-:Y:S05]  /*3780*/  BRA `(.L_x_542) ;  /* 0x0000005000847947 */ /* 0x000fea0003800000 */
.L_x_540:
[----:B------:R-:W-:-:S13]  /*3790*/  ISETP.GT.AND P0, PT, R9, 0x5, PT ;  /* 0x000000050900780c */ /* 0x000fda0003f04270 */
[----:B------:R-:W-:Y:S05]  /*37a0*/  @P0 BRA `(.L_x_566) ;  /* 0x0000001800400947 */ /* 0x000fea0003800000 */
[----:B------:R-:W-:-:S04]  /*37b0*/  IADD3 R9, PT, PT, R9, -0x4, RZ ;  /* 0xfffffffc09097810 */ /* 0x000fc80007ffe0ff */
[----:B------:R-:W-:-:S04]  /*37c0*/  VIMNMX.U32 R9, PT, PT, R9, 0x2, PT ;  /* 0x0000000209097848 */ /* 0x000fc80003fe0000 */
[----:B------:R-:W-:-:S04]  /*37d0*/  SHF.L.U32 R9, R9, 0x2, RZ ;  /* 0x0000000209097819 */ /* 0x000fc800000006ff */
[----:B------:R-:W0:Y:S02]  /*37e0*/  LDC R4, c[0x2][R9+0x18] ;  /* 0x0080060009047b82 */ /* 0x000e240000000800 */
[----:B0-----:R-:W-:-:S04]  /*37f0*/  SHF.R.S32.HI R5, RZ, 0x1f, R4 ;  /* 0x0000001fff057819 */ /* 0x001fc80000011404 */
.L_x_890:
[----:B------:R-:W-:Y:S05]  /*3800*/  BRX R4 -0x3810                                                           (*"BRANCH_TARGETS .L_x_891,.L_x_892,.L_x_542"*) ;  /* 0xffffffc404fc7949 */ /* 0x000fea000383ffff */
.L_x_892:
        /* <DEDUP_REMOVED lines=12> */
[----:B------:R-:W-:Y:S01]  /*38d0*/  LOP3.LUT R7, R8, 0xfffffff8, RZ, 0xc0, !PT ;  /* 0xfffffff808077812 */ /* 0x000fe200078ec0ff */
[----:B------:R-:W-:Y:S01]  /*38e0*/  HFMA2 R20, -RZ, RZ, 0, 0 ;  /* 0x00000000ff147431 */ /* 0x000fe200000001ff */
[----:B------:R-:W-:Y:S02]  /*38f0*/  MOV R5, RZ ;  /* 0x000000ff00057202 */ /* 0x000fe40000000f00 */
[----:B------:R-:W-:-:S07]  /*3900*/  IADD3 R3, PT, PT, -R7, RZ, RZ ;  /* 0x000000ff07037210 */ /* 0x000fce0007ffe1ff */
.L_x_569:
        /* <DEDUP_REMOVED lines=8> */
[----:B------:R-:W5:Y:S01]  /*3990*/  LDG.E.64.CONSTANT R18, desc[UR6][R32.64+0x18] ;  /* 0x0000180620127981 */ /* 0x000f62000c1e9b00 */
[----:B--2---:R-:W0:Y:S08]  /*39a0*/  F2F.F32.F64 R14, R14 ;  /* 0x0000000e000e7310 */ /* 0x004e300000301000 */
[----:B---3--:R1:W2:Y:S01]  /*39b0*/  F2F.F32.F64 R9, R36 ;  /* 0x0000002400097310 */ /* 0x0082a20000301000 */
[----:B0-----:R-:W-:-:S07]  /*39c0*/  FFMA R15, R14, R14, R17 ;  /* 0x0000000e0e0f7223 */ /* 0x001fce0000000011 */
[----:B----4-:R-:W-:Y:S01]  /*39d0*/  F2F.F32.F64 R22, R26 ;  /* 0x0000001a00167310 */ /* 0x010fe20000301000 */
[----:B------:R-:W3:Y:S04]  /*39e0*/  LDG.E.64.CONSTANT R16, desc[UR6][R30.64+0x18] ;  /* 0x000018061e107981 */ /* 0x000ee8000c1e9b00 */
[----:B-1----:R-:W4:Y:S01]  /*39f0*/  LDG.E.64.CONSTANT R36, desc[UR6][R30.64+0x20] ;  /* 0x000020061e247981 */ /* 0x002f22000c1e9b00 */
[-C--:B--2---:R-:W-:Y:S02]  /*3a00*/  FFMA R21, R14, R9.reuse, R6 ;  /* 0x000000090e157223 */ /* 0x084fe40000000006 */
[----:B-----5:R-:W0:Y:S01]  /*3a10*/  F2F.F32.F64 R24, R24 ;  /* 0x0000001800187310 */ /* 0x020e220000301000 */
[----:B------:R-:W-:-:S07]  /*3a20*/  FFMA R9, R9, R9, R20 ;  /* 0x0000000909097223 */ /* 0x000fce0000000014 */
[----:B------:R1:W2:Y:S08]  /*3a30*/  F2F.F32.F64 R23, R34 ;  /* 0x0000002200177310 */ /* 0x0002b00000301000 */
[----:B------:R5:W5:Y:S01]  /*3a40*/  F2F.F32.F64 R14, R28 ;  /* 0x0000001c000e7310 */ /* 0x000b620000301000 */
[-C--:B0-----:R-:W-:Y:S01]  /*3a50*/  FFMA R21, R22, R24.reuse, R21 ;  /* 0x0000001816157223 */ /* 0x081fe20000000015 */
[----:B------:R-:W-:Y:S01]  /*3a60*/  FFMA R27, R24, R24, R9 ;  /* 0x00000018181b7223 */ /* 0x000fe20000000009 */
[----:B------:R-:W-:Y:S01]  /*3a70*/  FFMA R20, R22, R22, R15 ;  /* 0x0000001616147223 */ /* 0x000fe2000000000f */
[----:B------:R-:W4:Y:S04]  /*3a80*/  LDG.E.64.CONSTANT R24, desc[UR6][R32.64+0x20] ;  /* 0x0000200620187981 */ /* 0x000f28000c1e9b00 */
[----:B-1----:R-:W4:Y:S01]  /*3a90*/  LDG.E.64.CONSTANT R34, desc[UR6][R32.64+0x28] ;  /* 0x0000280620227981 */ /* 0x002f22000c1e9b00 */
[----:B--2---:R-:W-:-:S03]  /*3aa0*/  FFMA R9, R23, R23, R20 ;  /* 0x0000001717097223 */ /* 0x004fc60000000014 */
[----:B-----5:R-:W2:Y:S01]  /*3ab0*/  LDG.E.64.CONSTANT R28, desc[UR6][R30.64+0x28] ;  /* 0x000028061e1c7981 */ /* 0x020ea2000c1e9b00 */
[----:B------:R0:W1:Y:S01]  /*3ac0*/  F2F.F32.F64 R6, R18 ;  /* 0x0000001200067310 */ /* 0x0000620000301000 */
[-C--:B------:R-:W-:Y:S01]  /*3ad0*/  FFMA R23, R23, R14.reuse, R21 ;  /* 0x0000000e17177223 */ /* 0x080fe20000000015 */
[----:B------:R-:W-:Y:S01]  /*3ae0*/  FFMA R27, R14, R14, R27 ;  /* 0x0000000e0e1b7223 */ /* 0x000fe2000000001b */
[----:B------:R-:W5:Y:S04]  /*3af0*/  LDG.E.64.CONSTANT R20, desc[UR6][R30.64+0x38] ;  /* 0x000038061e147981 */ /* 0x000f68000c1e9b00 */
[----:B------:R-:W5:Y:S04]  /*3b00*/  LDG.E.64.CONSTANT R14, desc[UR6][R32.64+0x30] ;  /* 0x00003006200e7981 */ /* 0x000f68000c1e9b00 */
[----:B0-----:R-:W5:Y:S01]  /*3b10*/  LDG.E.64.CONSTANT R18, desc[UR6][R30.64+0x30] ;  /* 0x000030061e127981 */ /* 0x001f62000c1e9b00 */
[----:B---3--:R0:W3:Y:S03]  /*3b20*/  F2F.F32.F64 R22, R16 ;  /* 0x0000001000167310 */ /* 0x0080e60000301000 */
[----:B0-----:R-:W5:Y:S01]  /*3b30*/  LDG.E.64.CONSTANT R16, desc[UR6][R32.64+0x38] ;  /* 0x0000380620107981 */ /* 0x001f62000c1e9b00 */
[----:B------:R-:W-:Y:S01]  /*3b40*/  IADD3 R3, PT, PT, R3, 0x8, RZ ;  /* 0x0000000803037810 */ /* 0x000fe20007ffe0ff */
[C---:B-1----:R-:W-:Y:S01]  /*3b50*/  FFMA R9, R6.reuse, R6, R9 ;  /* 0x0000000606097223 */ /* 0x042fe20000000009 */
[----:B---3--:R-:W-:-:S02]  /*3b60*/  FFMA R6, R6, R22, R23 ;  /* 0x0000001606067223 */ /* 0x008fc40000000017 */
[----:B----4-:R-:W0:Y:S08]  /*3b70*/  F2F.F32.F64 R24, R24 ;  /* 0x0000001800187310 */ /* 0x010e300000301000 */
[----:B------:R-:W1:Y:S01]  /*3b80*/  F2F.F32.F64 R25, R36 ;  /* 0x0000002400197310 */ /* 0x000e620000301000 */
[----:B------:R-:W-:-:S07]  /*3b90*/  FFMA R22, R22, R22, R27 ;  /* 0x0000001616167223 */ /* 0x000fce000000001b */
[----:B------:R-:W3:Y:S08]  /*3ba0*/  F2F.F32.F64 R26, R34 ;  /* 0x00000022001a7310 */ /* 0x000ef00000301000 */
[----:B--2---:R-:W2:Y:S01]  /*3bb0*/  F2F.F32.F64 R29, R28 ;  /* 0x0000001c001d7310 */ /* 0x004ea20000301000 */
[----:B------:R-:W-:-:S07]  /*3bc0*/  ISETP.NE.AND P0, PT, R3, RZ, PT ;  /* 0x000000ff0300720c */ /* 0x000fce0003f05270 */
[----:B-----5:R-:W4:Y:S01]  /*3bd0*/  F2F.F32.F64 R14, R14 ;  /* 0x0000000e000e7310 */ /* 0x020f220000301000 */
[----:B0-----:R-:W-:-:S07]  /*3be0*/  FFMA R9, R24, R24, R9 ;  /* 0x0000001818097223 */ /* 0x001fce0000000009 */
[----:B------:R-:W0:Y:S01]  /*3bf0*/  F2F.F32.F64 R19, R18 ;  /* 0x0000001200137310 */ /* 0x000e220000301000 */
[-C--:B-1----:R-:W-:Y:S01]  /*3c00*/  FFMA R6, R24, R25.reuse, R6 ;  /* 0x0000001918067223 */ /* 0x082fe20000000006 */
[----:B------:R-:W-:-:S06]  /*3c10*/  FFMA R22, R25, R25, R22 ;  /* 0x0000001919167223 */ /* 0x000fcc0000000016 */
[----:B------:R-:W1:Y:S01]  /*3c20*/  F2F.F32.F64 R21, R20 ;  /* 0x0000001400157310 */ /* 0x000e620000301000 */
[C---:B---3--:R-:W-:Y:S01]  /*3c30*/  FFMA R9, R26.reuse, R26, R9 ;  /* 0x0000001a1a097223 */ /* 0x048fe20000000009 */
[-C--:B--2---:R-:W-:Y:S01]  /*3c40*/  FFMA R6, R26, R29.reuse, R6 ;  /* 0x0000001d1a067223 */ /* 0x084fe20000000006 */
[----:B------:R-:W-:Y:S02]  /*3c50*/  FFMA R22, R29, R29, R22 ;  /* 0x0000001d1d167223 */ /* 0x000fe40000000016 */
[C---:B----4-:R-:W-:Y:S01]  /*3c60*/  FFMA R9, R14.reuse, R14, R9 ;  /* 0x0000000e0e097223 */ /* 0x050fe20000000009 */
[-C--:B0-----:R-:W-:Y:S01]  /*3c70*/  FFMA R6, R14, R19.reuse, R6 ;  /* 0x000000130e067223 */ /* 0x081fe20000000006 */
[----:B------:R-:W-:Y:S01]  /*3c80*/  FFMA R22, R19, R19, R22 ;  /* 0x0000001313167223 */ /* 0x000fe20000000016 */
[----:B------:R-:W-:-:S03]  /*3c90*/  IADD3 R5, PT, PT, R5, 0x8, RZ ;  /* 0x0000000805057810 */ /* 0x000fc60007ffe0ff */
[-C--:B-1----:R-:W-:Y:S01]  /*3ca0*/  FFMA R20, R21, R21.reuse, R22 ;  /* 0x0000001515147223 */ /* 0x082fe20000000016 */
[----:B------:R-:W0:Y:S02]  /*3cb0*/  F2F.F32.F64 R16, R16 ;  /* 0x0000001000107310 */ /* 0x000e240000301000 */
[C---:B0-----:R-:W-:Y:S01]  /*3cc0*/  FFMA R17, R16.reuse, R16, R9 ;  /* 0x0000001010117223 */ /* 0x041fe20000000009 */
[----:B------:R-:W-:Y:S01]  /*3cd0*/  FFMA R6, R16, R21, R6 ;  /* 0x0000001510067223 */ /* 0x000fe20000000006 */
[----:B------:R-:W-:Y:S06]  /*3ce0*/  @P0 BRA `(.L_x_569) ;  /* 0xfffffffc00080947 */ /* 0x000fec000383ffff */
.L_x_568:
        /* <DEDUP_REMOVED lines=36> */
.L_x_571:
[----:B------:R-:W-:Y:S05]  /*3f30*/  @!P1 BRA `(.L_x_570) ;  /* 0x0000000000749947 */ /* 0x000fea0003800000 */
[----:B------:R-:W-:Y:S02]  /*3f40*/  ISETP.NE.AND P0, PT, R3, 0x1, PT ;  /* 0x000000010300780c */ /* 0x000fe40003f05270 */
[----:B------:R-:W-:-:S04]  /*3f50*/  LOP3.LUT R8, R8, 0x1, RZ, 0xc0, !PT ;  /* 0x0000000108087812 */ /* 0x000fc800078ec0ff */
[----:B------:R-:W-:-:S07]  /*3f60*/  ISETP.NE.U32.AND P1, PT, R8, 0x1, PT ;  /* 0x000000010800780c */ /* 0x000fce0003f25070 */
[----:B------:R-:W-:-:S04]  /*3f70*/  @P0 IMAD.WIDE.U32 R24, R7, 0x8, R10 ;  /* 0x0000000807180825 */ /* 0x000fc800078e000a */
[C---:B------:R-:W-:Y:S01]  /*3f80*/  @P0 IMAD.WIDE.U32 R18, R7.reuse, 0x8, R12 ;  /* 0x0000000807120825 */ /* 0x040fe200078e000c */
[----:B------:R-:W-:Y:S01]  /*3f90*/  @P0 IADD3 R7, PT, PT, R7, 0x2, RZ ;  /* 0x0000000207070810 */ /* 0x000fe20007ffe0ff */
[----:B------:R-:W2:Y:S04]  /*3fa0*/  @P0 LDG.E.64.CONSTANT R4, desc[UR6][R24.64] ;  /* 0x0000000618040981 */ /* 0x000ea8000c1e9b00 */
[----:B------:R-:W3:Y:S01]  /*3fb0*/  @P0 LDG.E.64.CONSTANT R14, desc[UR6][R18.64] ;  /* 0x00000006120e0981 */ /* 0x000ee2000c1e9b00 */
[----:B------:R-:W-:-:S03]  /*3fc0*/  @!P1 IMAD.WIDE.U32 R22, R7, 0x8, R10 ;  /* 0x0000000807169825 */ /* 0x000fc600078e000a */
[----:B------:R-:W4:Y:S01]  /*3fd0*/  @P0 LDG.E.64.CONSTANT R8, desc[UR6][R24.64+0x8] ;  /* 0x0000080618080981 */ /* 0x000f22000c1e9b00 */
[----:B------:R-:W-:-:S03]  /*3fe0*/  @!P1 IMAD.WIDE.U32 R12, R7, 0x8, R12 ;  /* 0x00000008070c9825 */ /* 0x000fc600078e000c */
[----:B------:R-:W5:Y:S04]  /*3ff0*/  @P0 LDG.E.64.CONSTANT R10, desc[UR6][R18.64+0x8] ;  /* 0x00000806120a0981 */ /* 0x000f68000c1e9b00 */
[----:B------:R-:W5:Y:S04]  /*4000*/  @!P1 LDG.E.64.CONSTANT R22, desc[UR6][R22.64] ;  /* 0x0000000616169981 */ /* 0x000f68000c1e9b00 */
[----:B------:R-:W5:Y:S01]  /*4010*/  @!P1 LDG.E.64.CONSTANT R12, desc[UR6][R12.64] ;  /* 0x000000060c0c9981 */ /* 0x000f62000c1e9b00 */
        /* <DEDUP_REMOVED lines=15> */
.L_x_570:
[----:B------:R-:W-:-:S07]  /*4110*/  FMUL R28, R17, R20 ;  /* 0x00000014111c7220 */ /* 0x000fce0000400000 */
.L_x_567:
[----:B------:R-:W-:Y:S01]  /*4120*/  IADD3 R3, PT, PT, R28, -0xd000000, RZ ;  /* 0xf30000001c037810 */ /* 0x000fe20007ffe0ff */
[----:B------:R0:W1:Y:S01]  /*4130*/  MUFU.RSQ R5, R28 ;  /* 0x0000001c00057308 */ /* 0x0000620000001400 */
[----:B------:R-:W-:Y:S02]  /*4140*/  BSSY.RECONVERGENT B0, `(.L_x_572) ;  /* 0x000000a000007945 */ /* 0x000fe40003800200 */
[----:B------:R-:W-:-:S13]  /*4150*/  ISETP.GT.U32.AND P0, PT, R3, 0x727fffff, PT ;  /* 0x727fffff0300780c */ /* 0x000fda0003f04070 */
[----:B0-----:R-:W-:Y:S05]  /*4160*/  @!P0 BRA `(.L_x_573) ;  /* 0x00000000000c8947 */ /* 0x001fea0003800000 */
[----:B------:R-:W-:-:S07]  /*4170*/  MOV R10, 0x4190 ;  /* 0x00004190000a7802 */ /* 0x000fce0000000f00 */
[----:B-1----:R-:W-:Y:S05]  /*4180*/  CALL.REL.NOINC `($__internal_16_$__cuda_sm20_sqrt_rn_f32_slowpath) ;  /* 0x0000004800e87944 */ /* 0x002fea0003c00000 */
[----:B------:R-:W-:Y:S05]  /*4190*/  BRA `(.L_x_574) ;  /* 0x0000000000107947 */ /* 0x000fea0003800000 */
.L_x_573:
[C---:B-1----:R-:W-:Y:S01]  /*41a0*/  FMUL.FTZ R3, R5.reuse, R28 ;  /* 0x0000001c05037220 */ /* 0x042fe20000410000 */
[----:B------:R-:W-:-:S03]  /*41b0*/  FMUL.FTZ R4, R5, 0.5 ;  /* 0x3f00000005047820 */ /* 0x000fc60000410000 */
[----:B------:R-:W-:-:S04]  /*41c0*/  FFMA R16, -R3, R3, R28 ;  /* 0x0000000303107223 */ /* 0x000fc8000000011c */
[----:B------:R-:W-:-:S07]  /*41d0*/  FFMA R16, R16, R4, R3 ;  /* 0x0000000410107223 */ /* 0x000fce0000000003 */
.L_x_574:
[----:B------:R-:W-:Y:S05]  /*41e0*/  BSYNC.RECONVERGENT B0 ;  /* 0x0000000000007941 */ /* 0x000fea0003800200 */
.L_x_572:
        /* <DEDUP_REMOVED lines=13> */
[----:B------:R-:W-:Y:S05]  /*42c0*/  CALL.REL.NOINC `($__internal_17_$__cuda_sm3x_div_rn_noftz_f32_slowpath) ;  /* 0x0000004800f47944 */ /* 0x000fea0003c00000 */
[----:B------:R-:W-:-:S07]  /*42d0*/  MOV R2, R4 ;  /* 0x0000000400027202 */ /* 0x000fce0000000f00 */
.L_x_578:
[----:B------:R-:W-:Y:S05]  /*42e0*/  BSYNC.RECONVERGENT B1 ;  /* 0x0000000000017941 */ /* 0x000fea0003800200 */
.L_x_577:
[----:B------:R-:W-:-:S07]  /*42f0*/  FADD R2, -R2, 1 ;  /* 0x3f80000002027421 */ /* 0x000fce0000000100 */
.L_x_576:
[----:B------:R-:W-:Y:S05]  /*4300*/  BSYNC.RECONVERGENT B0 ;  /* 0x0000000000007941 */ /* 0x000fea0003800200 */
.L_x_575:
[----:B------:R-:W-:Y:S05]  /*4310*/  BRA `(.L_x_542) ;  /* 0x0000004400a07947 */ /* 0x000fea0003800000 */
.L_x_891:
        /* <DEDUP_REMOVED lines=14> */
.L_x_582:
[----:B------:R-:W-:-:S04]  /*4400*/  IMAD.WIDE.U32 R18, R5, 0x8, R12 ;  /* 0x0000000805127825 */ /* 0x000fc800078e000c */
[----:B------:R-:W-:Y:S02]  /*4410*/  IMAD.WIDE.U32 R14, R5, 0x8, R10 ;  /* 0x00000008050e7825 */ /* 0x000fe400078e000a */
[----:B------:R-:W2:Y:S04]  /*4420*/  LDG.E.64.CONSTANT R18, desc[UR6][R18.64] ;  /* 0x0000000612127981 */ /* 0x000ea8000c1e9b00 */
[----:B------:R-:W3:Y:S01]  /*4430*/  LDG.E.64.CONSTANT R16, desc[UR6][R14.64] ;  /* 0x000000060e107981 */ /* 0x000ee2000c1e9b00 */
[----:B------:R-:W-:Y:S01]  /*4440*/  IADD3 R8, PT, PT, R8, 0x1, RZ ;  /* 0x0000000108087810 */ /* 0x000fe20007ffe0ff */
[----:B------:R-:W-:Y:S03]  /*4450*/  BSSY.RECONVERGENT B0, `(.L_x_580) ;  /* 0x0000058000007945 */ /* 0x000fe60003800200 */
        /* <DEDUP_REMOVED lines=9> */
[----:B------:R-:W-:-:S05]  /*44f0*/  IADD3 R6, PT, PT, R6, -R21, RZ ;  /* 0x8000001506067210 */ /* 0x000fca0007ffe0ff */
[----:B------:R-:W-:-:S06]  /*4500*/  FADD R14, R6, 1 ;  /* 0x3f800000060e7421 */ /* 0x000fcc0000000000 */
[----:B------:R-:W0:Y:S01]  /*4510*/  MUFU.RCP R14, R14 ;  /* 0x0000000e000e7308 */ /* 0x000e220000001000 */
[----:B------:R-:W-:Y:S01]  /*4520*/  FADD R17, R6, -1 ;  /* 0xbf80000006117421 */ /* 0x000fe20000000000 */
[----:B------:R-:W-:-:S03]  /*4530*/  FSEL R9, RZ, -24, P0 ;  /* 0xc1c00000ff097808 */ /* 0x000fc60000000000 */
[C---:B------:R-:W-:Y:S01]  /*4540*/  FADD R15, R17.reuse, R17 ;  /* 0x00000011110f7221 */ /* 0x040fe20000000000 */
[----:B------:R-:W-:Y:S02]  /*4550*/  I2FP.F32.S32 R16, R21 ;  /* 0x0000001500107245 */ /* 0x000fe40000201400 */
[----:B------:R-:W-:Y:S01]  /*4560*/  MOV R19, 0x3a2c32e4 ;  /* 0x3a2c32e400137802 */ /* 0x000fe20000000f00 */
[----:B0-----:R-:W-:Y:S02]  /*4570*/  FMUL R6, R14, R15 ;  /* 0x0000000f0e067220 */ /* 0x001fe40000400000 */
[----:B------:R-:W-:Y:S02]  /*4580*/  FFMA R15, R16, 1.1920928955078125e-07, R9 ;  /* 0x34000000100f7823 */ /* 0x000fe40000000009 */
[----:B------:R-:W-:Y:S01]  /*4590*/  FADD R18, R17, -R6 ;  /* 0x8000000611127221 */ /* 0x000fe20000000000 */
[C---:B------:R-:W-:Y:S01]  /*45a0*/  FMUL R16, R6.reuse, R6 ;  /* 0x0000000606107220 */ /* 0x040fe20000400000 */
[----:B------:R-:W-:-:S02]  /*45b0*/  FFMA R9, R6, 1.4426950216293334961, R15 ;  /* 0x3fb8aa3b06097823 */ /* 0x000fc4000000000f */
[----:B------:R-:W-:Y:S01]  /*45c0*/  FADD R18, R18, R18 ;  /* 0x0000001212127221 */ /* 0x000fe20000000000 */
[C---:B------:R-:W-:Y:S01]  /*45d0*/  FFMA R19, R16.reuse, R19, 0.0032181653659790754318 ;  /* 0x3b52e7db10137423 */ /* 0x040fe20000000013 */
[----:B------:R-:W-:Y:S02]  /*45e0*/  FADD R15, R15, -R9 ;  /* 0x800000090f0f7221 */ /* 0x000fe40000000000 */
[----:B------:R-:W-:Y:S01]  /*45f0*/  FFMA R17, R17, -R6, R18 ;  /* 0x8000000611117223 */ /* 0x000fe20000000012 */
[----:B------:R-:W-:Y:S01]  /*4600*/  FFMA R19, R16, R19, 0.018033718690276145935 ;  /* 0x3c93bb7310137423 */ /* 0x000fe20000000013 */
[----:B------:R-:W-:Y:S02]  /*4610*/  FFMA R18, R6, 1.4426950216293334961, R15 ;  /* 0x3fb8aa3b06127823 */ /* 0x000fe4000000000f */
        /* <DEDUP_REMOVED lines=9> */
[----:B------:R-:W-:-:S04]  /*46b0*/  FMUL R15, R6, R2 ;  /* 0x00000002060f7220 */ /* 0x000fc80000400000 */
[----:B------:R-:W0:Y:S01]  /*46c0*/  FRND R16, R15 ;  /* 0x0000000f00107307 */ /* 0x000e220000201000 */
[----:B------:R-:W-:Y:S01]  /*46d0*/  FADD R9, -R9, R6 ;  /* 0x0000000609097221 */ /* 0x000fe20000000100 */
[----:B------:R-:W-:-:S03]  /*46e0*/  FFMA R6, R6, R2, -R15 ;  /* 0x0000000206067223 */ /* 0x000fc6000000080f */
[----:B------:R-:W-:Y:S01]  /*46f0*/  FADD R9, R14, -R9 ;  /* 0x800000090e097221 */ /* 0x000fe20000000000 */
[----:B------:R-:W-:-:S03]  /*4700*/  HFMA2 R17, -RZ, RZ, 0.64013671875, -15.109375 ;  /* 0x391fcb8eff117431 */ /* 0x000fc600000001ff */
[----:B------:R-:W-:Y:S01]  /*4710*/  FFMA R6, R9, R2, R6 ;  /* 0x0000000209067223 */ /* 0x000fe20000000006 */
[----:B0-----:R-:W-:-:S04]  /*4720*/  FADD R9, R15, -R16 ;  /* 0x800000100f097221 */ /* 0x001fc80000000000 */
[----:B------:R-:W-:-:S04]  /*4730*/  FADD R6, R6, R9 ;  /* 0x0000000906067221 */ /* 0x000fc80000000000 */
[----:B------:R-:W-:Y:S01]  /*4740*/  FFMA R9, R6, R17, 0.0013391353422775864601 ;  /* 0x3aaf85ed06097423 */ /* 0x000fe20000000011 */
[----:B------:R-:W-:-:S03]  /*4750*/  FSETP.GT.AND P0, PT, R16, RZ, PT ;  /* 0x000000ff1000720b */ /* 0x000fc60003f04000 */
[C---:B------:R-:W-:Y:S01]  /*4760*/  FFMA R9, R6.reuse, R9, 0.0096188392490148544312 ;  /* 0x3c1d985606097423 */ /* 0x040fe20000000009 */
[----:B------:R-:W0:Y:S01]  /*4770*/  F2I.NTZ R14, R15 ;  /* 0x0000000f000e7305 */ /* 0x000e220000203100 */
[----:B------:R-:W-:Y:S02]  /*4780*/  SEL R17, RZ, 0x83000000, P0 ;  /* 0x83000000ff117807 */ /* 0x000fe40000000000 */
[----:B------:R-:W-:Y:S01]  /*4790*/  FFMA R9, R6, R9, 0.055503588169813156128 ;  /* 0x3d6357bb06097423 */ /* 0x000fe20000000009 */
[----:B------:R-:W-:-:S03]  /*47a0*/  FSETP.NEU.AND P0, PT, |R7|, 1, PT ;  /* 0x3f8000000700780b */ /* 0x000fc60003f0d200 */
[----:B------:R-:W-:Y:S01]  /*47b0*/  FFMA R9, R6, R9, 0.24022644758224487305 ;  /* 0x3e75fdec06097423 */ /* 0x000fe20000000009 */
[----:B------:R-:W-:Y:S02]  /*47c0*/  FSETP.EQ.OR P0, PT, R2, RZ, !P0 ;  /* 0x000000ff0200720b */ /* 0x000fe40004702400 */
[----:B------:R-:W-:Y:S01]  /*47d0*/  FSETP.GT.AND P3, PT, |R15|, 152, PT ;  /* 0x431800000f00780b */ /* 0x000fe20003f64200 */
[----:B------:R-:W-:Y:S01]  /*47e0*/  FFMA R9, R6, R9, 0.69314718246459960938 ;  /* 0x3f31721806097423 */ /* 0x000fe20000000009 */
[----:B------:R-:W-:-:S03]  /*47f0*/  IADD3 R16, PT, PT, R17, 0x7f000000, RZ ;  /* 0x7f00000011107810 */ /* 0x000fc60007ffe0ff */
[----:B------:R-:W-:Y:S01]  /*4800*/  FFMA R9, R6, R9, 1 ;  /* 0x3f80000006097423 */ /* 0x000fe20000000009 */
[----:B0-----:R-:W-:Y:S02]  /*4810*/  LEA R14, R14, -R17, 0x17 ;  /* 0x800000110e0e7211 */ /* 0x001fe400078eb8ff */
[----:B------:R-:W-:Y:S01]  /*4820*/  FSETP.GEU.AND P4, PT, R15, RZ, PT ;  /* 0x000000ff0f00720b */ /* 0x000fe20003f8e000 */
[----:B------:R-:W-:Y:S01]  /*4830*/  FMUL R9, R9, R16 ;  /* 0x0000001009097220 */ /* 0x000fe20000400000 */
[----:B------:R-:W-:-:S03]  /*4840*/  MOV R6, 0x3f800000 ;  /* 0x3f80000000067802 */ /* 0x000fc60000000f00 */
        /* <DEDUP_REMOVED lines=24> */
.L_x_581:
[----:B------:R-:W-:Y:S05]  /*49d0*/  BSYNC.RECONVERGENT B0 ;  /* 0x0000000000007941 */ /* 0x000fea0003800200 */
.L_x_580:
[----:B------:R-:W-:Y:S01]  /*49e0*/  FADD R3, R6, R3 ;  /* 0x0000000306037221 */ /* 0x000fe20000000000 */
[----:B------:R-:W-:Y:S01]  /*49f0*/  IADD3 R5, PT, PT, R5, 0x1, RZ ;  /* 0x0000000105057810 */ /* 0x000fe20007ffe0ff */
[----:B------:R-:W-:Y:S06]  /*4a00*/  @P2 BRA `(.L_x_582) ;  /* 0xfffffff8007c2947 */ /* 0x000fec000383ffff */
.L_x_579:
[----:B------:R-:W0:Y:S02]  /*4a10*/  LDC R7, c[0x0][0x3a8] ;  /* 0x0000ea00ff077b82 */ /* 0x000e240000000800 */
[----:B0-----:R-:W-:-:S04]  /*4a20*/  IADD3 R2, PT, PT, R7, 0x1800000, RZ ;  /* 0x0180000007027810 */ /* 0x001fc80007ffe0ff */
[----:B------:R-:W-:-:S04]  /*4a30*/  LOP3.LUT R2, R2, 0x7f800000, RZ, 0xc0, !PT ;  /* 0x7f80000002027812 */ /* 0x000fc800078ec0ff */
[----:B------:R-:W-:-:S13]  /*4a40*/  ISETP.GT.U32.AND P0, PT, R2, 0x1ffffff, PT ;  /* 0x01ffffff0200780c */ /* 0x000fda0003f04070 */
[----:B------:R-:W-:Y:S05]  /*4a50*/  @P0 BRA `(.L_x_583) ;  /* 0x0000000000100947 */ /* 0x000fea0003800000 */
[----:B------:R-:W-:-:S07]  /*4a60*/  MOV R4, 0x4a80 ;  /* 0x00004a8000047802 */ /* 0x000fce0000000f00 */
[----:B------:R-:W-:Y:S05]  /*4a70*/  CALL.REL.NOINC `($__internal_15_$__cuda_sm20_rcp_rn_f32_slowpath) ;  /* 0x0000003c00dc7944 */ /* 0x000fea0003c00000 */
[----:B------:R-:W-:Y:S01]  /*4a80*/  MOV R4, R2 ;  /* 0x0000000200047202 */ /* 0x000fe20000000f00 */
[----:B------:R-:W-:Y:S06]  /*4a90*/  BRA `(.L_x_584) ;  /* 0x0000000000107947 */ /* 0x000fec0003800000 */
.L_x_583:
[----:B------:R-:W0:Y:S02]  /*4aa0*/  MUFU.RCP R4, R7 ;  /* 0x0000000700047308 */ /* 0x000e240000001000 */
[----:B0-----:R-:W-:-:S04]  /*4ab0*/  FFMA R2, R4, R7, -1 ;  /* 0xbf80000004027423 */ /* 0x001fc80000000007 */
[----:B------:R-:W-:-:S04]  /*4ac0*/  FADD.FTZ R5, -R2, -RZ ;  /* 0x800000ff02057221 */ /* 0x000fc80000010100 */
[----:B------:R-:W-:-:S07]  /*4ad0*/  FFMA R4, R4, R5, R4 ;  /* 0x0000000504047223 */ /* 0x000fce0000000004 */
.L_x_584:
[C---:B------:R-:W-:Y:S01]  /*4ae0*/  FMUL R2, |R3|.reuse, 16777216 ;  /* 0x4b80000003027820 */ /* 0x040fe20000400200 */
[----:B------:R-:W-:Y:S01]  /*4af0*/  FSETP.GEU.AND P0, PT, |R3|, 1.175494350822287508e-38, PT ;  /* 0x008000000300780b */ /* 0x000fe20003f0e200 */
[----:B------:R-:W-:Y:S01]  /*4b00*/  HFMA2 R10, -RZ, RZ, 0.771484375, 0.21533203125 ;  /* 0x3a2c32e4ff0a7431 */ /* 0x000fe200000001ff */
[----:B------:R-:W-:Y:S02]  /*4b10*/  BSSY.RECONVERGENT B0, `(.L_x_585) ;  /* 0x0000058000007945 */ /* 0x000fe40003800200 */
        /* <DEDUP_REMOVED lines=28> */
[----:B------:R-:W-:Y:S01]  /*4ce0*/  FFMA R8, R9, R8, R5 ;  /* 0x0000000809087223 */ /* 0x000fe20000000005 */
[----:B------:R-:W-:-:S03]  /*4cf0*/  MOV R9, 0x391fcb8e ;  /* 0x391fcb8e00097802 */ /* 0x000fc60000000f00 */
        /* <DEDUP_REMOVED lines=11> */
[----:B------:R-:W-:Y:S01]  /*4db0*/  FSETP.GT.AND P0, PT, R7, RZ, PT ;  /* 0x000000ff0700720b */ /* 0x000fe20003f04000 */
[----:B-1----:R-:W-:-:S02]  /*4dc0*/  HFMA2 R2, -RZ, RZ, 1.875, 0 ;  /* 0x3f800000ff027431 */ /* 0x002fc400000001ff */
        /* <DEDUP_REMOVED lines=13> */
[----:B--2---:R-:W-:-:S03]  /*4ea0*/  LEA R7, R8, -R7, 0x17 ;  /* 0x8000000708077211 */ /* 0x004fc600078eb8ff */
        /* <DEDUP_REMOVED lines=30> */
.L_x_586:
[----:B------:R-:W-:Y:S05]  /*5090*/  BSYNC.RECONVERGENT B0 ;  /* 0x0000000000007941 */ /* 0x000fea0003800200 */
.L_x_585:
[----:B------:R-:W-:Y:S05]  /*50a0*/  BRA `(.L_x_542) ;  /* 0x00000038003c7947 */ /* 0x000fea0003800000 */
.L_x_566:
[----:B------:R-:W-:Y:S01]  /*50b0*/  MOV R4, 0xfffffffa ;  /* 0xfffffffa00047802 */ /* 0x000fe20000000f00 */
[----:B------:R-:W-:Y:S03]  /*50c0*/  BSSY.RECONVERGENT B0, `(.L_x_542) ;  /* 0x000038d000007945 */ /* 0x000fe60003800200 */
[----:B------:R-:W-:-:S04]  /*50d0*/  VIADDMNMX.U32 R3, R9, R4, 0x2, PT ;  /* 0x0000000209037446 */ /* 0x000fc80003800004 */
[----:B------:R-:W-:-:S04]  /*50e0*/  SHF.L.U32 R3, R3, 0x2, RZ ;  /* 0x0000000203037819 */ /* 0x000fc800000006ff */
[----:B------:R-:W0:Y:S02]  /*50f0*/  LDC R4, c[0x2][R3+0x24] ;  /* 0x0080090003047b82 */ /* 0x000e240000000800 */
[----:B0-----:R-:W-:-:S04]  /*5100*/  SHF.R.S32.HI R5, RZ, 0x1f, R4 ;  /* 0x0000001fff057819 */ /* 0x001fc80000011404 */
.L_x_894:
[----:B------:R-:W-:Y:S05]  /*5110*/  BRX R4 -0x5120                                                           (*"BRANCH_TARGETS .L_x_895,.L_x_896,.L_x_897"*) ;  /* 0xffffffac04b87949 */ /* 0x000fea000383ffff */
.L_x_897:
        /* <DEDUP_REMOVED lines=18> */
.L_x_590:
[----:B------:R-:W-:-:S05]  /*5240*/  IMAD.WIDE.U32 R30, R7, 0x8, R10 ;  /* 0x00000008071e7825 */ /* 0x000fca00078e000a */
[----:B------:R-:W2:Y:S01]  /*5250*/  LDG.E.64.CONSTANT R32, desc[UR6][R30.64] ;  /* 0x000000061e207981 */ /* 0x000ea2000c1e9b00 */
[----:B------:R-:W-:-:S03]  /*5260*/  IMAD.WIDE.U32 R20, R7, 0x8, R12 ;  /* 0x0000000807147825 */ /* 0x000fc600078e000c */
[----:B------:R-:W3:Y:S04]  /*5270*/  LDG.E.64.CONSTANT R26, desc[UR6][R30.64+0x8] ;  /* 0x000008061e1a7981 */ /* 0x000ee8000c1e9b00 */
[----:B------:R-:W4:Y:S04]  /*5280*/  LDG.E.64.CONSTANT R28, desc[UR6][R20.64] ;  /* 0x00000006141c7981 */ /* 0x000f28000c1e9b00 */
[----:B------:R-:W5:Y:S04]  /*5290*/  LDG.E.64.CONSTANT R24, desc[UR6][R20.64+0x8] ;  /* 0x0000080614187981 */ /* 0x000f68000c1e9b00 */
[----:B------:R-:W5:Y:S04]  /*52a0*/  LDG.E.64.CONSTANT R22, desc[UR6][R30.64+0x10] ;  /* 0x000010061e167981 */ /* 0x000f68000c1e9b00 */
[----:B------:R-:W5:Y:S01]  /*52b0*/  LDG.E.64.CONSTANT R18, desc[UR6][R20.64+0x10] ;  /* 0x0000100614127981 */ /* 0x000f62000c1e9b00 */
[----:B------:R-:W-:-:S03]  /*52c0*/  FADD R9, R16, 1 ;  /* 0x3f80000010097421 */ /* 0x000fc60000000000 */
[----:B------:R-:W5:Y:S04]  /*52d0*/  LDG.E.64.CONSTANT R14, desc[UR6][R30.64+0x18] ;  /* 0x000018061e0e7981 */ /* 0x000f68000c1e9b00 */
[----:B------:R-:W5:Y:S01]  /*52e0*/  LDG.E.64.CONSTANT R34, desc[UR6][R20.64+0x18] ;  /* 0x0000180614227981 */ /* 0x000f62000c1e9b00 */
[----:B--2---:R-:W0:Y:S08]  /*52f0*/  F2F.F32.F64 R32, R32 ;  /* 0x0000002000207310 */ /* 0x004e300000301000 */
[----:B----4-:R-:W1:Y:S08]  /*5300*/  F2F.F32.F64 R28, R28 ;  /* 0x0000001c001c7310 */ /* 0x010e700000301000 */
[----:B---3--:R-:W2:Y:S01]  /*5310*/  F2F.F32.F64 R26, R26 ;  /* 0x0000001a001a7310 */ /* 0x008ea20000301000 */
[----:B0-----:R-:W-:-:S02]  /*5320*/  FSETP.NEU.AND P3, PT, R32, RZ, PT ;  /* 0x000000ff2000720b */ /* 0x001fc40003f6d000 */
[----:B------:R-:W3:Y:S05]  /*5330*/  LDG.E.64.CONSTANT R32, desc[UR6][R30.64+0x28] ;  /* 0x000028061e207981 */ /* 0x000eea000c1e9b00 */
[----:B-----5:R-:W0:Y:S01]  /*5340*/  F2F.F32.F64 R24, R24 ;  /* 0x0000001800187310 */ /* 0x020e220000301000 */
[----:B-1----:R-:W-:Y:S02]  /*5350*/  FSETP.NEU.AND P4, PT, R28, RZ, PT ;  /* 0x000000ff1c00720b */ /* 0x002fe40003f8d000 */
[----:B------:R-:W4:Y:S05]  /*5360*/  LDG.E.64.CONSTANT R28, desc[UR6][R20.64+0x28] ;  /* 0x00002806141c7981 */ /* 0x000f2a000c1e9b00 */
[----:B------:R-:W1:Y:S01]  /*5370*/  F2F.F32.F64 R22, R22 ;  /* 0x0000001600167310 */ /* 0x000e620000301000 */
[----:B--2---:R-:W-:-:S02]  /*5380*/  FSETP.NEU.AND P5, PT, R26, RZ, PT ;  /* 0x000000ff1a00720b */ /* 0x004fc40003fad000 */
[----:B------:R-:W-:-:S05]  /*5390*/  @!P3 FSEL R9, R9, R16, P4 ;  /* 0x000000100909b208 */ /* 0x000fca0002000000 */
[----:B------:R-:W2:Y:S01]  /*53a0*/  F2F.F32.F64 R18, R18 ;  /* 0x0000001200127310 */ /* 0x000ea20000301000 */
[----:B------:R-:W-:Y:S01]  /*53b0*/  FADD R16, R9, 1 ;  /* 0x3f80000009107421 */ /* 0x000fe20000000000 */
[----:B0-----:R-:W-:Y:S02]  /*53c0*/  FSETP.NEU.AND P6, PT, R24, RZ, PT ;  /* 0x000000ff1800720b */ /* 0x001fe40003fcd000 */
[----:B-1----:R-:W-:Y:S02]  /*53d0*/  FSETP.NEU.AND P2, PT, R22, RZ, PT ;  /* 0x000000ff1600720b */ /* 0x002fe40003f4d000 */
[----:B------:R-:W-:Y:S01]  /*53e0*/  @!P5 FSEL R16, R16, R9, P6 ;  /* 0x000000091010d208 */ /* 0x000fe20003000000 */
[----:B------:R-:W5:Y:S04]  /*53f0*/  LDG.E.64.CONSTANT R22, desc[UR6][R20.64+0x20] ;  /* 0x0000200614167981 */ /* 0x000f68000c1e9b00 */
[----:B------:R-:W-:Y:S01]  /*5400*/  FADD R9, R16, 1 ;  /* 0x3f80000010097421 */ /* 0x000fe20000000000 */
[----:B--2---:R-:W-:-:S05]  /*5410*/  FSETP.NEU.AND P1, PT, R18, RZ, PT ;  /* 0x000000ff1200720b */ /* 0x004fca0003f2d000 */
[----:B------:R-:W-:Y:S02]  /*5420*/  @!P2 FSEL R9, R9, R16, P1 ;  /* 0x000000100909a208 */ /* 0x000fe40000800000 */
[----:B------:R-:W2:Y:S01]  /*5430*/  LDG.E.64.CONSTANT R16, desc[UR6][R30.64+0x20] ;  /* 0x000020061e107981 */ /* 0x000ea2000c1e9b00 */
[----:B------:R-:W-:Y:S01]  /*5440*/  FADD R18, R3, 1 ;  /* 0x3f80000003127421 */ /* 0x000fe20000000000 */
[----:B------:R-:W0:Y:S04]  /*5450*/  F2F.F32.F64 R14, R14 ;  /* 0x0000000e000e7310 */ /* 0x000e280000301000 */
[----:B------:R-:W-:-:S05]  /*5460*/  @P3 FSEL R3, R18, R3, P4 ;  /* 0x0000000312033208 */ /* 0x000fca0002000000 */
[----:B------:R-:W-:-:S05]  /*5470*/  FADD R18, R3, 1 ;  /* 0x3f80000003127421 */ /* 0x000fca0000000000 */
[----:B------:R-:W-:Y:S02]  /*5480*/  @P5 FSEL R3, R18, R3, P6 ;  /* 0x0000000312035208 */ /* 0x000fe40003000000 */
[----:B------:R-:W4:Y:S01]  /*5490*/  LDG.E.64.CONSTANT R18, desc[UR6][R30.64+0x30] ;  /* 0x000030061e127981 */ /* 0x000f22000c1e9b00 */
[----:B0-----:R-:W-:Y:S02]  /*54a0*/  FSETP.NEU.AND P3, PT, R14, RZ, PT ;  /* 0x000000ff0e00720b */ /* 0x001fe40003f6d000 */
[----:B------:R-:W-:-:S05]  /*54b0*/  FADD R14, R3, 1 ;  /* 0x3f800000030e7421 */ /* 0x000fca0000000000 */
[----:B------:R-:W-:Y:S02]  /*54c0*/  @P2 FSEL R3, R14, R3, P1 ;  /* 0x000000030e032208 */ /* 0x000fe40000800000 */
[----:B------:R-:W4:Y:S01]  /*54d0*/  LDG.E.64.CONSTANT R14, desc[UR6][R20.64+0x30] ;  /* 0x00003006140e7981 */ /* 0x000f22000c1e9b00 */
[----:B------:R-:W0:Y:S08]  /*54e0*/  F2F.F32.F64 R24, R34 ;  /* 0x0000002200187310 */ /* 0x000e300000301000 */
[----:B-----5:R1:W-:Y:S02]  /*54f0*/  F2F.F32.F64 R26, R22 ;  /* 0x00000016001a7310 */ /* 0x0203e40000301000 */
[----:B-1----:R1:W5:Y:S06]  /*5500*/  LDG.E.64.CONSTANT R22, desc[UR6][R20.64+0x38] ;  /* 0x0000380614167981 */ /* 0x00236c000c1e9b00 */
[----:B--2---:R2:W1:Y:S02]  /*5510*/  F2F.F32.F64 R25, R16 ;  /* 0x0000001000197310 */ /* 0x0044640000301000 */
[----:B--2---:R-:W2:Y:S06]  /*5520*/  LDG.E.64.CONSTANT R16, desc[UR6][R30.64+0x38] ;  /* 0x000038061e107981 */ /* 0x004eac000c1e9b00 */
[----:B---3--:R3:W4:Y:S01]  /*5530*/  F2F.F32.F64 R27, R32 ;  /* 0x00000020001b7310 */ /* 0x0087220000301000 */
[----:B0-----:R-:W-:Y:S01]  /*5540*/  FSETP.NEU.AND P1, PT, R24, RZ, PT ;  /* 0x000000ff1800720b */ /* 0x001fe20003f2d000 */
[----:B------:R-:W-:Y:S01]  /*5550*/  FADD R24, R3, 1 ;  /* 0x3f80000003187421 */ /* 0x000fe20000000000 */
[----:B-1----:R-:W-:Y:S01]  /*5560*/  FSETP.NEU.AND P2, PT, R25, RZ, PT ;  /* 0x000000ff1900720b */ /* 0x002fe20003f4d000 */
[----:B---3--:R-:W-:-:S03]  /*5570*/  FADD R32, R9, 1 ;  /* 0x3f80000009207421 */ /* 0x008fc60000000000 */
[----:B------:R-:W-:Y:S01]  /*5580*/  @P3 FSEL R3, R24, R3, P1 ;  /* 0x0000000318033208 */ /* 0x000fe20000800000 */
[----:B----4-:R-:W0:Y:S01]  /*5590*/  F2F.F32.F64 R28, R28 ;  /* 0x0000001c001c7310 */ /* 0x010e220000301000 */
[----:B------:R-:W-:-:S03]  /*55a0*/  @!P3 FSEL R32, R32, R9, P1 ;  /* 0x000000092020b208 */ /* 0x000fc60000800000 */
[----:B------:R-:W-:-:S04]  /*55b0*/  FADD R24, R3, 1 ;  /* 0x3f80000003187421 */ /* 0x000fc80000000000 */
[----:B------:R-:W1:Y:S01]  /*55c0*/  F2F.F32.F64 R18, R18 ;  /* 0x0000001200127310 */ /* 0x000e620000301000 */
[----:B------:R-:W-:Y:S01]  /*55d0*/  FADD R9, R32, 1 ;  /* 0x3f80000020097421 */ /* 0x000fe20000000000 */
[----:B------:R-:W-:Y:S02]  /*55e0*/  FSETP.NEU.AND P1, PT, R26, RZ, PT ;  /* 0x000000ff1a00720b */ /* 0x000fe40003f2d000 */
[----:B------:R-:W-:Y:S02]  /*55f0*/  FSETP.NEU.AND P3, PT, R27, RZ, PT ;  /* 0x000000ff1b00720b */ /* 0x000fe40003f6d000 */
[----:B------:R-:W-:Y:S02]  /*5600*/  @P2 FSEL R3, R24, R3, P1 ;  /* 0x0000000318032208 */ /* 0x000fe40000800000 */
[----:B------:R-:W-:Y:S01]  /*5610*/  @!P2 FSEL R9, R9, R32, P1 ;  /* 0x000000200909a208 */ /* 0x000fe20000800000 */
[----:B------:R3:W4:Y:S01]  /*5620*/  F2F.F32.F64 R15, R14 ;  /* 0x0000000e000f7310 */ /* 0x0007220000301000 */
[----:B0-----:R-:W-:Y:S01]  /*5630*/  FSETP.NEU.AND P1, PT, R28, RZ, PT ;  /* 0x000000ff1c00720b */ /* 0x001fe20003f2d000 */
[----:B------:R-:W-:Y:S01]  /*5640*/  FADD R20, R3, 1 ;  /* 0x3f80000003147421 */ /* 0x000fe20000000000 */
[----:B-1----:R-:W-:Y:S01]  /*5650*/  FSETP.NEU.AND P2, PT, R18, RZ, PT ;  /* 0x000000ff1200720b */ /* 0x002fe20003f4d000 */
[----:B---3--:R-:W-:-:S04]  /*5660*/  FADD R14, R9, 1 ;  /* 0x3f800000090e7421 */ /* 0x008fc80000000000 */
[----:B------:R-:W-:Y:S02]  /*5670*/  @P3 FSEL R3, R20, R3, P1 ;  /* 0x0000000314033208 */ /* 0x000fe40000800000 */
[----:B------:R-:W-:-:S03]  /*5680*/  @!P3 FSEL R14, R14, R9, P1 ;  /* 0x000000090e0eb208 */ /* 0x000fc60000800000 */
[----:B------:R-:W-:Y:S01]  /*5690*/  FADD R18, R3, 1 ;  /* 0x3f80000003127421 */ /* 0x000fe20000000000 */
[----:B----4-:R-:W-:Y:S01]  /*56a0*/  FSETP.NEU.AND P1, PT, R15, RZ, PT ;  /* 0x000000ff0f00720b */ /* 0x010fe20003f2d000 */
[----:B------:R-:W-:Y:S01]  /*56b0*/  FADD R9, R14, 1 ;  /* 0x3f8000000e097421 */ /* 0x000fe20000000000 */
[----:B------:R-:W-:Y:S02]  /*56c0*/  IADD3 R6, PT, PT, R6, 0x8, RZ ;  /* 0x0000000806067810 */ /* 0x000fe40007ffe0ff */
[----:B------:R-:W-:Y:S02]  /*56d0*/  @P2 FSEL R3, R18, R3, P1 ;  /* 0x0000000312032208 */ /* 0x000fe40000800000 */
[----:B------:R-:W-:Y:S02]  /*56e0*/  @!P2 FSEL R9, R9, R14, P1 ;  /* 0x0000000e0909a208 */ /* 0x000fe40000800000 */
[----:B------:R-:W-:Y:S01]  /*56f0*/  ISETP.NE.AND P2, PT, R6, RZ, PT ;  /* 0x000000ff0600720c */ /* 0x000fe20003f45270 */
[----:B------:R-:W-:Y:S01]  /*5700*/  FADD R14, R3, 1 ;  /* 0x3f800000030e7421 */ /* 0x000fe20000000000 */
[----:B------:R-:W-:Y:S01]  /*5710*/  IADD3 R7, PT, PT, R7, 0x8, RZ ;  /* 0x0000000807077810 */ /* 0x000fe20007ffe0ff */
[----:B-----5:R-:W0:Y:S08]  /*5720*/  F2F.F32.F64 R22, R22 ;  /* 0x0000001600167310 */ /* 0x020e300000301000 */
[----:B--2---:R-:W1:Y:S01]  /*5730*/  F2F.F32.F64 R16, R16 ;  /* 0x0000001000107310 */ /* 0x004e620000301000 */
[----:B0-----:R-:W-:-:S02]  /*5740*/  FSETP.NEU.AND P1, PT, R22, RZ, PT ;  /* 0x000000ff1600720b */ /* 0x001fc40003f2d000 */
[----:B-1----:R-:W-:Y:S01]  /*5750*/  FSETP.NEU.AND P3, PT, R16, RZ, PT ;  /* 0x000000ff1000720b */ /* 0x002fe20003f6d000 */
[----:B------:R-:W-:-:S12]  /*5760*/  FADD R16, R9, 1 ;  /* 0x3f80000009107421 */ /* 0x000fd80000000000 */
[----:B------:R-:W-:Y:S02]  /*5770*/  @P3 FSEL R3, R14, R3, P1 ;  /* 0x000000030e033208 */ /* 0x000fe40000800000 */
[----:B------:R-:W-:Y:S01]  /*5780*/  @!P3 FSEL R16, R16, R9, P1 ;  /* 0x000000091010b208 */ /* 0x000fe20000800000 */
[----:B------:R-:W-:Y:S06]  /*5790*/  @P2 BRA `(.L_x_590) ;  /* 0xfffffff800a82947 */ /* 0x000fec000383ffff */
.L_x_589:
[----:B------:R-:W-:Y:S05]  /*57a0*/  @!P0 BRA `(.L_x_588) ;  /* 0x0000000400648947 */ /* 0x000fea0003800000 */
[----:B------:R-:W-:Y:S02]  /*57b0*/  ISETP.GE.U32.AND P1, PT, R4, 0x4, PT ;  /* 0x000000040400780c */ /* 0x000fe40003f26070 */
[----:B------:R-:W-:-:S04]  /*57c0*/  LOP3.LUT R9, R8, 0x3, RZ, 0xc0, !PT ;  /* 0x0000000308097812 */ /* 0x000fc800078ec0ff */
[----:B------:R-:W-:-:S07]  /*57d0*/  ISETP.NE.AND P0, PT, R9, RZ, PT ;  /* 0x000000ff0900720c */ /* 0x000fce0003f05270 */
[----:B------:R-:W-:Y:S06]  /*57e0*/  @!P1 BRA `(.L_x_591) ;  /* 0x0000000000ac9947 */ /* 0x000fec0003800000 */
[----:B------:R-:W-:-:S05]  /*57f0*/  IMAD.WIDE.U32 R30, R5, 0x8, R10 ;  /* 0x00000008051e7825 */ /* 0x000fca00078e000a */
[----:B------:R-:W2:Y:S01]  /*5800*/  LDG.E.64.CONSTANT R32, desc[UR6][R30.64] ;  /* 0x000000061e207981 */ /* 0x000ea2000c1e9b00 */
[----:B------:R-:W-:-:S03]  /*5810*/  IMAD.WIDE.U32 R28, R5, 0x8, R12 ;  /* 0x00000008051c7825 */ /* 0x000fc600078e000c */
[----:B------:R-:W3:Y:S04]  /*5820*/  LDG.E.64.CONSTANT R6, desc[UR6][R30.64+0x8] ;  /* 0x000008061e067981 */ /* 0x000ee8000c1e9b00 */
[----:B------:R-:W4:Y:S04]  /*5830*/  LDG.E.64.CONSTANT R26, desc[UR6][R28.64] ;  /* 0x000000061c1a7981 */ /* 0x000f28000c1e9b00 */
[----:B------:R-:W5:Y:S04]  /*5840*/  LDG.E.64.CONSTANT R14, desc[UR6][R28.64+0x8] ;  /* 0x000008061c0e7981 */ /* 0x000f68000c1e9b00 */
[----:B------:R-:W5:Y:S04]  /*5850*/  LDG.E.64.CONSTANT R18, desc[UR6][R30.64+0x10] ;  /* 0x000010061e127981 */ /* 0x000f68000c1e9b00 */
[----:B------:R-:W5:Y:S04]  /*5860*/  LDG.E.64.CONSTANT R20, desc[UR6][R28.64+0x10] ;  /* 0x000010061c147981 */ /* 0x000f68000c1e9b00 */
[----:B------:R-:W5:Y:S04]  /*5870*/  LDG.E.64.CONSTANT R22, desc[UR6][R30.64+0x18] ;  /* 0x000018061e167981 */ /* 0x000f68000c1e9b00 */
[----:B------:R-:W5:Y:S01]  /*5880*/  LDG.E.64.CONSTANT R24, desc[UR6][R28.64+0x18] ;  /* 0x000018061c187981 */ /* 0x000f62000c1e9b00 */
[----:B------:R-:W-:Y:S01]  /*5890*/  FADD R17, R16, 1 ;  /* 0x3f80000010117421 */ /* 0x000fe20000000000 */
[----:B------:R-:W-:Y:S01]  /*58a0*/  IADD3 R5, PT, PT, R5, 0x4, RZ ;  /* 0x0000000405057810 */ /* 0x000fe20007ffe0ff */
[----:B--2---:R-:W0:Y:S08]  /*58b0*/  F2F.F32.F64 R4, R32 ;  /* 0x0000002000047310 */ /* 0x004e300000301000 */
[----:B----4-:R-:W1:Y:S08]  /*58c0*/  F2F.F32.F64 R26, R26 ;  /* 0x0000001a001a7310 */ /* 0x010e700000301000 */
[----:B---3--:R-:W2:Y:S01]  /*58d0*/  F2F.F32.F64 R6, R6 ;  /* 0x0000000600067310 */ /* 0x008ea20000301000 */
[----:B0-----:R-:W-:Y:S01]  /*58e0*/  FSETP.NEU.AND P1, PT, R4, RZ, PT ;  /* 0x000000ff0400720b */ /* 0x001fe20003f2d000 */
[----:B------:R-:W-:-:S06]  /*58f0*/  FADD R4, R3, 1 ;  /* 0x3f80000003047421 */ /* 0x000fcc0000000000 */
        /* <DEDUP_REMOVED lines=26> */
.L_x_591:
[----:B------:R-:W-:Y:S05]  /*5aa0*/  @!P0 BRA `(.L_x_588) ;  /* 0x0000000000a48947 */ /* 0x000fea0003800000 */
[----:B------:R-:W-:Y:S02]  /*5ab0*/  ISETP.NE.AND P0, PT, R9, 0x1, PT ;  /* 0x000000010900780c */ /* 0x000fe40003f05270 */
[----:B------:R-:W-:-:S04]  /*5ac0*/  LOP3.LUT R8, R8, 0x1, RZ, 0xc0, !PT ;  /* 0x0000000108087812 */ /* 0x000fc800078ec0ff */
[----:B------:R-:W-:-:S07]  /*5ad0*/  ISETP.NE.U32.AND P3, PT, R8, 0x1, PT ;  /* 0x000000010800780c */ /* 0x000fce0003f65070 */
[----:B------:R-:W-:Y:S06]  /*5ae0*/  @!P0 BRA `(.L_x_592) ;  /* 0x00000000005c8947 */ /* 0x000fec0003800000 */
[----:B------:R-:W-:-:S05]  /*5af0*/  IMAD.WIDE.U32 R6, R5, 0x8, R10 ;  /* 0x0000000805067825 */ /* 0x000fca00078e000a */
[----:B------:R-:W2:Y:S01]  /*5b00*/  LDG.E.64.CONSTANT R8, desc[UR6][R6.64] ;  /* 0x0000000606087981 */ /* 0x000ea2000c1e9b00 */
[----:B------:R-:W-:-:S03]  /*5b10*/  IMAD.WIDE.U32 R14, R5, 0x8, R12 ;  /* 0x00000008050e7825 */ /* 0x000fc600078e000c */
[----:B------:R-:W3:Y:S04]  /*5b20*/  LDG.E.64.CONSTANT R20, desc[UR6][R6.64+0x8] ;  /* 0x0000080606147981 */ /* 0x000ee8000c1e9b00 */
[----:B------:R-:W4:Y:S04]  /*5b30*/  LDG.E.64.CONSTANT R18, desc[UR6][R14.64] ;  /* 0x000000060e127981 */ /* 0x000f28000c1e9b00 */
[----:B------:R-:W5:Y:S01]  /*5b40*/  LDG.E.64.CONSTANT R22, desc[UR6][R14.64+0x8] ;  /* 0x000008060e167981 */ /* 0x000f62000c1e9b00 */
        /* <DEDUP_REMOVED lines=17> */
.L_x_592:
[----:B------:R-:W-:Y:S05]  /*5c60*/  @P3 BRA `(.L_x_588) ;  /* 0x0000000000343947 */ /* 0x000fea0003800000 */
[----:B------:R-:W-:-:S06]  /*5c70*/  IMAD.WIDE.U32 R10, R5, 0x8, R10 ;  /* 0x00000008050a7825 */ /* 0x000fcc00078e000a */
[----:B------:R-:W2:Y:S01]  /*5c80*/  LDG.E.64.CONSTANT R10, desc[UR6][R10.64] ;  /* 0x000000060a0a7981 */ /* 0x000ea2000c1e9b00 */
[----:B------:R-:W-:-:S06]  /*5c90*/  IMAD.WIDE.U32 R12, R5, 0x8, R12 ;  /* 0x00000008050c7825 */ /* 0x000fcc00078e000c */
[----:B------:R-:W3:Y:S01]  /*5ca0*/  LDG.E.64.CONSTANT R12, desc[UR6][R12.64] ;  /* 0x000000060c0c7981 */ /* 0x000ee2000c1e9b00 */
        /* <DEDUP_REMOVED lines=9> */
.L_x_588:
        /* <DEDUP_REMOVED lines=13> */
[----:B------:R-:W-:Y:S05]  /*5e10*/  CALL.REL.NOINC `($__internal_17_$__cuda_sm3x_div_rn_noftz_f32_slowpath) ;  /* 0x0000003000207944 */ /* 0x000fea0003c00000 */
[----:B------:R-:W-:-:S07]  /*5e20*/  MOV R2, R4 ;  /* 0x0000000400027202 */ /* 0x000fce0000000f00 */
.L_x_594:
[----:B------:R-:W-:Y:S05]  /*5e30*/  BSYNC.RECONVERGENT B1 ;  /* 0x0000000000017941 */ /* 0x000fea0003800200 */
.L_x_593:
[----:B------:R-:W-:Y:S01]  /*5e40*/  FADD R2, -R2, 1 ;  /* 0x3f80000002027421 */ /* 0x000fe20000000100 */
[----:B------:R-:W-:Y:S06]  /*5e50*/  BRA `(.L_x_587) ;  /* 0x0000002800cc7947 */ /* 0x000fec0003800000 */
.L_x_896:
        /* <DEDUP_REMOVED lines=10> */
[----:B------:R-:W-:Y:S02]  /*5f00*/  LOP3.LUT R5, R8, 0xfffffff0, RZ, 0xc0, !PT ;  /* 0xfffffff008057812 */ /* 0x000fe400078ec0ff */
[----:B------:R-:W-:Y:S02]  /*5f10*/  CS2R R2, SRZ ;  /* 0x0000000000027805 */ /* 0x000fe4000001ff00 */
[----:B------:R-:W-:-:S07]  /*5f20*/  IADD3 R6, PT, PT, -R5, RZ, RZ ;  /* 0x000000ff05067210 */ /* 0x000fce0007ffe1ff */
.L_x_597:
        /* <DEDUP_REMOVED lines=10> */
[----:B--2---:R0:W-:Y:S08]  /*5fd0*/  F2F.F32.F64 R20, R36 ;  /* 0x0000002400147310 */ /* 0x0041f00000301000 */
[----:B---3--:R1:W-:Y:S01]  /*5fe0*/  F2F.F32.F64 R22, R28 ;  /* 0x0000001c00167310 */ /* 0x0083e20000301000 */
[----:B0-----:R-:W2:Y:S04]  /*5ff0*/  LDG.E.64.CONSTANT R36, desc[UR6][R16.64+0x20] ;  /* 0x0000200610247981 */ /* 0x001ea8000c1e9b00 */
[----:B-1----:R-:W3:Y:S03]  /*6000*/  LDG.E.64.CONSTANT R28, desc[UR6][R14.64+0x20] ;  /* 0x000020060e1c7981 */ /* 0x002ee6000c1e9b00 */
[----:B----4-:R0:W1:Y:S08]  /*6010*/  F2F.F32.F64 R23, R34 ;  /* 0x0000002200177310 */ /* 0x0100700000301000 */
[----:B-----5:R4:W5:Y:S01]  /*6020*/  F2F.F32.F64 R7, R24 ;  /* 0x0000001800077310 */ /* 0x0209620000301000 */
[----:B0-----:R-:W3:Y:S01]  /*6030*/  LDG.E.64.CONSTANT R34, desc[UR6][R16.64+0x28] ;  /* 0x0000280610227981 */ /* 0x001ee2000c1e9b00 */
[----:B-1----:R-:W-:-:S06]  /*6040*/  FSETP.NEU.AND P4, PT, R20, R23, PT ;  /* 0x000000171400720b */ /* 0x002fcc0003f8d000 */
[----:B------:R0:W-:Y:S01]  /*6050*/  F2F.F32.F64 R9, R32 ;  /* 0x0000002000097310 */ /* 0x0001e20000301000 */
[----:B----4-:R-:W4:Y:S07]  /*6060*/  LDG.E.64.CONSTANT R24, desc[UR6][R14.64+0x28] ;  /* 0x000028060e187981 */ /* 0x010f2e000c1e9b00 */
[----:B------:R-:W1:Y:S01]  /*6070*/  F2F.F32.F64 R26, R26 ;  /* 0x0000001a001a7310 */ /* 0x000e620000301000 */
[----:B-----5:R-:W-:Y:S01]  /*6080*/  FSETP.NEU.AND P5, PT, R22, R7, PT ;  /* 0x000000071600720b */ /* 0x020fe20003fad000 */
[----:B0-----:R-:W5:Y:S06]  /*6090*/  LDG.E.64.CONSTANT R32, desc[UR6][R14.64+0x38] ;  /* 0x000038060e207981 */ /* 0x001f6c000c1e9b00 */
[----:B------:R0:W-:Y:S01]  /*60a0*/  F2F.F32.F64 R21, R30 ;  /* 0x0000001e00157310 */ /* 0x0001e20000301000 */
[----:B-1----:R-:W-:-:S02]  /*60b0*/  FSETP.NEU.AND P6, PT, R9, R26, PT ;  /* 0x0000001a0900720b */ /* 0x002fc40003fcd000 */
[----:B------:R-:W4:Y:S04]  /*60c0*/  LDG.E.64.CONSTANT R26, desc[UR6][R14.64+0x30] ;  /* 0x000030060e1a7981 */ /* 0x000f28000c1e9b00 */
[----:B0-----:R-:W4:Y:S01]  /*60d0*/  LDG.E.64.CONSTANT R30, desc[UR6][R16.64+0x38] ;  /* 0x00003806101e7981 */ /* 0x001f22000c1e9b00 */
[----:B--2---:R0:W-:Y:S08]  /*60e0*/  F2F.F32.F64 R23, R36 ;  /* 0x0000002400177310 */ /* 0x0041f00000301000 */
[----:B---3--:R1:W2:Y:S01]  /*60f0*/  F2F.F32.F64 R20, R28 ;  /* 0x0000001c00147310 */ /* 0x0082a20000301000 */
[----:B0-----:R-:W3:Y:S04]  /*6100*/  LDG.E.64.CONSTANT R36, desc[UR6][R14.64+0x40] ;  /* 0x000040060e247981 */ /* 0x001ee8000c1e9b00 */
[----:B-1----:R-:W3:Y:S01]  /*6110*/  LDG.E.64.CONSTANT R28, desc[UR6][R16.64+0x30] ;  /* 0x00003006101c7981 */ /* 0x002ee2000c1e9b00 */
[----:B--2---:R-:W-:-:S03]  /*6120*/  FSETP.NEU.AND P2, PT, R20, R23, PT ;  /* 0x000000171400720b */ /* 0x004fc60003f4d000 */
[----:B------:R-:W2:Y:S01]  /*6130*/  LDG.E.64.CONSTANT R22, desc[UR6][R16.64+0x40] ;  /* 0x0000400610167981 */ /* 0x000ea2000c1e9b00 */
[----:B------:R-:W0:Y:S01]  /*6140*/  F2F.F32.F64 R18, R18 ;  /* 0x0000001200127310 */ /* 0x000e220000301000 */
[----:B------:R-:W-:-:S07]  /*6150*/  @P4 FADD R2, R2, 1 ;  /* 0x3f80000002024421 */ /* 0x000fce0000000000 */
[----:B------:R1:W-:Y:S01]  /*6160*/  F2F.F32.F64 R7, R34 ;  /* 0x0000002200077310 */ /* 0x0003e20000301000 */
[----:B0-----:R-:W-:-:S07]  /*6170*/  FSETP.NEU.AND P1, PT, R21, R18, PT ;  /* 0x000000121500720b */ /* 0x001fce0003f2d000 */
[----:B-----5:R-:W-:Y:S01]  /*6180*/  F2F.F32.F64 R9, R32 ;  /* 0x0000002000097310 */ /* 0x020fe20000301000 */
[----:B-1----:R-:W5:Y:S07]  /*6190*/  LDG.E.64.CONSTANT R34, desc[UR6][R16.64+0x48] ;  /* 0x0000480610227981 */ /* 0x002f6e000c1e9b00 */
[----:B----4-:R0:W-:Y:S08]  /*61a0*/  F2F.F32.F64 R19, R26 ;  /* 0x0000001a00137310 */ /* 0x0101f00000301000 */
[----:B------:R1:W4:Y:S01]  /*61b0*/  F2F.F32.F64 R20, R30 ;  /* 0x0000001e00147310 */ /* 0x0003220000301000 */
[----:B------:R-:W-:Y:S01]  /*61c0*/  @P5 FADD R2, R2, 1 ;  /* 0x3f80000002025421 */ /* 0x000fe20000000000 */
[----:B0-----:R-:W5:Y:S03]  /*61d0*/  LDG.E.64.CONSTANT R26, desc[UR6][R14.64+0x48] ;  /* 0x000048060e1a7981 */ /* 0x001f66000c1e9b00 */
[----:B------:R-:W-:Y:S01]  /*61e0*/  @P6 FADD R2, R2, 1 ;  /* 0x3f80000002026421 */ /* 0x000fe20000000000 */
[----:B------:R-:W5:Y:S02]  /*61f0*/  LDG.E.64.CONSTANT R32, desc[UR6][R16.64+0x50] ;  /* 0x0000500610207981 */ /* 0x000f64000c1e9b00 */
[----:B------:R-:W0:Y:S02]  /*6200*/  F2F.F32.F64 R24, R24 ;  /* 0x0000001800187310 */ /* 0x000e240000301000 */
[----:B-1----:R-:W5:Y:S01]  /*6210*/  LDG.E.64.CONSTANT R30, desc[UR6][R14.64+0x50] ;  /* 0x000050060e1e7981 */ /* 0x002f62000c1e9b00 */
[----:B----4-:R-:W-:-:S05]  /*6220*/  FSETP.NEU.AND P5, PT, R9, R20, PT ;  /* 0x000000140900720b */ /* 0x010fca0003fad000 */
[----:B---3--:R1:W-:Y:S08]  /*6230*/  F2F.F32.F64 R21, R36 ;  /* 0x0000002400157310 */ /* 0x0083f00000301000 */
[----:B--2---:R-:W2:Y:S08]  /*6240*/  F2F.F32.F64 R22, R22 ;  /* 0x0000001600167310 */ /* 0x004eb00000301000 */
[----:B------:R-:W3:Y:S01]  /*6250*/  F2F.F32.F64 R28, R28 ;  /* 0x0000001c001c7310 */ /* 0x000ee20000301000 */
[----:B0-----:R-:W-:Y:S01]  /*6260*/  FSETP.NEU.AND P3, PT, R24, R7, PT ;  /* 0x000000071800720b */ /* 0x001fe20003f6d000 */
[----:B-1----:R-:W4:Y:S04]  /*6270*/  LDG.E.64.CONSTANT R36, desc[UR6][R14.64+0x68] ;  /* 0x000068060e247981 */ /* 0x002f28000c1e9b00 */
[----:B------:R-:W4:Y:S01]  /*6280*/  LDG.E.64.CONSTANT R24, desc[UR6][R14.64+0x58] ;  /* 0x000058060e187981 */ /* 0x000f22000c1e9b00 */
[----:B--2---:R-:W-:-:S03]  /*6290*/  FSETP.NEU.AND P6, PT, R21, R22, PT ;  /* 0x000000161500720b */ /* 0x004fc60003fcd000 */
[----:B------:R-:W2:Y:S04]  /*62a0*/  LDG.E.64.CONSTANT R20, desc[UR6][R16.64+0x60] ;  /* 0x0000600610147981 */ /* 0x000ea8000c1e9b00 */
[----:B------:R-:W4:Y:S01]  /*62b0*/  LDG.E.64.CONSTANT R22, desc[UR6][R14.64+0x60] ;  /* 0x000060060e167981 */ /* 0x000f22000c1e9b00 */
[----:B---3--:R-:W-:-:S03]  /*62c0*/  FSETP.NEU.AND P4, PT, R19, R28, PT ;  /* 0x0000001c1300720b */ /* 0x008fc60003f8d000 */
[----:B------:R-:W3:Y:S01]  /*62d0*/  LDG.E.64.CONSTANT R28, desc[UR6][R16.64+0x58] ;  /* 0x00005806101c7981 */ /* 0x000ee2000c1e9b00 */
[----:B-----5:R0:W-:Y:S08]  /*62e0*/  F2F.F32.F64 R19, R34 ;  /* 0x0000002200137310 */ /* 0x0201f00000301000 */
[----:B------:R-:W1:Y:S01]  /*62f0*/  F2F.F32.F64 R18, R26 ;  /* 0x0000001a00127310 */ /* 0x000e620000301000 */
[----:B0-----:R-:W5:Y:S01]  /*6300*/  LDG.E.64.CONSTANT R34, desc[UR6][R16.64+0x68] ;  /* 0x0000680610227981 */ /* 0x001f62000c1e9b00 */
[----:B------:R-:W-:-:S06]  /*6310*/  @P1 FADD R2, R2, 1 ;  /* 0x3f80000002021421 */ /* 0x000fcc0000000000 */
[----:B------:R0:W-:Y:S01]  /*6320*/  F2F.F32.F64 R7, R32 ;  /* 0x0000002000077310 */ /* 0x0001e20000301000 */
[----:B-1----:R-:W-:Y:S02]  /*6330*/  FSETP.NEU.AND P1, PT, R18, R19, PT ;  /* 0x000000131200720b */ /* 0x002fe40003f2d000 */
[----:B------:R-:W5:Y:S04]  /*6340*/  LDG.E.64.CONSTANT R18, desc[UR6][R16.64+0x70] ;  /* 0x0000700610127981 */ /* 0x000f68000c1e9b00 */
[----:B0-----:R-:W5:Y:S01]  /*6350*/  LDG.E.64.CONSTANT R32, desc[UR6][R16.64+0x78] ;  /* 0x0000780610207981 */ /* 0x001f62000c1e9b00 */
[----:B--2---:R0:W-:Y:S03]  /*6360*/  F2F.F32.F64 R9, R20 ;  /* 0x0000001400097310 */ /* 0x0041e60000301000 */
[----:B0-----:R-:W2:Y:S05]  /*6370*/  LDG.E.64.CONSTANT R20, desc[UR6][R14.64+0x70] ;  /* 0x000070060e147981 */ /* 0x001eaa000c1e9b00 */
[----:B----4-:R0:W-:Y:S02]  /*6380*/  F2F.F32.F64 R26, R22 ;  /* 0x00000016001a7310 */ /* 0x0101e40000301000 */
[----:B0-----:R-:W4:Y:S06]  /*6390*/  LDG.E.64.CONSTANT R22, desc[UR6][R14.64+0x78] ;  /* 0x000078060e167981 */ /* 0x001f2c000c1e9b00 */
[----:B------:R-:W0:Y:S01]  /*63a0*/  F2F.F32.F64 R30, R30 ;  /* 0x0000001e001e7310 */ /* 0x000e220000301000 */
[----:B------:R-:W-:-:S07]  /*63b0*/  @P2 FADD R2, R2, 1 ;  /* 0x3f80000002022421 */ /* 0x000fce0000000000 */
[----:B------:R-:W-:Y:S01]  /*63c0*/  F2F.F32.F64 R27, R24 ;  /* 0x00000018001b7310 */ /* 0x000fe20000301000 */
[----:B------:R-:W-:-:S07]  /*63d0*/  @P3 FADD R2, R2, 1 ;  /* 0x3f80000002023421 */ /* 0x000fce0000000000 */
[----:B---3--:R-:W1:Y:S01]  /*63e0*/  F2F.F32.F64 R28, R28 ;  /* 0x0000001c001c7310 */ /* 0x008e620000301000 */
[----:B------:R-:W-:Y:S01]  /*63f0*/  @P4 FADD R2, R2, 1 ;  /* 0x3f80000002024421 */ /* 0x000fe20000000000 */
[----:B0-----:R-:W-:-:S06]  /*6400*/  FSETP.NEU.AND P2, PT, R30, R7, PT ;  /* 0x000000071e00720b */ /* 0x001fcc0003f4d000 */
[----:B------:R-:W-:Y:S01]  /*6410*/  F2F.F32.F64 R24, R36 ;  /* 0x0000002400187310 */ /* 0x000fe20000301000 */
[----:B------:R-:W-:-:S07]  /*6420*/  @P5 FADD R2, R2, 1 ;  /* 0x3f80000002025421 */ /* 0x000fce0000000000 */
[----:B-----5:R-:W0:Y:S01]  /*6430*/  F2F.F32.F64 R25, R34 ;  /* 0x0000002200197310 */ /* 0x020e220000301000 */
[----:B-1----:R-:W-:Y:S01]  /*6440*/  FSETP.NEU.AND P3, PT, R27, R28, PT ;  /* 0x0000001c1b00720b */ /* 0x002fe20003f6d000 */
[----:B------:R-:W-:Y:S01]  /*6450*/  @P6 FADD R2, R2, 1 ;  /* 0x3f80000002026421 */ /* 0x000fe20000000000 */
[----:B------:R-:W-:-:S03]  /*6460*/  FSETP.NEU.AND P4, PT, R26, R9, PT ;  /* 0x000000091a00720b */ /* 0x000fc60003f8d000 */
[----:B------:R-:W-:Y:S02]  /*6470*/  @P1 FADD R2, R2, 1 ;  /* 0x3f80000002021421 */ /* 0x000fe40000000000 */
[----:B------:R-:W-:Y:S02]  /*6480*/  F2F.F32.F64 R18, R18 ;  /* 0x0000001200127310 */ /* 0x000fe40000301000 */
[----:B------:R-:W-:Y:S01]  /*6490*/  @P2 FADD R2, R2, 1 ;  /* 0x3f80000002022421 */ /* 0x000fe20000000000 */
[----:B0-----:R-:W-:-:S05]  /*64a0*/  FSETP.NEU.AND P1, PT, R24, R25, PT ;  /* 0x000000191800720b */ /* 0x001fca0003f2d000 */
[----:B------:R-:W-:Y:S01]  /*64b0*/  F2F.F32.F64 R33, R32 ;  /* 0x0000002000217310 */ /* 0x000fe20000301000 */
[----:B------:R-:W-:Y:S01]  /*64c0*/  @P3 FADD R2, R2, 1 ;  /* 0x3f80000002023421 */ /* 0x000fe20000000000 */
[----:B------:R-:W-:-:S03]  /*64d0*/  IADD3 R6, PT, PT, R6, 0x10, RZ ;  /* 0x0000001006067810 */ /* 0x000fc60007ffe0ff */
[----:B------:R-:W-:-:S04]  /*64e0*/  @P4 FADD R2, R2, 1 ;  /* 0x3f80000002024421 */ /* 0x000fc80000000000 */
[----:B------:R-:W-:Y:S01]  /*64f0*/  @P1 FADD R2, R2, 1 ;  /* 0x3f80000002021421 */ /* 0x000fe20000000000 */
[----:B------:R-:W-:Y:S02]  /*6500*/  ISETP.NE.AND P1, PT, R6, RZ, PT ;  /* 0x000000ff0600720c */ /* 0x000fe40003f25270 */
[----:B------:R-:W-:Y:S01]  /*6510*/  IADD3 R3, PT, PT, R3, 0x10, RZ ;  /* 0x0000001003037810 */ /* 0x000fe20007ffe0ff */
[----:B--2---:R-:W0:Y:S08]  /*6520*/  F2F.F32.F64 R29, R20 ;  /* 0x00000014001d7310 */ /* 0x004e300000301000 */
[----:B----4-:R-:W1:Y:S01]  /*6530*/  F2F.F32.F64 R22, R22 ;  /* 0x0000001600167310 */ /* 0x010e620000301000 */
[----:B0-----:R-:W-:-:S02]  /*6540*/  FSETP.NEU.AND P2, PT, R29, R18, PT ;  /* 0x000000121d00720b */ /* 0x001fc40003f4d000 */
[----:B-1----:R-:W-:-:S11]  /*6550*/  FSETP.NEU.AND P3, PT, R22, R33, PT ;  /* 0x000000211600720b */ /* 0x002fd60003f6d000 */
[----:B------:R-:W-:-:S04]  /*6560*/  @P2 FADD R2, R2, 1 ;  /* 0x3f80000002022421 */ /* 0x000fc80000000000 */
[----:B------:R-:W-:Y:S01]  /*6570*/  @P3 FADD R2, R2, 1 ;  /* 0x3f80000002023421 */ /* 0x000fe20000000000 */
[----:B------:R-:W-:Y:S06]  /*6580*/  @P1 BRA `(.L_x_597) ;  /* 0xfffffff800681947 */ /* 0x000fec000383ffff */
.L_x_596:
        /* <DEDUP_REMOVED lines=21> */
[----:B-1----:R-:W-:-:S06]  /*66e0*/  FSETP.NEU.AND P2, PT, R14, R15, PT ;  /* 0x0000000f0e00720b */ /* 0x002fcc0003f4d000 */
[----:B-----5:R0:W-:Y:S01]  /*66f0*/  F2F.F32.F64 R24, R18 ;  /* 0x0000001200187310 */ /* 0x0201e20000301000 */
[----:B------:R-:W4:Y:S04]  /*6700*/  LDG.E.64.CONSTANT R14, desc[UR6][R20.64+0x30] ;  /* 0x00003006140e7981 */ /* 0x000f28000c1e9b00 */
[----:B--2---:R-:W2:Y:S04]  /*6710*/  LDG.E.64.CONSTANT R32, desc[UR6][R20.64+0x28] ;  /* 0x0000280614207981 */ /* 0x004ea8000c1e9b00 */
[----:B0-----:R-:W5:Y:S01]  /*6720*/  LDG.E.64.CONSTANT R18, desc[UR6][R30.64+0x30] ;  /* 0x000030061e127981 */ /* 0x001f62000c1e9b00 */
[----:B------:R0:W-:Y:S08]  /*6730*/  F2F.F32.F64 R9, R22 ;  /* 0x0000001600097310 */ /* 0x0001f00000301000 */
[----:B------:R1:W-:Y:S01]  /*6740*/  F2F.F32.F64 R25, R16 ;  /* 0x0000001000197310 */ /* 0x0003e20000301000 */
[----:B0-----:R-:W4:Y:S04]  /*6750*/  LDG.E.64.CONSTANT R22, desc[UR6][R20.64+0x38] ;  /* 0x0000380614167981 */ /* 0x001f28000c1e9b00 */
[----:B-1----:R-:W4:Y:S03]  /*6760*/  LDG.E.64.CONSTANT R16, desc[UR6][R30.64+0x38] ;  /* 0x000038061e107981 */ /* 0x002f26000c1e9b00 */
[----:B------:R-:W0:Y:S08]  /*6770*/  F2F.F32.F64 R7, R6 ;  /* 0x0000000600077310 */ /* 0x000e300000301000 */
[----:B------:R-:W1:Y:S01]  /*6780*/  F2F.F32.F64 R6, R28 ;  /* 0x0000001c00067310 */ /* 0x000e620000301000 */
[----:B0-----:R-:W-:-:S07]  /*6790*/  FSETP.NEU.AND P3, PT, R4, R7, PT ;  /* 0x000000070400720b */ /* 0x001fce0003f6d000 */
[----:B------:R-:W-:Y:S01]  /*67a0*/  F2F.F32.F64 R28, R34 ;  /* 0x00000022001c7310 */ /* 0x000fe20000301000 */
[----:B------:R-:W-:Y:S01]  /*67b0*/  FSETP.NEU.AND P1, PT, R24, R25, PT ;  /* 0x000000191800720b */ /* 0x000fe20003f2d000 */
[----:B------:R-:W-:Y:S01]  /*67c0*/  @P2 FADD R2, R2, 1 ;  /* 0x3f80000002022421 */ /* 0x000fe20000000000 */
[----:B-1----:R-:W-:-:S03]  /*67d0*/  FSETP.NEU.AND P4, PT, R6, R9, PT ;  /* 0x000000090600720b */ /* 0x002fc60003f8d000 */
[----:B------:R-:W-:-:S10]  /*67e0*/  @P3 FADD R2, R2, 1 ;  /* 0x3f80000002023421 */ /* 0x000fd40000000000 */
[----:B------:R-:W-:-:S04]  /*67f0*/  @P4 FADD R2, R2, 1 ;  /* 0x3f80000002024421 */ /* 0x000fc80000000000 */
[----:B------:R-:W-:Y:S01]  /*6800*/  @P1 FADD R2, R2, 1 ;  /* 0x3f80000002021421 */ /* 0x000fe20000000000 */
[----:B------:R-:W-:Y:S01]  /*6810*/  IADD3 R5, PT, PT, R5, 0x8, RZ ;  /* 0x0000000805057810 */ /* 0x000fe20007ffe0ff */
[----:B---3--:R-:W-:Y:S08]  /*6820*/  F2F.F32.F64 R26, R26 ;  /* 0x0000001a001a7310 */ /* 0x008ff00000301000 */
[----:B------:R-:W0:Y:S08]  /*6830*/  F2F.F32.F64 R27, R36 ;  /* 0x00000024001b7310 */ /* 0x000e300000301000 */
[----:B--2---:R-:W1:Y:S08]  /*6840*/  F2F.F32.F64 R29, R32 ;  /* 0x00000020001d7310 */ /* 0x004e700000301000 */
[----:B-----5:R-:W-:Y:S01]  /*6850*/  F2F.F32.F64 R18, R18 ;  /* 0x0000001200127310 */ /* 0x020fe20000301000 */
[----:B0-----:R-:W-:-:S07]  /*6860*/  FSETP.NEU.AND P2, PT, R26, R27, PT ;  /* 0x0000001b1a00720b */ /* 0x001fce0003f4d000 */
[----:B----4-:R-:W0:Y:S01]  /*6870*/  F2F.F32.F64 R15, R14 ;  /* 0x0000000e000f7310 */ /* 0x010e220000301000 */
        /* <DEDUP_REMOVED lines=9> */
.L_x_598:
        /* <DEDUP_REMOVED lines=18> */
[----:B----4-:R-:W-:Y:S08]  /*6a30*/  F2F.F32.F64 R14, R14 ;  /* 0x0000000e000e7310 */ /* 0x010ff00000301000 */
[----:B-----5:R-:W1:Y:S01]  /*6a40*/  F2F.F32.F64 R19, R18 ;  /* 0x0000001200137310 */ /* 0x020e620000301000 */
[----:B0-----:R-:W-:-:S07]  /*6a50*/  FSETP.NEU.AND P0, PT, R24, R23, PT ;  /* 0x000000171800720b */ /* 0x001fce0003f0d000 */
[----:B------:R-:W-:Y:S08]  /*6a60*/  F2F.F32.F64 R20, R20 ;  /* 0x0000001400147310 */ /* 0x000ff00000301000 */
        /* <DEDUP_REMOVED lines=10> */
.L_x_599:
[----:B------:R-:W-:Y:S05]  /*6b10*/  @!P4 BRA `(.L_x_595) ;  /* 0x000000000034c947 */ /* 0x000fea0003800000 */
[----:B------:R-:W-:-:S07]  /*6b20*/  IADD3 R4, PT, PT, -R4, RZ, RZ ;  /* 0x000000ff04047210 */ /* 0x000fce0007ffe1ff */
.L_x_600:
        /* <DEDUP_REMOVED lines=9> */
[----:B0-----:R-:W-:-:S13]  /*6bc0*/  FSETP.NEU.AND P0, PT, R3, R16, PT ;  /* 0x000000100300720b */ /* 0x001fda0003f0d000 */
[----:B------:R-:W-:Y:S01]  /*6bd0*/  @P0 FADD R2, R2, 1 ;  /* 0x3f80000002020421 */ /* 0x000fe20000000000 */
[----:B------:R-:W-:Y:S06]  /*6be0*/  @P1 BRA `(.L_x_600) ;  /* 0xfffffffc00d01947 */ /* 0x000fec000383ffff */
.L_x_595:
        /* <DEDUP_REMOVED lines=12> */
[----:B------:R-:W-:Y:S05]  /*6cb0*/  CALL.REL.NOINC `($__internal_17_$__cuda_sm3x_div_rn_noftz_f32_slowpath) ;  /* 0x0000002000787944 */ /* 0x000fea0003c00000 */
[----:B------:R-:W-:-:S07]  /*6cc0*/  MOV R3, R4 ;  /* 0x0000000400037202 */ /* 0x000fce0000000f00 */
.L_x_602:
[----:B------:R-:W-:Y:S05]  /*6cd0*/  BSYNC.RECONVERGENT B1 ;  /* 0x0000000000017941 */ /* 0x000fea0003800200 */
.L_x_601:
[----:B------:R-:W-:Y:S01]  /*6ce0*/  MOV R2, R3 ;  /* 0x0000000300027202 */ /* 0x000fe20000000f00 */
[----:B------:R-:W-:Y:S06]  /*6cf0*/  BRA `(.L_x_587) ;  /* 0x0000001c00247947 */ /* 0x000fec0003800000 */
.L_x_895:
        /* <DEDUP_REMOVED lines=16> */
.L_x_605:
[----:B------:R-:W-:-:S05]  /*6e00*/  IMAD.WIDE.U32 R16, R3, 0x8, R10 ;  /* 0x0000000803107825 */ /* 0x000fca00078e000a */
        /* <DEDUP_REMOVED lines=8> */
[----:B--2---:R0:W1:Y:S08]  /*6e90*/  F2F.F32.F64 R7, R32 ;  /* 0x0000002000077310 */ /* 0x0040700000301000 */
[----:B---3--:R2:W3:Y:S01]  /*6ea0*/  F2F.F32.F64 R19, R34 ;  /* 0x0000002200137310 */ /* 0x0084e20000301000 */
[----:B0-----:R-:W3:Y:S07]  /*6eb0*/  LDG.E.64.CONSTANT R32, desc[UR6][R16.64+0x40] ;  /* 0x0000400610207981 */ /* 0x001eee000c1e9b00 */
[----:B----4-:R0:W4:Y:S01]  /*6ec0*/  F2F.F32.F64 R9, R30 ;  /* 0x0000001e00097310 */ /* 0x0101220000301000 */
[----:B-1----:R-:W-:Y:S01]  /*6ed0*/  FADD R18, R7, R18 ;  /* 0x0000001207127221 */ /* 0x002fe20000000000 */
[----:B--2---:R-:W2:Y:S06]  /*6ee0*/  LDG.E.64.CONSTANT R34, desc[UR6][R16.64+0x48] ;  /* 0x0000480610227981 */ /* 0x004eac000c1e9b00 */
[----:B-----5:R-:W1:Y:S01]  /*6ef0*/  F2F.F32.F64 R7, R26 ;  /* 0x0000001a00077310 */ /* 0x020e620000301000 */
[----:B---3--:R-:W-:Y:S01]  /*6f00*/  FADD R18, R18, R19 ;  /* 0x0000001312127221 */ /* 0x008fe20000000000 */
[----:B0-----:R-:W3:Y:S03]  /*6f10*/  LDG.E.64.CONSTANT R30, desc[UR6][R16.64+0x58] ;  /* 0x00005806101e7981 */ /* 0x001ee6000c1e9b00 */
[----:B----4-:R-:W-:-:S04]  /*6f20*/  FADD R18, R18, R9 ;  /* 0x0000000912127221 */ /* 0x010fc80000000000 */
[----:B-1----:R-:W-:Y:S02]  /*6f30*/  FADD R7, R18, R7 ;  /* 0x0000000712077221 */ /* 0x002fe40000000000 */
[----:B------:R-:W4:Y:S01]  /*6f40*/  LDG.E.64.CONSTANT R18, desc[UR6][R16.64+0x50] ;  /* 0x0000500610127981 */ /* 0x000f22000c1e9b00 */
[----:B------:R-:W0:Y:S08]  /*6f50*/  F2F.F32.F64 R24, R24 ;  /* 0x0000001800187310 */ /* 0x000e300000301000 */
[----:B------:R-:W1:Y:S08]  /*6f60*/  F2F.F32.F64 R14, R14 ;  /* 0x0000000e000e7310 */ /* 0x000e700000301000 */
[----:B------:R-:W5:Y:S01]  /*6f70*/  F2F.F32.F64 R20, R20 ;  /* 0x0000001400147310 */ /* 0x000f620000301000 */
[----:B0-----:R-:W-:-:S07]  /*6f80*/  FADD R7, R7, R24 ;  /* 0x0000001807077221 */ /* 0x001fce0000000000 */
[----:B------:R-:W0:Y:S01]  /*6f90*/  F2F.F32.F64 R22, R22 ;  /* 0x0000001600167310 */ /* 0x000e220000301000 */
[----:B-1----:R-:W-:Y:S01]  /*6fa0*/  FADD R7, R7, R14 ;  /* 0x0000000e07077221 */ /* 0x002fe20000000000 */
[----:B------:R-:W-:-:S05]  /*6fb0*/  IMAD.WIDE.U32 R14, R3, 0x8, R12 ;  /* 0x00000008030e7825 */ /* 0x000fca00078e000c */
[----:B------:R-:W3:Y:S01]  /*6fc0*/  LDG.E.64.CONSTANT R26, desc[UR6][R14.64] ;  /* 0x000000060e1a7981 */ /* 0x000ee2000c1e9b00 */
[----:B-----5:R-:W-:-:S03]  /*6fd0*/  FADD R7, R7, R20 ;  /* 0x0000001407077221 */ /* 0x020fc60000000000 */
[----:B------:R-:W5:Y:S01]  /*6fe0*/  LDG.E.64.CONSTANT R24, desc[UR6][R14.64+0x8] ;  /* 0x000008060e187981 */ /* 0x000f62000c1e9b00 */
[----:B0-----:R-:W-:-:S03]  /*6ff0*/  FADD R7, R7, R22 ;  /* 0x0000001607077221 */ /* 0x001fc60000000000 */
[----:B------:R-:W5:Y:S04]  /*7000*/  LDG.E.64.CONSTANT R36, desc[UR6][R14.64+0x20] ;  /* 0x000020060e247981 */ /* 0x000f68000c1e9b00 */
[----:B------:R-:W5:Y:S01]  /*7010*/  LDG.E.64.CONSTANT R22, desc[UR6][R14.64+0x10] ;  /* 0x000010060e167981 */ /* 0x000f62000c1e9b00 */
[----:B------:R-:W0:Y:S08]  /*7020*/  F2F.F32.F64 R32, R32 ;  /* 0x0000002000207310 */ /* 0x000e300000301000 */
[----:B----4-:R1:W-:Y:S02]  /*7030*/  F2F.F32.F64 R28, R18 ;  /* 0x00000012001c7310 */ /* 0x0103e40000301000 */
[----:B-1----:R-:W4:Y:S06]  /*7040*/  LDG.E.64.CONSTANT R18, desc[UR6][R14.64+0x18] ;  /* 0x000018060e127981 */ /* 0x002f2c000c1e9b00 */
[----:B--2---:R1:W-:Y:S01]  /*7050*/  F2F.F32.F64 R9, R34 ;  /* 0x0000002200097310 */ /* 0x0043e20000301000 */
[----:B0-----:R-:W-:-:S02]  /*7060*/  FADD R20, R7, R32 ;  /* 0x0000002007147221 */ /* 0x001fc40000000000 */
[----:B------:R-:W2:Y:S04]  /*7070*/  LDG.E.64.CONSTANT R32, desc[UR6][R16.64+0x60] ;  /* 0x0000600610207981 */ /* 0x000ea8000c1e9b00 */
[----:B-1----:R-:W2:Y:S01]  /*7080*/  LDG.E.64.CONSTANT R34, desc[UR6][R16.64+0x68] ;  /* 0x0000680610227981 */ /* 0x002ea2000c1e9b00 */
[----:B---3--:R-:W0:Y:S08]  /*7090*/  F2F.F32.F64 R26, R26 ;  /* 0x0000001a001a7310 */ /* 0x008e300000301000 */
[----:B-----5:R-:W1:Y:S08]  /*70a0*/  F2F.F32.F64 R24, R24 ;  /* 0x0000001800187310 */ /* 0x020e700000301000 */
[----:B------:R-:W3:Y:S01]  /*70b0*/  F2F.F32.F64 R22, R22 ;  /* 0x0000001600167310 */ /* 0x000ee20000301000 */
[----:B0-----:R-:W-:-:S02]  /*70c0*/  FADD R29, R26, R29 ;  /* 0x0000001d1a1d7221 */ /* 0x001fc40000000000 */
[----:B------:R-:W5:Y:S05]  /*70d0*/  LDG.E.64.CONSTANT R26, desc[UR6][R16.64+0x70] ;  /* 0x00007006101a7981 */ /* 0x000f6a000c1e9b00 */
[----:B------:R-:W-:Y:S01]  /*70e0*/  F2F.F32.F64 R37, R36 ;  /* 0x0000002400257310 */ /* 0x000fe20000301000 */
[----:B-1----:R-:W-:Y:S01]  /*70f0*/  FADD R21, R29, R24 ;  /* 0x000000181d157221 */ /* 0x002fe20000000000 */
[----:B------:R-:W-:-:S03]  /*7100*/  FADD R29, R20, R9 ;  /* 0x00000009141d7221 */ /* 0x000fc60000000000 */
[----:B---3--:R-:W-:-:S03]  /*7110*/  FADD R20, R21, R22 ;  /* 0x0000001615147221 */ /* 0x008fc60000000000 */
[----:B------:R0:W-:Y:S02]  /*7120*/  F2F.F32.F64 R7, R30 ;  /* 0x0000001e00077310 */ /* 0x0001e40000301000 */
[----:B0-----:R-:W3:Y:S06]  /*7130*/  LDG.E.64.CONSTANT R30, desc[UR6][R14.64+0x28] ;  /* 0x000028060e1e7981 */ /* 0x001eec000c1e9b00 */
[----:B----4-:R-:W0:Y:S02]  /*7140*/  F2F.F32.F64 R19, R18 ;  /* 0x0000001200137310 */ /* 0x010e240000301000 */
[----:B0-----:R-:W-:-:S02]  /*7150*/  FADD R20, R20, R19 ;  /* 0x0000001314147221 */ /* 0x001fc40000000000 */
[----:B------:R-:W4:Y:S02]  /*7160*/  LDG.E.64.CONSTANT R18, desc[UR6][R14.64+0x38] ;  /* 0x000038060e127981 */ /* 0x000f24000c1e9b00 */
[----:B------:R-:W-:Y:S02]  /*7170*/  FADD R22, R20, R37 ;  /* 0x0000002514167221 */ /* 0x000fe40000000000 */
[----:B------:R-:W4:Y:S01]  /*7180*/  LDG.E.64.CONSTANT R20, desc[UR6][R14.64+0x30] ;  /* 0x000030060e147981 */ /* 0x000f22000c1e9b00 */
[----:B--2---:R0:W-:Y:S03]  /*7190*/  F2F.F32.F64 R25, R34 ;  /* 0x0000002200197310 */ /* 0x0041e60000301000 */
[----:B------:R-:W2:Y:S05]  /*71a0*/  LDG.E.64.CONSTANT R36, desc[UR6][R14.64+0x50] ;  /* 0x000050060e247981 */ /* 0x000eaa000c1e9b00 */
[----:B------:R1:W-:Y:S01]  /*71b0*/  F2F.F32.F64 R9, R32 ;  /* 0x0000002000097310 */ /* 0x0003e20000301000 */
[----:B0-----:R-:W2:Y:S04]  /*71c0*/  LDG.E.64.CONSTANT R34, desc[UR6][R14.64+0x40] ;  /* 0x000040060e227981 */ /* 0x001ea8000c1e9b00 */
[----:B-1----:R0:W2:Y:S04]  /*71d0*/  LDG.E.64.CONSTANT R32, desc[UR6][R16.64+0x78] ;  /* 0x0000780610207981 */ /* 0x0020a8000c1e9b00 */
[----:B------:R-:W0:Y:S01]  /*71e0*/  LDG.E.64.CONSTANT R16, desc[UR6][R14.64+0x48] ;  /* 0x000048060e107981 */ /* 0x000e22000c1e9b00 */
[----:B---3--:R-:W1:Y:S02]  /*71f0*/  F2F.F32.F64 R31, R30 ;  /* 0x0000001e001f7310 */ /* 0x008e640000301000 */
[----:B-1----:R-:W-:-:S06]  /*7200*/  FADD R23, R22, R31 ;  /* 0x0000001f16177221 */ /* 0x002fcc0000000000 */
[----:B-----5:R1:W-:Y:S02]  /*7210*/  F2F.F32.F64 R24, R26 ;  /* 0x0000001a00187310 */ /* 0x0203e40000301000 */
[----:B-1----:R-:W3:Y:S06]  /*7220*/  LDG.E.64.CONSTANT R26, desc[UR6][R14.64+0x58] ;  /* 0x000058060e1a7981 */ /* 0x002eec000c1e9b00 */
[----:B----4-:R-:W-:Y:S08]  /*7230*/  F2F.F32.F64 R18, R18 ;  /* 0x0000001200127310 */ /* 0x010ff00000301000 */
[----:B------:R-:W1:Y:S08]  /*7240*/  F2F.F32.F64 R20, R20 ;  /* 0x0000001400147310 */ /* 0x000e700000301000 */
[----:B--2---:R-:W2:Y:S01]  /*7250*/  F2F.F32.F64 R30, R34 ;  /* 0x00000022001e7310 */ /* 0x004ea20000301000 */
[----:B-1----:R-:W-:-:S02]  /*7260*/  FADD R23, R23, R20 ;  /* 0x0000001417177221 */ /* 0x002fc40000000000 */
[----:B------:R-:W4:Y:S05]  /*7270*/  LDG.E.64.CONSTANT R20, desc[UR6][R14.64+0x70] ;  /* 0x000070060e147981 */ /* 0x000f2a000c1e9b00 */
[----:B0-----:R-:W0:Y:S01]  /*7280*/  F2F.F32.F64 R17, R16 ;  /* 0x0000001000117310 */ /* 0x001e220000301000 */
[----:B------:R-:W-:Y:S02]  /*7290*/  FADD R23, R23, R18 ;  /* 0x0000001217177221 */ /* 0x000fe40000000000 */
[----:B------:R-:W5:Y:S02]  /*72a0*/  LDG.E.64.CONSTANT R18, desc[UR6][R14.64+0x68] ;  /* 0x000068060e127981 */ /* 0x000f64000c1e9b00 */
[----:B--2---:R-:W-:-:S04]  /*72b0*/  FADD R30, R23, R30 ;  /* 0x0000001e171e7221 */ /* 0x004fc80000000000 */
[----:B0-----:R-:W-:Y:S02]  /*72c0*/  FADD R30, R30, R17 ;  /* 0x000000111e1e7221 */ /* 0x001fe40000000000 */
[----:B------:R-:W2:Y:S01]  /*72d0*/  LDG.E.64.CONSTANT R16, desc[UR6][R14.64+0x60] ;  /* 0x000060060e107981 */ /* 0x000ea2000c1e9b00 */
[----:B------:R0:W-:Y:S03]  /*72e0*/  F2F.F32.F64 R22, R32 ;  /* 0x0000002000167310 */ /* 0x0001e60000301000 */
[----:B0-----:R-:W2:Y:S05]  /*72f0*/  LDG.E.64.CONSTANT R32, desc[UR6][R14.64+0x78] ;  /* 0x000078060e207981 */ /* 0x001eaa000c1e9b00 */
[----:B------:R-:W0:Y:S01]  /*7300*/  F2F.F32.F64 R23, R36 ;  /* 0x0000002400177310 */ /* 0x000e220000301000 */
[----:B------:R-:W-:-:S07]  /*7310*/  FADD R28, R29, R28 ;  /* 0x0000001c1d1c7221 */ /* 0x000fce0000000000 */
[----:B---3--:R-:W1:Y:S01]  /*7320*/  F2F.F32.F64 R26, R26 ;  /* 0x0000001a001a7310 */ /* 0x008e620000301000 */
[----:B------:R-:W-:Y:S01]  /*7330*/  IADD3 R6, PT, PT, R6, 0x10, RZ ;  /* 0x0000001006067810 */ /* 0x000fe20007ffe0ff */
[----:B0-----:R-:W-:Y:S01]  /*7340*/  FADD R23, R30, R23 ;  /* 0x000000171e177221 */ /* 0x001fe20000000000 */
[----:B------:R-:W-:Y:S02]  /*7350*/  FADD R28, R28, R7 ;  /* 0x000000071c1c7221 */ /* 0x000fe40000000000 */
[----:B------:R-:W-:Y:S02]  /*7360*/  ISETP.NE.AND P0, PT, R6, RZ, PT ;  /* 0x000000ff0600720c */ /* 0x000fe40003f05270 */
[----:B------:R-:W-:Y:S01]  /*7370*/  FADD R28, R28, R9 ;  /* 0x000000091c1c7221 */ /* 0x000fe20000000000 */
[----:B-1----:R-:W-:-:S03]  /*7380*/  FADD R30, R23, R26 ;  /* 0x0000001a171e7221 */ /* 0x002fc60000000000 */
[----:B------:R-:W-:-:S04]  /*7390*/  FADD R25, R28, R25 ;  /* 0x000000191c197221 */ /* 0x000fc80000000000 */
[----:B------:R-:W-:Y:S01]  /*73a0*/  FADD R25, R25, R24 ;  /* 0x0000001819197221 */ /* 0x000fe20000000000 */
[----:B------:R-:W-:Y:S01]  /*73b0*/  IADD3 R3, PT, PT, R3, 0x10, RZ ;  /* 0x0000001003037810 */ /* 0x000fe20007ffe0ff */
[----:B----4-:R-:W-:Y:S08]  /*73c0*/  F2F.F32.F64 R20, R20 ;  /* 0x0000001400147310 */ /* 0x010ff00000301000 */
[----:B-----5:R-:W-:Y:S08]  /*73d0*/  F2F.F32.F64 R18, R18 ;  /* 0x0000001200127310 */ /* 0x020ff00000301000 */
[----:B--2---:R-:W0:Y:S08]  /*73e0*/  F2F.F32.F64 R29, R16 ;  /* 0x00000010001d7310 */ /* 0x004e300000301000 */
[----:B------:R-:W1:Y:S01]  /*73f0*/  F2F.F32.F64 R32, R32 ;  /* 0x0000002000207310 */ /* 0x000e620000301000 */
[----:B0-----:R-:W-:-:S04]  /*7400*/  FADD R29, R30, R29 ;  /* 0x0000001d1e1d7221 */ /* 0x001fc80000000000 */
[----:B------:R-:W-:-:S04]  /*7410*/  FADD R29, R29, R18 ;  /* 0x000000121d1d7221 */ /* 0x000fc80000000000 */
[----:B------:R-:W-:Y:S01]  /*7420*/  FADD R29, R29, R20 ;  /* 0x000000141d1d7221 */ /* 0x000fe20000000000 */
[----:B------:R-:W-:-:S03]  /*7430*/  FADD R18, R25, R22 ;  /* 0x0000001619127221 */ /* 0x000fc60000000000 */
[----:B-1----:R-:W-:Y:S01]  /*7440*/  FADD R29, R29, R32 ;  /* 0x000000201d1d7221 */ /* 0x002fe20000000000 */
[----:B------:R-:W-:Y:S06]  /*7450*/  @P0 BRA `(.L_x_605) ;  /* 0xfffffff800680947 */ /* 0x000fec000383ffff */
.L_x_604:
[----:B------:R-:W-:Y:S05]  /*7460*/  @!P1 BRA `(.L_x_603) ;  /* 0x0000000400949947 */ /* 0x000fea0003800000 */
[----:B------:R-:W-:Y:S02]  /*7470*/  ISETP.GE.U32.AND P0, PT, R4, 0x8, PT ;  /* 0x000000080400780c */ /* 0x000fe40003f06070 */
[----:B------:R-:W-:-:S04]  /*7480*/  LOP3.LUT R3, R8, 0x7, RZ, 0xc0, !PT ;  /* 0x0000000708037812 */ /* 0x000fc800078ec0ff */
[----:B------:R-:W-:-:S07]  /*7490*/  ISETP.NE.AND P1, PT, R3, RZ, PT ;  /* 0x000000ff0300720c */ /* 0x000fce0003f25270 */
[----:B------:R-:W-:Y:S06]  /*74a0*/  @!P0 BRA `(.L_x_606) ;  /* 0x0000000000cc8947 */ /* 0x000fec0003800000 */
        /* <DEDUP_REMOVED lines=8> */
[----:B------:R0:W5:Y:S01]  /*7530*/  LDG.E.64.CONSTANT R32, desc[UR6][R24.64+0x38] ;  /* 0x0000380618207981 */ /* 0x000162000c1e9b00 */
[----:B--2---:R1:W2:Y:S02]  /*7540*/  F2F.F32.F64 R19, R20 ;  /* 0x0000001400137310 */ /* 0x0042a40000301000 */
[----:B-1----:R-:W-:-:S05]  /*7550*/  IMAD.WIDE.U32 R20, R5, 0x8, R12 ;  /* 0x0000000805147825 */ /* 0x002fca00078e000c */
[----:B------:R-:W2:Y:S01]  /*7560*/  LDG.E.64.CONSTANT R30, desc[UR6][R20.64] ;  /* 0x00000006141e7981 */ /* 0x000ea2000c1e9b00 */
[----:B---3--:R1:W-:Y:S03]  /*7570*/  F2F.F32.F64 R4, R14 ;  /* 0x0000000e00047310 */ /* 0x0083e60000301000 */
[----:B------:R-:W0:Y:S04]  /*7580*/  LDG.E.64.CONSTANT R24, desc[UR6][R20.64+0x8] ;  /* 0x0000080614187981 */ /* 0x000e28000c1e9b00 */
[----:B-1----:R-:W3:Y:S01]  /*7590*/  LDG.E.64.CONSTANT R14, desc[UR6][R20.64+0x10] ;  /* 0x00001006140e7981 */ /* 0x002ee2000c1e9b00 */
[----:B----4-:R1:W-:Y:S03]  /*75a0*/  F2F.F32.F64 R9, R16 ;  /* 0x0000001000097310 */ /* 0x0103e60000301000 */
[----:B-1----:R-:W4:Y:S05]  /*75b0*/  LDG.E.64.CONSTANT R16, desc[UR6][R20.64+0x18] ;  /* 0x0000180614107981 */ /* 0x002f2a000c1e9b00 */
[----:B-----5:R-:W1:Y:S01]  /*75c0*/  F2F.F32.F64 R27, R26 ;  /* 0x0000001a001b7310 */ /* 0x020e620000301000 */
[----:B--2---:R-:W-:-:S04]  /*75d0*/  FADD R18, R18, R19 ;  /* 0x0000001312127221 */ /* 0x004fc80000000000 */
[----:B-1----:R-:W-:Y:S02]  /*75e0*/  FADD R27, R18, R27 ;  /* 0x0000001b121b7221 */ /* 0x002fe40000000000 */
[----:B------:R-:W2:Y:S01]  /*75f0*/  LDG.E.64.CONSTANT R18, desc[UR6][R20.64+0x30] ;  /* 0x0000300614127981 */ /* 0x000ea2000c1e9b00 */
[----:B------:R-:W1:Y:S08]  /*7600*/  F2F.F32.F64 R26, R30 ;  /* 0x0000001e001a7310 */ /* 0x000e700000301000 */
[----:B0-----:R-:W0:Y:S08]  /*7610*/  F2F.F32.F64 R24, R24 ;  /* 0x0000001800187310 */ /* 0x001e300000301000 */
[----:B---3--:R3:W5:Y:S01]  /*7620*/  F2F.F32.F64 R25, R14 ;  /* 0x0000000e00197310 */ /* 0x0087620000301000 */
[----:B-1----:R-:W-:Y:S01]  /*7630*/  FADD R29, R29, R26 ;  /* 0x0000001a1d1d7221 */ /* 0x002fe20000000000 */
[----:B---3--:R-:W3:Y:S06]  /*7640*/  LDG.E.64.CONSTANT R14, desc[UR6][R20.64+0x20] ;  /* 0x00002006140e7981 */ /* 0x008eec000c1e9b00 */
[----:B----4-:R1:W4:Y:S02]  /*7650*/  F2F.F32.F64 R26, R16 ;  /* 0x00000010001a7310 */ /* 0x0103240000301000 */
[----:B-1----:R-:W3:Y:S04]  /*7660*/  LDG.E.64.CONSTANT R16, desc[UR6][R20.64+0x28] ;  /* 0x0000280614107981 */ /* 0x002ee8000c1e9b00 */
[----:B------:R-:W3:Y:S02]  /*7670*/  LDG.E.64.CONSTANT R20, desc[UR6][R20.64+0x38] ;  /* 0x0000380614147981 */ /* 0x000ee4000c1e9b00 */
[----:B------:R-:W1:Y:S01]  /*7680*/  F2F.F32.F64 R6, R6 ;  /* 0x0000000600067310 */ /* 0x000e620000301000 */
[----:B0-----:R-:W-:-:S04]  /*7690*/  FADD R24, R29, R24 ;  /* 0x000000181d187221 */ /* 0x001fc80000000000 */
[----:B-----5:R-:W-:-:S03]  /*76a0*/  FADD R25, R24, R25 ;  /* 0x0000001918197221 */ /* 0x020fc60000000000 */
[----:B------:R-:W0:Y:S01]  /*76b0*/  F2F.F32.F64 R7, R36 ;  /* 0x0000002400077310 */ /* 0x000e220000301000 */
[----:B----4-:R-:W-:Y:S01]  /*76c0*/  FADD R25, R25, R26 ;  /* 0x0000001a19197221 */ /* 0x010fe20000000000 */
[----:B-1----:R-:W-:-:S06]  /*76d0*/  FADD R6, R27, R6 ;  /* 0x000000061b067221 */ /* 0x002fcc0000000000 */
[----:B------:R-:W1:Y:S01]  /*76e0*/  F2F.F32.F64 R22, R34 ;  /* 0x0000002200167310 */ /* 0x000e620000301000 */
[----:B------:R-:W-:-:S07]  /*76f0*/  FADD R9, R6, R9 ;  /* 0x0000000906097221 */ /* 0x000fce0000000000 */
[----:B--2---:R-:W-:Y:S01]  /*7700*/  F2F.F32.F64 R18, R18 ;  /* 0x0000001200127310 */ /* 0x004fe20000301000 */
[----:B------:R-:W-:-:S07]  /*7710*/  FADD R4, R9, R4 ;  /* 0x0000000409047221 */ /* 0x000fce0000000000 */
[----:B------:R-:W-:Y:S01]  /*7720*/  F2F.F32.F64 R23, R32 ;  /* 0x0000002000177310 */ /* 0x000fe20000301000 */
[----:B0-----:R-:W-:-:S04]  /*7730*/  FADD R7, R4, R7 ;  /* 0x0000000704077221 */ /* 0x001fc80000000000 */
[----:B-1----:R-:W-:Y:S01]  /*7740*/  FADD R22, R7, R22 ;  /* 0x0000001607167221 */ /* 0x002fe20000000000 */
[----:B------:R-:W-:Y:S02]  /*7750*/  IADD3 R5, PT, PT, R5, 0x8, RZ ;  /* 0x0000000805057810 */ /* 0x000fe40007ffe0ff */
[----:B---3--:R-:W0:Y:S08]  /*7760*/  F2F.F32.F64 R28, R14 ;  /* 0x0000000e001c7310 */ /* 0x008e300000301000 */
[----:B------:R-:W1:Y:S01]  /*7770*/  F2F.F32.F64 R30, R16 ;  /* 0x00000010001e7310 */ /* 0x000e620000301000 */
[----:B0-----:R-:W-:-:S07]  /*7780*/  FADD R25, R25, R28 ;  /* 0x0000001c19197221 */ /* 0x001fce0000000000 */
[----:B------:R-:W0:Y:S01]  /*7790*/  F2F.F32.F64 R6, R20 ;  /* 0x0000001400067310 */ /* 0x000e220000301000 */
[----:B-1----:R-:W-:-:S04]  /*77a0*/  FADD R25, R25, R30 ;  /* 0x0000001e19197221 */ /* 0x002fc80000000000 */
[----:B------:R-:W-:Y:S01]  /*77b0*/  FADD R25, R25, R18 ;  /* 0x0000001219197221 */ /* 0x000fe20000000000 */
[----:B------:R-:W-:-:S03]  /*77c0*/  FADD R18, R22, R23 ;  /* 0x0000001716127221 */ /* 0x000fc60000000000 */
[----:B0-----:R-:W-:-:S07]  /*77d0*/  FADD R29, R25, R6 ;  /* 0x00000006191d7221 */ /* 0x001fce0000000000 */
.L_x_606:
        /* <DEDUP_REMOVED lines=32> */
.L_x_607:
[----:B------:R-:W-:Y:S05]  /*79e0*/  @!P1 BRA `(.L_x_603) ;  /* 0x0000000000349947 */ /* 0x000fea0003800000 */
[----:B------:R-:W-:-:S07]  /*79f0*/  IADD3 R4, PT, PT, -R4, RZ, RZ ;  /* 0x000000ff04047210 */ /* 0x000fce0007ffe1ff */
.L_x_608:
[----:B------:R-:W-:-:S04]  /*7a00*/  IMAD.WIDE.U32 R6, R5, 0x8, R10 ;  /* 0x0000000805067825 */ /* 0x000fc800078e000a */
[C---:B------:R-:W-:Y:S02]  /*7a10*/  IMAD.WIDE.U32 R14, R5.reuse, 0x8, R12 ;  /* 0x00000008050e7825 */ /* 0x040fe400078e000c */
[----:B------:R-:W2:Y:S04]  /*7a20*/  LDG.E.64.CONSTANT R6, desc[UR6][R6.64] ;  /* 0x0000000606067981 */ /* 0x000ea8000c1e9b00 */
[----:B------:R-:W3:Y:S01]  /*7a30*/  LDG.E.64.CONSTANT R14, desc[UR6][R14.64] ;  /* 0x000000060e0e7981 */ /* 0x000ee2000c1e9b00 */
[----:B------:R-:W-:Y:S02]  /*7a40*/  IADD3 R4, PT, PT, R4, 0x1, RZ ;  /* 0x0000000104047810 */ /* 0x000fe40007ffe0ff */
[----:B------:R-:W-:Y:S02]  /*7a50*/  IADD3 R5, PT, PT, R5, 0x1, RZ ;  /* 0x0000000105057810 */ /* 0x000fe40007ffe0ff */
[----:B------:R-:W-:Y:S01]  /*7a60*/  ISETP.NE.AND P0, PT, R4, RZ, PT ;  /* 0x000000ff0400720c */ /* 0x000fe20003f05270 */
[----:B--2---:R-:W0:Y:S08]  /*7a70*/  F2F.F32.F64 R3, R6 ;  /* 0x0000000600037310 */ /* 0x004e300000301000 */
[----:B---3--:R-:W1:Y:S01]  /*7a80*/  F2F.F32.F64 R16, R14 ;  /* 0x0000000e00107310 */ /* 0x008e620000301000 */
[----:B0-----:R-:W-:Y:S01]  /*7a90*/  FADD R18, R3, R18 ;  /* 0x0000001203127221 */ /* 0x001fe20000000000 */
[----:B-1----:R-:W-:-:S02]  /*7aa0*/  FADD R29, R16, R29 ;  /* 0x0000001d101d7221 */ /* 0x002fc40000000000 */
[----:B------:R-:W-:Y:S05]  /*7ab0*/  @P0 BRA `(.L_x_608) ;  /* 0xfffffffc00d00947 */ /* 0x000fea000383ffff */
.L_x_603:
        /* <DEDUP_REMOVED lines=14> */
.L_x_610:
[----:B------:R-:W-:Y:S05]  /*7ba0*/  BSYNC.RECONVERGENT B1 ;  /* 0x0000000000017941 */ /* 0x000fea0003800200 */
.L_x_609:
        /* <DEDUP_REMOVED lines=12> */
.L_x_612:
[----:B------:R-:W-:Y:S05]  /*7c70*/  BSYNC.RECONVERGENT B1 ;  /* 0x0000000000017941 */ /* 0x000fea0003800200 */
.L_x_611:
        /* <DEDUP_REMOVED lines=18> */
.L_x_615:
        /* <DEDUP_REMOVED lines=10> */
[----:B---3--:R-:W1:Y:S01]  /*7e40*/  F2F.F32.F64 R37, R36 ;  /* 0x0000002400257310 */ /* 0x008e620000301000 */
[----:B0-----:R-:W-:-:S07]  /*7e50*/  FADD R7, R16, -R3 ;  /* 0x8000000310077221 */ /* 0x001fce0000000000 */
[----:B----4-:R0:W2:Y:S01]  /*7e60*/  F2F.F32.F64 R24, R34 ;  /* 0x0000002200187310 */ /* 0x0100a20000301000 */
[----:B------:R-:W3:Y:S01]  /*7e70*/  LDG.E.64.CONSTANT R16, desc[UR6][R20.64+0x18] ;  /* 0x0000180614107981 */ /* 0x000ee2000c1e9b00 */
[----:B------:R-:W-:Y:S01]  /*7e80*/  FFMA R25, R7, R7, R14 ;  /* 0x0000000707197223 */ /* 0x000fe2000000000e */
[----:B-1----:R-:W-:-:S05]  /*7e90*/  FADD R8, R37, -R4 ;  /* 0x8000000425087221 */ /* 0x002fca0000000000 */
[----:B-----5:R-:W1:Y:S01]  /*7ea0*/  F2F.F32.F64 R14, R28 ;  /* 0x0000001c000e7310 */ /* 0x020e620000301000 */
[----:B------:R-:W4:Y:S01]  /*7eb0*/  LDG.E.64.CONSTANT R36, desc[UR6][R30.64+0x20] ;  /* 0x000020061e247981 */ /* 0x000f22000c1e9b00 */
[----:B------:R-:W-:-:S03]  /*7ec0*/  FFMA R27, R7, R8, R27 ;  /* 0x00000008071b7223 */ /* 0x000fc6000000001b */
[----:B0-----:R-:W5:Y:S03]  /*7ed0*/  LDG.E.64.CONSTANT R34, desc[UR6][R20.64+0x20] ;  /* 0x0000200614227981 */ /* 0x001f66000c1e9b00 */
[----:B------:R0:W0:Y:S08]  /*7ee0*/  F2F.F32.F64 R7, R32 ;  /* 0x0000002000077310 */ /* 0x0000300000301000 */
[----:B------:R-:W0:Y:S01]  /*7ef0*/  F2F.F32.F64 R15, R22 ;  /* 0x00000016000f7310 */ /* 0x000e220000301000 */
[----:B------:R-:W-:Y:S01]  /*7f00*/  FFMA R9, R8, R8, R9 ;  /* 0x0000000808097223 */ /* 0x000fe20000000009 */
[--C-:B--2---:R-:W-:Y:S01]  /*7f10*/  FADD R24, R24, -R3.reuse ;  /* 0x8000000318187221 */ /* 0x104fe20000000000 */
[----:B-1----:R-:W-:Y:S01]  /*7f20*/  FADD R14, R14, -R3 ;  /* 0x800000030e0e7221 */ /* 0x002fe20000000000 */
[----:B0-----:R-:W2:Y:S01]  /*7f30*/  LDG.E.64.CONSTANT R32, desc[UR6][R30.64+0x28] ;  /* 0x000028061e207981 */ /* 0x001ea2000c1e9b00 */
[----:B------:R-:W-:Y:S01]  /*7f40*/  FADD R26, R7, -R4 ;  /* 0x80000004071a7221 */ /* 0x000fe20000000000 */
[----:B------:R-:W-:-:S02]  /*7f50*/  FFMA R25, R24, R24, R25 ;  /* 0x0000001818197223 */ /* 0x000fc40000000019 */
[----:B------:R-:W2:Y:S01]  /*7f60*/  LDG.E.64.CONSTANT R28, desc[UR6][R20.64+0x28] ;  /* 0x00002806141c7981 */ /* 0x000ea2000c1e9b00 */
[-C--:B------:R-:W-:Y:S01]  /*7f70*/  FFMA R27, R24, R26.reuse, R27 ;  /* 0x0000001a181b7223 */ /* 0x080fe2000000001b */
[----:B------:R-:W-:Y:S01]  /*7f80*/  FFMA R7, R26, R26, R9 ;  /* 0x0000001a1a077223 */ /* 0x000fe20000000009 */
[----:B------:R-:W-:Y:S01]  /*7f90*/  FADD R26, R15, -R4 ;  /* 0x800000040f1a7221 */ /* 0x000fe20000000000 */
[----:B------:R0:W1:Y:S01]  /*7fa0*/  F2F.F32.F64 R8, R18 ;  /* 0x0000001200087310 */ /* 0x0000620000301000 */
[C---:B------:R-:W-:Y:S02]  /*7fb0*/  FFMA R25, R14.reuse, R14, R25 ;  /* 0x0000000e0e197223 */ /* 0x040fe40000000019 */
[-C--:B------:R-:W-:Y:S02]  /*7fc0*/  FFMA R27, R14, R26.reuse, R27 ;  /* 0x0000001a0e1b7223 */ /* 0x080fe4000000001b */
[----:B------:R-:W2:Y:S04]  /*7fd0*/  LDG.E.64.CONSTANT R14, desc[UR6][R30.64+0x30] ;  /* 0x000030061e0e7981 */ /* 0x000ea8000c1e9b00 */
[----:B0-----:R-:W2:Y:S04]  /*7fe0*/  LDG.E.64.CONSTANT R18, desc[UR6][R20.64+0x30] ;  /* 0x0000300614127981 */ /* 0x001ea8000c1e9b00 */
[----:B------:R-:W2:Y:S01]  /*7ff0*/  LDG.E.64.CONSTANT R20, desc[UR6][R20.64+0x38] ;  /* 0x0000380614147981 */ /* 0x000ea2000c1e9b00 */
[----:B---3--:R0:W3:Y:S03]  /*8000*/  F2F.F32.F64 R9, R16 ;  /* 0x0000001000097310 */ /* 0x0080e60000301000 */
[----:B0-----:R-:W3:Y:S05]  /*8010*/  LDG.E.64.CONSTANT R16, desc[UR6][R30.64+0x38] ;  /* 0x000038061e107981 */ /* 0x001eea000c1e9b00 */
[----:B----4-:R-:W0:Y:S08]  /*8020*/  F2F.F32.F64 R22, R36 ;  /* 0x0000002400167310 */ /* 0x010e300000301000 */
[----:B-----5:R-:W4:Y:S01]  /*8030*/  F2F.F32.F64 R23, R34 ;  /* 0x0000002200177310 */ /* 0x020f220000301000 */
[----:B------:R-:W-:Y:S01]  /*8040*/  FFMA R7, R26, R26, R7 ;  /* 0x0000001a1a077223 */ /* 0x000fe20000000007 */
[----:B-1----:R-:W-:-:S06]  /*8050*/  FADD R26, R8, -R3 ;  /* 0x80000003081a7221 */ /* 0x002fcc0000000000 */
[----:B--2---:R-:W1:Y:S01]  /*8060*/  F2F.F32.F64 R24, R32 ;  /* 0x0000002000187310 */ /* 0x004e620000301000 */
[----:B---3--:R-:W-:-:S07]  /*8070*/  FADD R8, R9, -R4 ;  /* 0x8000000409087221 */ /* 0x008fce0000000000 */
[----:B------:R-:W2:Y:S01]  /*8080*/  F2F.F32.F64 R29, R28 ;  /* 0x0000001c001d7310 */ /* 0x000ea20000301000 */
[C---:B------:R-:W-:Y:S01]  /*8090*/  FFMA R25, R26.reuse, R26, R25 ;  /* 0x0000001a1a197223 */ /* 0x040fe20000000019 */
[----:B------:R-:W-:-:S06]  /*80a0*/  FFMA R27, R26, R8, R27 ;  /* 0x000000081a1b7223 */ /* 0x000fcc000000001b */
[----:B------:R-:W3:Y:S01]  /*80b0*/  F2F.F32.F64 R14, R14 ;  /* 0x0000000e000e7310 */ /* 0x000ee20000301000 */
[----:B0-----:R-:W-:-:S07]  /*80c0*/  FADD R22, R22, -R3 ;  /* 0x8000000316167221 */ /* 0x001fce0000000000 */
[----:B------:R-:W0:Y:S01]  /*80d0*/  F2F.F32.F64 R19, R18 ;  /* 0x0000001200137310 */ /* 0x000e220000301000 */
[----:B----4-:R-:W-:Y:S01]  /*80e0*/  FADD R26, R23, -R4 ;  /* 0x80000004171a7221 */ /* 0x010fe20000000000 */
[----:B------:R-:W-:Y:S01]  /*80f0*/  FFMA R7, R8, R8, R7 ;  /* 0x0000000808077223 */ /* 0x000fe20000000007 */
[----:B------:R-:W-:-:S05]  /*8100*/  UIADD3 UR5, UPT, UPT, UR5, 0x8, URZ ;  /* 0x0000000805057890 */ /* 0x000fca000fffe0ff */
[----:B------:R-:W4:Y:S01]  /*8110*/  F2F.F32.F64 R21, R20 ;  /* 0x0000001400157310 */ /* 0x000f220000301000 */
[C---:B------:R-:W-:Y:S01]  /*8120*/  FFMA R25, R22.reuse, R22, R25 ;  /* 0x0000001616197223 */ /* 0x040fe20000000019 */
[-C--:B------:R-:W-:Y:S01]  /*8130*/  FFMA R27, R22, R26.reuse, R27 ;  /* 0x0000001a161b7223 */ /* 0x080fe2000000001b */
[----:B-1----:R-:W-:Y:S01]  /*8140*/  FADD R24, R24, -R3 ;  /* 0x8000000318187221 */ /* 0x002fe20000000000 */
[--C-:B--2---:R-:W-:Y:S01]  /*8150*/  FADD R8, R29, -R4.reuse ;  /* 0x800000041d087221 */ /* 0x104fe20000000000 */
[----:B------:R-:W-:Y:S01]  /*8160*/  FFMA R7, R26, R26, R7 ;  /* 0x0000001a1a077223 */ /* 0x000fe20000000007 */
[----:B------:R-:W-:Y:S01]  /*8170*/  UISETP.NE.AND UP1, UPT, UR5, URZ, UPT ;  /* 0x000000ff0500728c */ /* 0x000fe2000bf25270 */
[C---:B------:R-:W-:Y:S01]  /*8180*/  FFMA R25, R24.reuse, R24, R25 ;  /* 0x0000001818197223 */ /* 0x040fe20000000019 */
[-C--:B------:R-:W-:Y:S01]  /*8190*/  FFMA R27, R24, R8.reuse, R27 ;  /* 0x00000008181b7223 */ /* 0x080fe2000000001b */
[----:B---3--:R-:W-:Y:S01]  /*81a0*/  FADD R14, R14, -R3 ;  /* 0x800000030e0e7221 */ /* 0x008fe20000000000 */
[----:B0-----:R-:W-:Y:S01]  /*81b0*/  FADD R18, R19, -R4 ;  /* 0x8000000413127221 */ /* 0x001fe20000000000 */
[----:B------:R-:W-:-:S02]  /*81c0*/  FFMA R7, R8, R8, R7 ;  /* 0x0000000808077223 */ /* 0x000fc40000000007 */
[C---:B------:R-:W-:Y:S01]  /*81d0*/  FFMA R25, R14.reuse, R14, R25 ;  /* 0x0000000e0e197223 */ /* 0x040fe20000000019 */
[-C--:B------:R-:W-:Y:S01]  /*81e0*/  FFMA R27, R14, R18.reuse, R27 ;  /* 0x000000120e1b7223 */ /* 0x080fe2000000001b */
[----:B----4-:R-:W-:Y:S01]  /*81f0*/  FADD R8, R21, -R4 ;  /* 0x8000000415087221 */ /* 0x010fe20000000000 */
[----:B------:R-:W-:Y:S01]  /*8200*/  FFMA R7, R18, R18, R7 ;  /* 0x0000001212077223 */ /* 0x000fe20000000007 */
[----:B------:R-:W-:-:S03]  /*8210*/  IADD3 R5, PT, PT, R5, 0x8, RZ ;  /* 0x0000000805057810 */ /* 0x000fc60007ffe0ff */
[----:B------:R-:W-:Y:S01]  /*8220*/  FFMA R9, R8, R8, R7 ;  /* 0x0000000808097223 */ /* 0x000fe20000000007 */
[----:B------:R-:W0:Y:S02]  /*8230*/  F2F.F32.F64 R16, R16 ;  /* 0x0000001000107310 */ /* 0x000e240000301000 */
[----:B0-----:R-:W-:-:S04]  /*8240*/  FADD R16, R16, -R3 ;  /* 0x8000000310107221 */ /* 0x001fc80000000000 */
[C---:B------:R-:W-:Y:S01]  /*8250*/  FFMA R14, R16.reuse, R16, R25 ;  /* 0x00000010100e7223 */ /* 0x040fe20000000019 */
[----:B------:R-:W-:Y:S01]  /*8260*/  FFMA R27, R16, R8, R27 ;  /* 0x00000008101b7223 */ /* 0x000fe2000000001b */
[----:B------:R-:W-:Y:S06]  /*8270*/  BRA.U UP1, `(.L_x_615) ;  /* 0xfffffff901c87547 */ /* 0x000fec000b83ffff */
.L_x_614:
[----:B------:R-:W-:Y:S05]  /*8280*/  BRA.U !UP0, `(.L_x_616) ;  /* 0x0000000508447547 */ /* 0x000fea000b800000 */
[----:B------:R-:W-:Y:S02]  /*8290*/  UISETP.GE.U32.AND UP0, UPT, UR8, 0x4, UPT ;  /* 0x000000040800788c */ /* 0x000fe4000bf06070 */
[----:B------:R-:W-:-:S04]  /*82a0*/  ULOP3.LUT UR5, UR4, 0x3, URZ, 0xc0, !UPT ;  /* 0x0000000304057892 */ /* 0x000fc8000f8ec0ff */
[----:B------:R-:W-:-:S03]  /*82b0*/  UISETP.NE.AND UP1, UPT, UR5, URZ, UPT ;  /* 0x000000ff0500728c */ /* 0x000fc6000bf25270 */
[----:B------:R-:W-:Y:S08]  /*82c0*/  BRA.U !UP0, `(.L_x_617) ;  /* 0x00000001089c7547 */ /* 0x000ff0000b800000 */
        /* <DEDUP_REMOVED lines=15> */
[----:B0-----:R-:W-:Y:S01]  /*83c0*/  FADD R7, R8, -R3 ;  /* 0x8000000308077221 */ /* 0x001fe20000000000 */
[----:B-1----:R-:W-:-:S06]  /*83d0*/  FADD R8, R5, -R4 ;  /* 0x8000000405087221 */ /* 0x002fcc0000000000 */
[----:B------:R-:W0:Y:S08]  /*83e0*/  F2F.F32.F64 R16, R16 ;  /* 0x0000001000107310 */ /* 0x000e300000301000 */
        /* <DEDUP_REMOVED lines=8> */
[C---:B------:R-:W-:Y:S01]  /*8470*/  FFMA R14, R5.reuse, R5, R14 ;  /* 0x00000005050e7223 */ /* 0x040fe2000000000e */
[-C--:B------:R-:W-:Y:S01]  /*8480*/  FFMA R7, R5, R26.reuse, R7 ;  /* 0x0000001a05077223 */ /* 0x080fe20000000007 */
[--C-:B0-----:R-:W-:Y:S01]  /*8490*/  FADD R5, R16, -R3.reuse ;  /* 0x8000000310057221 */ /* 0x101fe20000000000 */
[----:B-1----:R-:W-:Y:S01]  /*84a0*/  FADD R16, R21, -R4 ;  /* 0x8000000415107221 */ /* 0x002fe20000000000 */
[----:B------:R-:W-:Y:S01]  /*84b0*/  FFMA R8, R26, R26, R8 ;  /* 0x0000001a1a087223 */ /* 0x000fe20000000008 */
[----:B----4-:R-:W-:Y:S01]  /*84c0*/  FADD R27, R18, -R3 ;  /* 0x80000003121b7221 */ /* 0x010fe20000000000 */
[C---:B------:R-:W-:Y:S01]  /*84d0*/  FFMA R14, R5.reuse, R5, R14 ;  /* 0x00000005050e7223 */ /* 0x040fe2000000000e */
[-C--:B------:R-:W-:Y:S01]  /*84e0*/  FFMA R7, R5, R16.reuse, R7 ;  /* 0x0000001005077223 */ /* 0x080fe20000000007 */
[----:B------:R-:W-:-:S02]  /*84f0*/  FFMA R8, R16, R16, R8 ;  /* 0x0000001010087223 */ /* 0x000fc40000000008 */
[----:B------:R-:W-:Y:S01]  /*8500*/  FFMA R14, R27, R27, R14 ;  /* 0x0000001b1b0e7223 */ /* 0x000fe2000000000e */
[----:B--2---:R-:W-:-:S04]  /*8510*/  FADD R18, R23, -R4 ;  /* 0x8000000417127221 */ /* 0x004fc80000000000 */
[-C--:B------:R-:W-:Y:S01]  /*8520*/  FFMA R27, R27, R18.reuse, R7 ;  /* 0x000000121b1b7223 */ /* 0x080fe20000000007 */
[----:B------:R-:W-:-:S07]  /*8530*/  FFMA R9, R18, R18, R8 ;  /* 0x0000001212097223 */ /* 0x000fce0000000008 */
.L_x_617:
[----:B------:R-:W-:Y:S05]  /*8540*/  BRA.U !UP1, `(.L_x_616) ;  /* 0x0000000109947547 */ /* 0x000fea000b800000 */
[----:B------:R-:W-:Y:S02]  /*8550*/  UISETP.NE.AND UP0, UPT, UR5, 0x1, UPT ;  /* 0x000000010500788c */ /* 0x000fe4000bf05270 */
[----:B------:R-:W-:-:S04]  /*8560*/  ULOP3.LUT UR4, UR4, 0x1, URZ, 0xc0, !UPT ;  /* 0x0000000104047892 */ /* 0x000fc8000f8ec0ff */
[----:B------:R-:W-:-:S03]  /*8570*/  UISETP.NE.U32.AND UP1, UPT, UR4, 0x1, UPT ;  /* 0x000000010400788c */ /* 0x000fc6000bf25070 */
[----:B------:R-:W-:Y:S08]  /*8580*/  BRA.U !UP0, `(.L_x_618) ;  /* 0x0000000108547547 */ /* 0x000ff0000b800000 */
[----:B------:R-:W-:-:S04]  /*8590*/  IMAD.WIDE.U32 R28, R6, 0x8, R10 ;  /* 0x00000008061c7825 */ /* 0x000fc800078e000a */
[C---:B------:R-:W-:Y:S01]  /*85a0*/  IMAD.WIDE.U32 R22, R6.reuse, 0x8, R12 ;  /* 0x0000000806167825 */ /* 0x040fe200078e000c */
[----:B------:R-:W2:Y:S04]  /*85b0*/  LDG.E.64.CONSTANT R20, desc[UR6][R28.64] ;  /* 0x000000061c147981 */ /* 0x000ea8000c1e9b00 */
[----:B------:R-:W3:Y:S04]  /*85c0*/  LDG.E.64.CONSTANT R16, desc[UR6][R22.64] ;  /* 0x0000000616107981 */ /* 0x000ee8000c1e9b00 */
[----:B------:R-:W4:Y:S04]  /*85d0*/  LDG.E.64.CONSTANT R18, desc[UR6][R28.64+0x8] ;  /* 0x000008061c127981 */ /* 0x000f28000c1e9b00 */
[----:B------:R-:W5:Y:S01]  /*85e0*/  LDG.E.64.CONSTANT R24, desc[UR6][R22.64+0x8] ;  /* 0x0000080616187981 */ /* 0x000f62000c1e9b00 */
        /* <DEDUP_REMOVED lines=15> */
.L_x_618:
[----:B------:R-:W-:Y:S05]  /*86e0*/  BRA.U UP1, `(.L_x_616) ;  /* 0x00000001012c7547 */ /* 0x000fea000b800000 */
[----:B------:R-:W-:-:S04]  /*86f0*/  IMAD.WIDE.U32 R10, R6, 0x8, R10 ;  /* 0x00000008060a7825 */ /* 0x000fc800078e000a */
[----:B------:R-:W-:Y:S02]  /*8700*/  IMAD.WIDE.U32 R6, R6, 0x8, R12 ;  /* 0x0000000806067825 */ /* 0x000fe400078e000c */
[----:B------:R-:W2:Y:S04]  /*8710*/  LDG.E.64.CONSTANT R10, desc[UR6][R10.64] ;  /* 0x000000060a0a7981 */ /* 0x000ea8000c1e9b00 */
[----:B------:R-:W3:Y:S01]  /*8720*/  LDG.E.64.CONSTANT R6, desc[UR6][R6.64] ;  /* 0x0000000606067981 */ /* 0x000ee2000c1e9b00 */
[----:B--2---:R-:W0:Y:S08]  /*8730*/  F2F.F32.F64 R8, R10 ;  /* 0x0000000a00087310 */ /* 0x004e300000301000 */
[----:B---3--:R-:W1:Y:S01]  /*8740*/  F2F.F32.F64 R5, R6 ;  /* 0x0000000600057310 */ /* 0x008e620000301000 */
[----:B0-----:R-:W-:-:S04]  /*8750*/  FADD R3, R8, -R3 ;  /* 0x8000000308037221 */ /* 0x001fc80000000000 */
[----:B------:R-:W-:Y:S01]  /*8760*/  FFMA R14, R3, R3, R14 ;  /* 0x00000003030e7223 */ /* 0x000fe2000000000e */
[----:B-1----:R-:W-:-:S04]  /*8770*/  FADD R4, R5, -R4 ;  /* 0x8000000405047221 */ /* 0x002fc80000000000 */
[-C--:B------:R-:W-:Y:S01]  /*8780*/  FFMA R27, R3, R4.reuse, R27 ;  /* 0x00000004031b7223 */ /* 0x080fe2000000001b */
[----:B------:R-:W-:-:S07]  /*8790*/  FFMA R9, R4, R4, R9 ;  /* 0x0000000404097223 */ /* 0x000fce0000000009 */
.L_x_616:
[----:B------:R-:W-:-:S07]  /*87a0*/  FMUL R28, R14, R9 ;  /* 0x000000090e1c7220 */ /* 0x000fce0000400000 */
.L_x_613:
        /* <DEDUP_REMOVED lines=8> */
.L_x_620:
[C---:B-1----:R-:W-:Y:S01]  /*8830*/  FMUL.FTZ R3, R5.reuse, R28 ;  /* 0x0000001c05037220 */ /* 0x042fe20000410000 */
[----:B------:R-:W-:-:S03]  /*8840*/  FMUL.FTZ R4, R5, 0.5 ;  /* 0x3f00000005047820 */ /* 0x000fc60000410000 */
[----:B------:R-:W-:-:S04]  /*8850*/  FFMA R16, -R3, R3, R28 ;  /* 0x0000000303107223 */ /* 0x000fc8000000011c */
[----:B------:R-:W-:-:S07]  /*8860*/  FFMA R16, R16, R4, R3 ;  /* 0x0000000410107223 */ /* 0x000fce0000000003 */
.L_x_621:
[----:B------:R-:W-:Y:S05]  /*8870*/  BSYNC.RECONVERGENT B1 ;  /* 0x0000000000017941 */ /* 0x000fea0003800200 */
.L_x_619:
        /* <DEDUP_REMOVED lines=15> */
.L_x_623:
[----:B------:R-:W-:Y:S05]  /*8970*/  BSYNC.RECONVERGENT B1 ;  /* 0x0000000000017941 */ /* 0x000fea0003800200 */
.L_x_622:
[----:B------:R-:W-:-:S07]  /*8980*/  FADD R2, -R2, 1 ;  /* 0x3f80000002027421 */ /* 0x000fce0000000100 */
.L_x_587:
[----:B------:R-:W-:Y:S05]  /*8990*/  BSYNC.RECONVERGENT B0 ;  /* 0x0000000000007941 */ /* 0x000fea0003800200 */
.L_x_542:
[----:B------:R-:W0:Y:S01]  /*89a0*/  LDC.64 R4, c[0x0][0x390] ;  /* 0x0000e400ff047b82 */ /* 0x000e220000000a00 */
[----:B------:R-:W1:Y:S01]  /*89b0*/  F2F.F64.F32 R2, R2 ;  /* 0x0000000200027310 */ /* 0x000e620000201800 */
[----:B0-----:R-:W-:-:S05]  /*89c0*/  IMAD.WIDE.U32 R4, R0, 0x8, R4 ;  /* 0x0000000800047825 */ /* 0x001fca00078e0004 */
[----:B-1----:R-:W-:Y:S01]  /*89d0*/  STG.E.64 desc[UR6][R4.64], R2 ;  /* 0x0000000204007986 */ /* 0x002fe2000c101b06 */
[----:B------:R-:W-:Y:S05]  /*89e0*/  EXIT ;  /* 0x000000000000794d */ /* 0x000fea0003800000 */
        .weak           $__internal_15_$__cuda_sm20_rcp_rn_f32_slowpath
        .type           $__internal_15_$__cuda_sm20_rcp_rn_f32_slowpath,@function
        .size           $__internal_15_$__cuda_sm20_rcp_rn_f32_slowpath,($__internal_16_$__cuda_sm20_sqrt_rn_f32_slowpath - $__internal_15_$__cuda_sm20_rcp_rn_f32_slowpath)
$__internal_15_$__cuda_sm20_rcp_rn_f32_slowpath:
        /* <DEDUP_REMOVED lines=9> */
[----:B---3--:R-:W2:Y:S02]  /*8a80*/  MUFU.RCP R5, R6 ;  /* 0x0000000600057308 */ /* 0x008ea40000001000 */
[----:B--2---:R-:W-:-:S04]  /*8a90*/  FFMA R2, R6, R5, -1 ;  /* 0xbf80000006027423 */ /* 0x004fc80000000005 */
[----:B------:R-:W-:-:S04]  /*8aa0*/  FADD.FTZ R2, -R2, -RZ ;  /* 0x800000ff02027221 */ /* 0x000fc80000010100 */
[----:B------:R-:W-:-:S04]  /*8ab0*/  FFMA R2, R5, R2, R5 ;  /* 0x0000000205027223 */ /* 0x000fc80000000005 */
[----:B------:R-:W-:Y:S01]  /*8ac0*/  FFMA R5, R2, 1.84467440737095516160e+19, RZ ;  /* 0x5f80000002057823 */ /* 0x000fe200000000ff */
[----:B------:R-:W-:Y:S06]  /*8ad0*/  BRA `(.L_x_625) ;  /* 0x0000000000887947 */ /* 0x000fec0003800000 */
.L_x_624:
        /* <DEDUP_REMOVED lines=33> */
.L_x_626:
[----:B------:R0:W1:Y:S02]  /*8cf0*/  MUFU.RCP R5, R2 ;  /* 0x0000000200057308 */ /* 0x0000640000001000 */
.L_x_625:
[----:B0123--:R-:W-:Y:S02]  /*8d00*/  MOV R2, R5 ;  /* 0x0000000500027202 */ /* 0x00ffe40000000f00 */
[----:B------:R-:W-:-:S04]  /*8d10*/  MOV R5, 0x0 ;  /* 0x0000000000057802 */ /* 0x000fc80000000f00 */
[----:B------:R-:W-:Y:S05]  /*8d20*/  RET.REL.NODEC R4 `(cdist_f64) ;  /* 0xffffff7004b47950 */ /* 0x000fea0003c3ffff */
        .weak           $__internal_16_$__cuda_sm20_sqrt_rn_f32_slowpath
        .type           $__internal_16_$__cuda_sm20_sqrt_rn_f32_slowpath,@function
        .size           $__internal_16_$__cuda_sm20_sqrt_rn_f32_slowpath,($__internal_17_$__cuda_sm3x_div_rn_noftz_f32_slowpath - $__internal_16_$__cuda_sm20_sqrt_rn_f32_slowpath)
$__internal_16_$__cuda_sm20_sqrt_rn_f32_slowpath:
        /* <DEDUP_REMOVED lines=19> */
.L_x_627:
[----:B------:R-:W-:Y:S01]  /*8e60*/  HFMA2 R5, -RZ, RZ, 0, 0 ;  /* 0x00000000ff057431 */ /* 0x000fe200000001ff */
[----:B------:R-:W-:Y:S02]  /*8e70*/  MOV R4, R10 ;  /* 0x0000000a00047202 */ /* 0x000fe40000000f00 */
[----:B------:R-:W-:Y:S02]  /*8e80*/  MOV R16, R3 ;  /* 0x0000000300107202 */ /* 0x000fe40000000f00 */
[----:B------:R-:W-:Y:S05]  /*8e90*/  RET.REL.NODEC R4 `(cdist_f64) ;  /* 0xffffff7004587950 */ /* 0x000fea0003c3ffff */
        .weak           $__internal_17_$__cuda_sm3x_div_rn_noftz_f32_slowpath
        .type           $__internal_17_$__cuda_sm3x_div_rn_noftz_f32_slowpath,@function
        .size           $__internal_17_$__cuda_sm3x_div_rn_noftz_f32_slowpath,(.L_x_931 - $__internal_17_$__cuda_sm3x_div_rn_noftz_f32_slowpath)
$__internal_17_$__cuda_sm3x_div_rn_noftz_f32_slowpath:
        /* <DEDUP_REMOVED lines=18> */
[----:B------:R-:W-:Y:S02]  /*8fc0*/  FSETP.NEU.FTZ.AND P0, PT, |R6|, +INF , PT ;  /* 0x7f8000000600780b */ /* 0x000fe40003f1d200 */
        /* <DEDUP_REMOVED lines=16> */
.L_x_629:
[----:B------:R-:W-:Y:S01]  /*90d0*/  LEA R4, R7, 0xc0800000, 0x17 ;  /* 0xc080000007047811 */ /* 0x000fe200078eb8ff */
[----:B------:R-:W-:Y:S01]  /*90e0*/  BSSY.RECONVERGENT B3, `(.L_x_634) ;  /* 0x0000036000037945 */ /* 0x000fe20003800200 */
[----:B------:R-:W-:Y:S02]  /*90f0*/  IADD3 R14, PT, PT, R14, -0x7f, RZ ;  /* 0xffffff810e0e7810 */ /* 0x000fe40007ffe0ff */
[----:B------:R-:W-:-:S03]  /*9100*/  IADD3 R15, PT, PT, -R4, R9, RZ ;  /* 0x00000009040f7210 */ /* 0x000fc60007ffe1ff */
[C---:B------:R-:W-:Y:S01]  /*9110*/  IMAD R4, R14.reuse, -0x800000, R6 ;  /* 0xff8000000e047824 */ /* 0x040fe200078e0206 */
[----:B------:R-:W0:Y:S01]  /*9120*/  MUFU.RCP R9, R15 ;  /* 0x0000000f00097308 */ /* 0x000e220000001000 */
[----:B------:R-:W-:Y:S01]  /*9130*/  FADD.FTZ R17, -R15, -RZ ;  /* 0x800000ff0f117221 */ /* 0x000fe20000010100 */
        /* <DEDUP_REMOVED lines=22> */
[-CC-:B------:R-:W-:Y:S01]  /*92a0*/  FFMA.RZ R5, R9, R17.reuse, R18.reuse ;  /* 0x0000001109057223 */ /* 0x180fe2000000c012 */
[----:B------:R-:W-:Y:S01]  /*92b0*/  IADD3 R14, PT, PT, R15, 0x20, RZ ;  /* 0x000000200f0e7810 */ /* 0x000fe20007ffe0ff */
[-CC-:B------:R-:W-:Y:S01]  /*92c0*/  FFMA.RM R6, R9, R17.reuse, R18.reuse ;  /* 0x0000001109067223 */ /* 0x180fe20000004012 */
        /* <DEDUP_REMOVED lines=19> */
.L_x_636:
[----:B------:R-:W-:-:S04]  /*9400*/  LOP3.LUT R4, R4, 0x80000000, RZ, 0xc0, !PT ;  /* 0x8000000004047812 */ /* 0x000fc800078ec0ff */
[----:B------:R-:W-:Y:S01]  /*9410*/  LOP3.LUT R4, R4, 0x7f800000, RZ, 0xfc, !PT ;  /* 0x7f80000004047812 */ /* 0x000fe200078efcff */
[----:B------:R-:W-:Y:S06]  /*9420*/  BRA `(.L_x_637) ;  /* 0x0000000000047947 */ /* 0x000fec0003800000 */
.L_x_635:
[----:B------:R-:W-:-:S07]  /*9430*/  LEA R4, R5, R4, 0x17 ;  /* 0x0000000405047211 */ /* 0x000fce00078eb8ff */
.L_x_637:
[----:B------:R-:W-:Y:S05]  /*9440*/  BSYNC.RECONVERGENT B3 ;  /* 0x0000000000037941 */ /* 0x000fea0003800200 */
.L_x_634:
[----:B------:R-:W-:Y:S05]  /*9450*/  BRA `(.L_x_638) ;  /* 0x0000000000207947 */ /* 0x000fea0003800000 */
.L_x_633:
[----:B------:R-:W-:-:S04]  /*9460*/  LOP3.LUT R4, R9, 0x80000000, R6, 0x48, !PT ;  /* 0x8000000009047812 */ /* 0x000fc800078e4806 */
[----:B------:R-:W-:Y:S01]  /*9470*/  LOP3.LUT R4, R4, 0x7f800000, RZ, 0xfc, !PT ;  /* 0x7f80000004047812 */ /* 0x000fe200078efcff */
[----:B------:R-:W-:Y:S06]  /*9480*/  BRA `(.L_x_638) ;  /* 0x0000000000147947 */ /* 0x000fec0003800000 */
.L_x_632:
[----:B------:R-:W-:Y:S01]  /*9490*/  LOP3.LUT R4, R9, 0x80000000, R6, 0x48, !PT ;  /* 0x8000000009047812 */ /* 0x000fe200078e4806 */
[----:B------:R-:W-:Y:S06]  /*94a0*/  BRA `(.L_x_638) ;  /* 0x00000000000c7947 */ /* 0x000fec0003800000 */
.L_x_631:
[----:B------:R-:W0:Y:S01]  /*94b0*/  MUFU.RSQ R4, -QNAN ;  /* 0xffc0000000047908 */ /* 0x000e220000001400 */
[----:B------:R-:W-:Y:S05]  /*94c0*/  BRA `(.L_x_638) ;  /* 0x0000000000047947 */ /* 0x000fea0003800000 */
.L_x_630:
[----:B------:R-:W-:-:S07]  /*94d0*/  FADD.FTZ R4, R6, R16 ;  /* 0x0000001006047221 */ /* 0x000fce0000010000 */
.L_x_638:
[----:B------:R-:W-:Y:S05]  /*94e0*/  BSYNC.RECONVERGENT B2 ;  /* 0x0000000000027941 */ /* 0x000fea0003800200 */
.L_x_628:
[----:B------:R-:W-:-:S04]  /*94f0*/  HFMA2 R9, -RZ, RZ, 0, 0 ;  /* 0x00000000ff097431 */ /* 0x000fc800000001ff */
[----:B0-----:R-:W-:Y:S05]  /*9500*/  RET.REL.NODEC R8 `(cdist_f64) ;  /* 0xffffff6808bc7950 */ /* 0x001fea0003c3ffff */
.L_x_639:
        /* <DEDUP_REMOVED lines=15> */
.L_x_931:


//--------------------- .text.squareform_inverse_f32 --------------------------
	.section	.text.squareform_inverse_f32,"ax",@progbits
	.align	128
        .global         squareform_inverse_f32
        .type           squareform_inverse_f32,@function
        .size           squareform_inverse_f32,(.L_x_950 - squareform_inverse_f32)
        .other          squareform_inverse_f32,@"STO_CUDA_ENTRY STV_DEFAULT"
squareform_inverse_f32:
.text.squareform_inverse_f32:
        /* <DEDUP_REMOVED lines=15> */
.L_x_641:
        /* <DEDUP_REMOVED lines=8> */
.L_x_640:
[----:B------:R-:W0:Y:S01]  /*0170*/  LDC.64 R2, c[0x0][0x380] ;  /* 0x0000e000ff027b82 */ /* 0x000e220000000a00 */
[----:B------:R-:W-:-:S05]  /*0180*/  IADD3 R0, PT, PT, -R4, R0, R7 ;  /* 0x0000000004007210 */ /* 0x000fca0007ffe107 */
[----:B------:R-:W-:-:S04]  /*0190*/  IMAD R5, R5, UR6, R0 ;  /* 0x0000000605057c24 */ /* 0x000fc8000f8e0200 */
[----:B0-----:R-:W-:Y:S02]  /*01a0*/  IMAD.WIDE.U32 R2, R5, 0x4, R2 ;  /* 0x0000000405027825 */ /* 0x001fe400078e0002 */
[----:B------:R-:W0:Y:S04]  /*01b0*/  LDC.64 R4, c[0x0][0x388] ;  /* 0x0000e200ff047b82 */ /* 0x000e280000000a00 */
[----:B------:R-:W2:Y:S01]  /*01c0*/  LDG.E.CONSTANT R3, desc[UR4][R2.64] ;  /* 0x0000000402037981 */ /* 0x000ea2000c1e9900 */
[----:B0-----:R-:W-:-:S05]  /*01d0*/  IMAD.WIDE.U32 R4, R7, 0x4, R4 ;  /* 0x0000000407047825 */ /* 0x001fca00078e0004 */
[----:B--2---:R-:W-:Y:S01]  /*01e0*/  STG.E desc[UR4][R4.64], R3 ;  /* 0x0000000304007986 */ /* 0x004fe2000c101904 */
[----:B------:R-:W-:Y:S05]  /*01f0*/  EXIT ;  /* 0x000000000000794d */ /* 0x000fea0003800000 */
.L_x_642:
        /* <DEDUP_REMOVED lines=16> */
.L_x_950:


//--------------------- .text.squareform_f32      --------------------------
	.section	.text.squareform_f32,"ax",@progbits
	.align	128
        .global         squareform_f32
        .type           squareform_f32,@function
        .size           squareform_f32,(.L_x_951 - squareform_f32)
        .other          squareform_f32,@"STO_CUDA_ENTRY STV_DEFAULT"
squareform_f32:
.text.squareform_f32:
        /* <DEDUP_REMOVED lines=33> */
[----:B-1----:R0:W-:Y:S01]  /*0210*/  @!P0 STG.E desc[UR4][R2.64], RZ ;  /* 0x000000ff02008986 */ /* 0x0021e2000c101904 */
        /* <DEDUP_REMOVED lines=11> */
[----:B------:R-:W2:Y:S01]  /*02d0*/  LDG.E R3, desc[UR4][R2.64] ;  /* 0x0000000402037981 */ /* 0x000ea2000c1e1900 */
[----:B0-----:R-:W-:-:S05]  /*02e0*/  IMAD.WIDE.U32 R4, R0, 0x4, R4 ;  /* 0x0000000400047825 */ /* 0x001fca00078e0004 */
[----:B--2---:R-:W-:Y:S01]  /*02f0*/  STG.E desc[UR4][R4.64], R3 ;  /* 0x0000000304007986 */ /* 0x004fe2000c101904 */
[----:B------:R-:W-:Y:S05]  /*0300*/  EXIT ;  /* 0x000000000000794d */ /* 0x000fea0003800000 */
.L_x_643:
        /* <DEDUP_REMOVED lines=8> */
[----:B------:R-:W2:Y:S01]  /*0390*/  LDG.E R3, desc[UR4][R2.64] ;  /* 0x0000000402037981 */ /* 0x000ea2000c1e1900 */
[----:B-1----:R-:W-:-:S05]  /*03a0*/  IMAD.WIDE.U32 R4, R0, 0x4, R4 ;  /* 0x0000000400047825 */ /* 0x002fca00078e0004 */
[----:B--2---:R-:W-:Y:S01]  /*03b0*/  STG.E desc[UR4][R4.64], R3 ;  /* 0x0000000304007986 */ /* 0x004fe2000c101904 */
[----:B------:R-:W-:Y:S05]  /*03c0*/  EXIT ;  /* 0x000000000000794d */ /* 0x000fea0003800000 */
.L_x_644:
        /* <DEDUP_REMOVED lines=11> */
.L_x_951:


//--------------------- .text.pdist_f32           --------------------------
	.section	.text.pdist_f32,"ax",@progbits
	.align	128
        .global         pdist_f32
        .type           pdist_f32,@function
        .size           pdist_f32,(.L_x_934 - pdist_f32)
        .other          pdist_f32,@"STO_CUDA_ENTRY STV_DEFAULT"
pdist_f32:
.text.pdist_f32:
        /* <DEDUP_REMOVED lines=34> */
.L_x_646:
[----:B------:R-:W0:Y:S01]  /*0220*/  LDC R7, c[0x0][0x360] ;  /* 0x0000d800ff077b82 */ /* 0x000e220000000800 */
[----:B------:R-:W-:Y:S01]  /*0230*/  LOP3.LUT R2, RZ, R5, RZ, 0x33, !PT ;  /* 0x00000005ff027212 */ /* 0x000fe200078e33ff */
[----:B------:R-:W-:Y:S01]  /*0240*/  IMAD.MOV.U32 R3, RZ, RZ, R30 ;  /* 0x000000ffff037224 */ /* 0x000fe200078e001e */
[----:B------:R-:W-:Y:S01]  /*0250*/  MOV R4, R39 ;  /* 0x0000002700047202 */ /* 0x000fe20000000f00 */
[----:B------:R-:W-:Y:S01]  /*0260*/  IMAD.MOV.U32 R24, RZ, RZ, R42 ;  /* 0x000000ffff187224 */ /* 0x000fe200078e002a */
[----:B------:R-:W-:Y:S02]  /*0270*/  IADD3 R39, PT, PT, R39, UR6, R2 ;  /* 0x0000000627277c10 */ /* 0x000fe4000fffe002 */
[----:B------:R-:W-:Y:S02]  /*0280*/  MOV R15, R8 ;  /* 0x00000008000f7202 */ /* 0x000fe40000000f00 */
[----:B------:R-:W-:Y:S01]  /*0290*/  MOV R22, R10 ;  /* 0x0000000a00167202 */ /* 0x000fe20000000f00 */
[----:B------:R-:W-:Y:S01]  /*02a0*/  IMAD.IADD R10, R10, 0x1, R9 ;  /* 0x000000010a0a7824 */ /* 0x000fe200078e0209 */
[----:B------:R-:W-:-:S02]  /*02b0*/  MOV R12, R26 ;  /* 0x0000001a000c7202 */ /* 0x000fc40000000f00 */
[----:B------:R-:W-:Y:S02]  /*02c0*/  MOV R13, R28 ;  /* 0x0000001c000d7202 */ /* 0x000fe40000000f00 */
[----:B------:R-:W-:Y:S02]  /*02d0*/  MOV R16, R32 ;  /* 0x0000002000107202 */ /* 0x000fe40000000f00 */
[----:B------:R-:W-:Y:S02]  /*02e0*/  MOV R14, R34 ;  /* 0x00000022000e7202 */ /* 0x000fe40000000f00 */
[----:B------:R-:W-:Y:S01]  /*02f0*/  MOV R27, R36 ;  /* 0x00000024001b7202 */ /* 0x000fe20000000f00 */
[----:B------:R-:W-:Y:S01]  /*0300*/  IMAD.IADD R36, R36, 0x1, R9 ;  /* 0x0000000124247824 */ /* 0x000fe200078e0209 */
[----:B------:R-:W-:Y:S02]  /*0310*/  MOV R23, R38 ;  /* 0x0000002600177202 */ /* 0x000fe40000000f00 */
[----:B------:R-:W-:Y:S01]  /*0320*/  MOV R17, R40 ;  /* 0x0000002800117202 */ /* 0x000fe20000000f00 */
[----:B0-----:R-:W-:Y:S01]  /*0330*/  IMAD R2, R7, UR5, R6 ;  /* 0x0000000507027c24 */ /* 0x001fe2000f8e0206 */
[----:B------:R-:W-:-:S02]  /*0340*/  MOV R19, R44 ;  /* 0x0000002c00137202 */ /* 0x000fc40000000f00 */
[----:B------:R-:W-:Y:S02]  /*0350*/  MOV R25, R31 ;  /* 0x0000001f00197202 */ /* 0x000fe40000000f00 */
[----:B------:R-:W-:Y:S02]  /*0360*/  ISETP.GT.U32.AND P0, PT, R39, R2, PT ;  /* 0x000000022700720c */ /* 0x000fe40003f04070 */
[----:B------:R-:W-:Y:S02]  /*0370*/  MOV R20, R33 ;  /* 0x0000002100147202 */ /* 0x000fe40000000f00 */
[----:B------:R-:W-:Y:S01]  /*0380*/  MOV R21, R35 ;  /* 0x0000002300157202 */ /* 0x000fe20000000f00 */
[----:B------:R-:W-:Y:S01]  /*0390*/  IMAD.IADD R35, R35, 0x1, R9 ;  /* 0x0000000123237824 */ /* 0x000fe200078e0209 */
[----:B------:R-:W-:Y:S02]  /*03a0*/  MOV R18, R37 ;  /* 0x0000002500127202 */ /* 0x000fe40000000f00 */
        /* <DEDUP_REMOVED lines=14> */
[----:B------:R-:W-:Y:S01]  /*0490*/  MOV R7, R5 ;  /* 0x0000000500077202 */ /* 0x000fe20000000f00 */
[----:B------:R-:W-:Y:S01]  /*04a0*/  VIADD R5, R5, 0x1 ;  /* 0x0000000105057836 */ /* 0x000fe20000000000 */
[-C--:B------:R-:W-:Y:S02]  /*04b0*/  IADD3 R9, PT, PT, R9, R0.reuse, RZ ;  /* 0x0000000009097210 */ /* 0x080fe40007ffe0ff */
[----:B------:R-:W-:Y:S01]  /*04c0*/  IADD3 R29, PT, PT, R29, R0, RZ ;  /* 0x000000001d1d7210 */ /* 0x000fe20007ffe0ff */
[----:B------:R-:W-:Y:S06]  /*04d0*/  @!P0 BRA `(.L_x_646) ;  /* 0xfffffffc00508947 */ /* 0x000fec000383ffff */
[----:B------:R-:W-:Y:S05]  /*04e0*/  BSYNC.RECONVERGENT B0 ;  /* 0x0000000000007941 */ /* 0x000fea0003800200 */
.L_x_645:
        /* <DEDUP_REMOVED lines=34> */
[----:B------:R-:W-:-:S07]  /*0710*/  IMAD.WIDE.U32 R12, R25, 0x4, R12 ;  /* 0x00000004190c7825 */ /* 0x000fce00078e000c */
.L_x_652:
[----:B------:R-:W2:Y:S04]  /*0720*/  LDG.E R18, desc[UR6][R14.64+-0x20] ;  /* 0xffffe0060e127981 */ /* 0x000ea8000c1e1900 */
[----:B------:R-:W2:Y:S04]  /*0730*/  LDG.E R19, desc[UR6][R12.64+-0x20] ;  /* 0xffffe0060c137981 */ /* 0x000ea8000c1e1900 */
[----:B------:R-:W3:Y:S04]  /*0740*/  LDG.E R37, desc[UR6][R14.64+-0x1c] ;  /* 0xffffe4060e257981 */ /* 0x000ee8000c1e1900 */
[----:B------:R-:W3:Y:S04]  /*0750*/  LDG.E R42, desc[UR6][R12.64+-0x1c] ;  /* 0xffffe4060c2a7981 */ /* 0x000ee8000c1e1900 */
[----:B------:R-:W4:Y:S04]  /*0760*/  LDG.E R34, desc[UR6][R14.64+-0x18] ;  /* 0xffffe8060e227981 */ /* 0x000f28000c1e1900 */
[----:B------:R-:W4:Y:S04]  /*0770*/  LDG.E R35, desc[UR6][R12.64+-0x18] ;  /* 0xffffe8060c237981 */ /* 0x000f28000c1e1900 */
[----:B------:R-:W5:Y:S04]  /*0780*/  LDG.E R32, desc[UR6][R14.64+-0x14] ;  /* 0xffffec060e207981 */ /* 0x000f68000c1e1900 */
        /* <DEDUP_REMOVED lines=13> */
[----:B------:R-:W5:Y:S01]  /*0860*/  LDG.E R39, desc[UR6][R12.64+0x1c] ;  /* 0x00001c060c277981 */ /* 0x000f62000c1e1900 */
[----:B--2---:R-:W-:-:S03]  /*0870*/  FADD R31, R18, -R19 ;  /* 0x80000013121f7221 */ /* 0x004fc60000000000 */
[----:B------:R-:W2:Y:S01]  /*0880*/  LDG.E R19, desc[UR6][R14.64+0x8] ;  /* 0x000008060e137981 */ /* 0x000ea2000c1e1900 */
[----:B------:R-:W-:-:S03]  /*0890*/  FFMA R36, R31, R31, R10 ;  /* 0x0000001f1f247223 */ /* 0x000fc6000000000a */
[----:B------:R-:W2:Y:S01]  /*08a0*/  LDG.E R18, desc[UR6][R12.64+0x8] ;  /* 0x000008060c127981 */ /* 0x000ea2000c1e1900 */
[----:B---3--:R-:W-:-:S03]  /*08b0*/  FADD R37, R37, -R42 ;  /* 0x8000002a25257221 */ /* 0x008fc60000000000 */
[----:B------:R-:W3:Y:S01]  /*08c0*/  LDG.E R10, desc[UR6][R14.64+0xc] ;  /* 0x00000c060e0a7981 */ /* 0x000ee2000c1e1900 */
[----:B------:R-:W-:-:S03]  /*08d0*/  FFMA R36, R37, R37, R36 ;  /* 0x0000002525247223 */ /* 0x000fc60000000024 */
[----:B------:R-:W3:Y:S01]  /*08e0*/  LDG.E R31, desc[UR6][R12.64+0xc] ;  /* 0x00000c060c1f7981 */ /* 0x000ee2000c1e1900 */
[----:B----4-:R-:W-:-:S03]  /*08f0*/  FADD R37, R34, -R35 ;  /* 0x8000002322257221 */ /* 0x010fc60000000000 */
[----:B------:R-:W4:Y:S01]  /*0900*/  LDG.E R35, desc[UR6][R14.64+0x10] ;  /* 0x000010060e237981 */ /* 0x000f22000c1e1900 */
[----:B------:R-:W-:-:S03]  /*0910*/  FFMA R36, R37, R37, R36 ;  /* 0x0000002525247223 */ /* 0x000fc60000000024 */
[----:B------:R-:W4:Y:S01]  /*0920*/  LDG.E R34, desc[UR6][R12.64+0x10] ;  /* 0x000010060c227981 */ /* 0x000f22000c1e1900 */
[----:B-----5:R-:W-:-:S03]  /*0930*/  FADD R37, R32, -R33 ;  /* 0x8000002120257221 */ /* 0x020fc60000000000 */
[----:B------:R-:W5:Y:S04]  /*0940*/  LDG.E R33, desc[UR6][R14.64+0x14] ;  /* 0x000014060e217981 */ /* 0x000f68000c1e1900 */
[----:B------:R-:W5:Y:S01]  /*0950*/  LDG.E R32, desc[UR6][R12.64+0x14] ;  /* 0x000014060c207981 */ /* 0x000f62000c1e1900 */
[----:B------:R-:W-:-:S03]  /*0960*/  FFMA R41, R37, R37, R36 ;  /* 0x0000002525297223 */ /* 0x000fc60000000024 */
[----:B------:R-:W5:Y:S04]  /*0970*/  LDG.E R42, desc[UR6][R14.64+0x18] ;  /* 0x000018060e2a7981 */ /* 0x000f68000c1e1900 */
[----:B------:R-:W5:Y:S04]  /*0980*/  LDG.E R37, desc[UR6][R12.64+0x18] ;  /* 0x000018060c257981 */ /* 0x000f68000c1e1900 */
[----:B------:R0:W5:Y:S01]  /*0990*/  LDG.E R36, desc[UR6][R14.64+0x1c] ;  /* 0x00001c060e247981 */ /* 0x000162000c1e1900 */
[----:B------:R-:W-:Y:S01]  /*09a0*/  FADD R16, R16, -R17 ;  /* 0x8000001110107221 */ /* 0x000fe20000000000 */
[----:B------:R-:W-:-:S03]  /*09b0*/  FADD R30, R30, -R29 ;  /* 0x8000001d1e1e7221 */ /* 0x000fc60000000000 */
[----:B------:R-:W-:Y:S01]  /*09c0*/  FFMA R41, R16, R16, R41 ;  /* 0x0000001010297223 */ /* 0x000fe20000000029 */
[----:B------:R-:W-:-:S03]  /*09d0*/  FADD R28, R28, -R27 ;  /* 0x8000001b1c1c7221 */ /* 0x000fc60000000000 */
[----:B------:R-:W-:-:S04]  /*09e0*/  FFMA R41, R30, R30, R41 ;  /* 0x0000001e1e297223 */ /* 0x000fc80000000029 */
[----:B------:R-:W-:Y:S01]  /*09f0*/  FFMA R41, R28, R28, R41 ;  /* 0x0000001c1c297223 */ /* 0x000fe20000000029 */
[----:B------:R-:W-:-:S04]  /*0a00*/  FADD R26, R26, -R25 ;  /* 0x800000191a1a7221 */ /* 0x000fc80000000000 */
[----:B------:R-:W-:Y:S01]  /*0a10*/  FFMA R41, R26, R26, R41 ;  /* 0x0000001a1a297223 */ /* 0x000fe20000000029 */
[----:B------:R-:W-:-:S04]  /*0a20*/  FADD R24, R24, -R23 ;  /* 0x8000001718187221 */ /* 0x000fc80000000000 */
[----:B------:R-:W-:Y:S01]  /*0a30*/  FFMA R41, R24, R24, R41 ;  /* 0x0000001818297223 */ /* 0x000fe20000000029 */
[----:B------:R-:W-:-:S04]  /*0a40*/  FADD R22, R22, -R21 ;  /* 0x8000001516167221 */ /* 0x000fc80000000000 */
[----:B------:R-:W-:Y:S01]  /*0a50*/  FFMA R41, R22, R22, R41 ;  /* 0x0000001616297223 */ /* 0x000fe20000000029 */
[----:B------:R-:W-:-:S04]  /*0a60*/  IADD3 R40, PT, PT, R40, 0x10, RZ ;  /* 0x0000001028287810 */ /* 0x000fc80007ffe0ff */
[----:B------:R-:W-:Y:S02]  /*0a70*/  ISETP.NE.AND P0, PT, R40, RZ, PT ;  /* 0x000000ff2800720c */ /* 0x000fe40003f05270 */
[----:B0-----:R-:W-:Y:S02]  /*0a80*/  IADD3 R14, P2, PT, R14, 0x40, RZ ;  /* 0x000000400e0e7810 */ /* 0x001fe40007f5e0ff */
[----:B------:R-:W-:Y:S02]  /*0a90*/  IADD3 R12, P3, PT, R12, 0x40, RZ ;  /* 0x000000400c0c7810 */ /* 0x000fe40007f7e0ff */
[----:B------:R-:W-:Y:S02]  /*0aa0*/  IADD3.X R15, PT, PT, RZ, R15, RZ, P2, !PT ;  /* 0x0000000fff0f7210 */ /* 0x000fe400017fe4ff */
[----:B------:R-:W-:Y:S01]  /*0ab0*/  IADD3.X R13, PT, PT, RZ, R13, RZ, P3, !PT ;  /* 0x0000000dff0d7210 */ /* 0x000fe20001ffe4ff */
[----:B--2---:R-:W-:-:S04]  /*0ac0*/  FADD R18, R19, -R18 ;  /* 0x8000001213127221 */ /* 0x004fc80000000000 */
[----:B------:R-:W-:Y:S01]  /*0ad0*/  FFMA R41, R18, R18, R41 ;  /* 0x0000001212297223 */ /* 0x000fe20000000029 */
[----:B---3--:R-:W-:-:S04]  /*0ae0*/  FADD R10, R10, -R31 ;  /* 0x8000001f0a0a7221 */ /* 0x008fc80000000000 */
[----:B------:R-:W-:Y:S01]  /*0af0*/  FFMA R41, R10, R10, R41 ;  /* 0x0000000a0a297223 */ /* 0x000fe20000000029 */
[----:B----4-:R-:W-:-:S04]  /*0b00*/  FADD R34, R35, -R34 ;  /* 0x8000002223227221 */ /* 0x010fc80000000000 */
[----:B------:R-:W-:Y:S01]  /*0b10*/  FFMA R41, R34, R34, R41 ;  /* 0x0000002222297223 */ /* 0x000fe20000000029 */
[----:B-----5:R-:W-:-:S04]  /*0b20*/  FADD R32, R33, -R32 ;  /* 0x8000002021207221 */ /* 0x020fc80000000000 */
[----:B------:R-:W-:Y:S01]  /*0b30*/  FFMA R41, R32, R32, R41 ;  /* 0x0000002020297223 */ /* 0x000fe20000000029 */
[----:B------:R-:W-:-:S04]  /*0b40*/  FADD R42, R42, -R37 ;  /* 0x800000252a2a7221 */ /* 0x000fc80000000000 */
[----:B------:R-:W-:Y:S01]  /*0b50*/  FFMA R41, R42, R42, R41 ;  /* 0x0000002a2a297223 */ /* 0x000fe20000000029 */
[----:B------:R-:W-:-:S04]  /*0b60*/  FADD R36, R36, -R39 ;  /* 0x8000002724247221 */ /* 0x000fc80000000000 */
[----:B------:R-:W-:Y:S01]  /*0b70*/  FFMA R10, R36, R36, R41 ;  /* 0x00000024240a7223 */ /* 0x000fe20000000029 */
[----:B------:R-:W-:Y:S06]  /*0b80*/  @P0 BRA `(.L_x_652) ;  /* 0xfffffff800e40947 */ /* 0x000fec000383ffff */
.L_x_651:
[----:B------:R-:W-:Y:S05]  /*0b90*/  @!P1 BRA `(.L_x_650) ;  /* 0x0000007000f09947 */ /* 0x000fea0003800000 */
[----:B------:R-:W-:Y:S02]  /*0ba0*/  ISETP.GE.U32.AND P0, PT, R38, 0x8, PT ;  /* 0x000000082600780c */ /* 0x000fe40003f06070 */
[----:B------:R-:W-:-:S04]  /*0bb0*/  LOP3.LUT R31, R0, 0x7, RZ, 0xc0, !PT ;  /* 0x00000007001f7812 */ /* 0x000fc800078ec0ff */
[----:B------:R-:W-:-:S07]  /*0bc0*/  ISETP.NE.AND P1, PT, R31, RZ, PT ;  /* 0x000000ff1f00720c */ /* 0x000fce0003f25270 */
[----:B------:R-:W-:Y:S06]  /*0bd0*/  @!P0 BRA `(.L_x_653) ;  /* 0x00000000008c8947 */ /* 0x000fec0003800000 */
[----:B------:R-:W-:-:S04]  /*0be0*/  IMAD.WIDE.U32 R12, R3, 0x4, R4 ;  /* 0x00000004030c7825 */ /* 0x000fc800078e0004 */
[C---:B------:R-:W-:Y:S01]  /*0bf0*/  IMAD.WIDE.U32 R14, R3.reuse, 0x4, R6 ;  /* 0x00000004030e7825 */ /* 0x040fe200078e0006 */
        /* <DEDUP_REMOVED lines=16> */
[----:B------:R-:W-:Y:S01]  /*0d00*/  IADD3 R3, PT, PT, R3, 0x8, RZ ;  /* 0x0000000803037810 */ /* 0x000fe20007ffe0ff */
        /* <DEDUP_REMOVED lines=12> */
[----:B------:R-:W-:-:S04]  /*0dd0*/  FADD R29, R29, -R30 ;  /* 0x8000001e1d1d7221 */ /* 0x000fc80000000000 */
[----:B------:R-:W-:Y:S01]  /*0de0*/  FFMA R10, R29, R29, R10 ;  /* 0x0000001d1d0a7223 */ /* 0x000fe2000000000a */
[----:B------:R-:W-:-:S04]  /*0df0*/  FADD R33, R32, -R33 ;  /* 0x8000002120217221 */ /* 0x000fc80000000000 */
[----:B------:R-:W-:-:S07]  /*0e00*/  FFMA R10, R33, R33, R10 ;  /* 0x00000021210a7223 */ /* 0x000fce000000000a */
.L_x_653:
        /* <DEDUP_REMOVED lines=23> */
[----:B------:R-:W-:-:S07]  /*0f80*/  FFMA R10, R19, R19, R10 ;  /* 0x00000013130a7223 */ /* 0x000fce000000000a */
.L_x_654:
[----:B------:R-:W-:Y:S05]  /*0f90*/  @!P1 BRA `(.L_x_650) ;  /* 0x0000006c00f09947 */ /* 0x000fea0003800000 */
[----:B------:R-:W-:-:S04]  /*0fa0*/  IMAD.WIDE.U32 R8, R3, 0x4, R8 ;  /* 0x0000000403087825 */ /* 0x000fc800078e0008 */
[----:B------:R-:W-:-:S04]  /*0fb0*/  IMAD.WIDE.U32 R4, R11, 0x4, R8 ;  /* 0x000000040b047825 */ /* 0x000fc800078e0008 */
[----:B------:R-:W-:Y:S01]  /*0fc0*/  IMAD.WIDE.U32 R20, R20, 0x4, R8 ;  /* 0x0000000414147825 */ /* 0x000fe200078e0008 */
[----:B------:R-:W2:Y:S04]  /*0fd0*/  LDG.E R3, desc[UR6][R4.64] ;  /* 0x0000000604037981 */ /* 0x000ea8000c1e1900 */
[----:B------:R-:W2:Y:S01]  /*0fe0*/  LDG.E R6, desc[UR6][R20.64] ;  /* 0x0000000614067981 */ /* 0x000ea2000c1e1900 */
[----:B------:R-:W-:Y:S02]  /*0ff0*/  IADD3 R0, PT, PT, -R0, 0x1, RZ ;  /* 0x0000000100007810 */ /* 0x000fe40007ffe1ff */
[----:B------:R-:W-:Y:S02]  /*1000*/  IADD3 R8, P1, PT, R20, 0x4, RZ ;  /* 0x0000000414087810 */ /* 0x000fe40007f3e0ff */
[----:B------:R-:W-:-:S02]  /*1010*/  ISETP.NE.AND P0, PT, R0, RZ, PT ;  /* 0x000000ff0000720c */ /* 0x000fc40003f05270 */
[----:B------:R-:W-:Y:S01]  /*1020*/  IADD3 R7, P2, PT, R4, 0x4, RZ ;  /* 0x0000000404077810 */ /* 0x000fe20007f5e0ff */
[----:B------:R-:W-:Y:S02]  /*1030*/  IMAD.X R9, RZ, RZ, R21, P1 ;  /* 0x000000ffff097224 */ /* 0x000fe400008e0615 */
[----:B--2---:R-:W-:Y:S01]  /*1040*/  FADD R3, R3, -R6 ;  /* 0x8000000603037221 */ /* 0x004fe20000000000 */
[----:B------:R-:W-:-:S03]  /*1050*/  IADD3.X R6, PT, PT, RZ, R5, RZ, P2, !PT ;  /* 0x00000005ff067210 */ /* 0x000fc600017fe4ff */
[----:B------:R-:W-:-:S04]  /*1060*/  FFMA R10, R3, R3, R10 ;  /* 0x00000003030a7223 */ /* 0x000fc8000000000a */
[----:B------:R-:W-:Y:S05]  /*1070*/  @!P0 BRA `(.L_x_650) ;  /* 0x0000006c00b88947 */ /* 0x000fea0003800000 */
[----:B------:R-:W-:Y:S02]  /*1080*/  MOV R4, R7 ;  /* 0x0000000700047202 */ /* 0x000fe40000000f00 */
[----:B------:R-:W-:-:S07]  /*1090*/  MOV R5, R6 ;  /* 0x0000000600057202 */ /* 0x000fce0000000f00 */
.L_x_655:
[----:B------:R-:W-:Y:S01]  /*10a0*/  MOV R6, R8 ;  /* 0x0000000800067202 */ /* 0x000fe20000000f00 */
[----:B------:R0:W2:Y:S01]  /*10b0*/  LDG.E R3, desc[UR6][R4.64] ;  /* 0x0000000604037981 */ /* 0x0000a2000c1e1900 */
[----:B------:R-:W-:-:S05]  /*10c0*/  MOV R7, R9 ;  /* 0x0000000900077202 */ /* 0x000fca0000000f00 */
[----:B------:R-:W2:Y:S01]  /*10d0*/  LDG.E R6, desc[UR6][R6.64] ;  /* 0x0000000606067981 */ /* 0x000ea2000c1e1900 */
[----:B------:R-:W-:-:S04]  /*10e0*/  IADD3 R0, PT, PT, R0, 0x1, RZ ;  /* 0x0000000100007810 */ /* 0x000fc80007ffe0ff */
[----:B------:R-:W-:Y:S02]  /*10f0*/  ISETP.NE.AND P0, PT, R0, RZ, PT ;  /* 0x000000ff0000720c */ /* 0x000fe40003f05270 */
[----:B------:R-:W-:Y:S02]  /*1100*/  IADD3 R8, P1, PT, R8, 0x4, RZ ;  /* 0x0000000408087810 */ /* 0x000fe40007f3e0ff */
[----:B0-----:R-:W-:-:S03]  /*1110*/  IADD3 R4, P2, PT, R4, 0x4, RZ ;  /* 0x0000000404047810 */ /* 0x001fc60007f5e0ff */
[----:B------:R-:W-:Y:S01]  /*1120*/  IMAD.X R9, RZ, RZ, R9, P1 ;  /* 0x000000ffff097224 */ /* 0x000fe200008e0609 */
[----:B------:R-:W-:Y:S01]  /*1130*/  IADD3.X R5, PT, PT, RZ, R5, RZ, P2, !PT ;  /* 0x00000005ff057210 */ /* 0x000fe200017fe4ff */
[----:B--2---:R-:W-:-:S04]  /*1140*/  FADD R3, R3, -R6 ;  /* 0x8000000603037221 */ /* 0x004fc80000000000 */
[----:B------:R-:W-:Y:S01]  /*1150*/  FFMA R10, R3, R3, R10 ;  /* 0x00000003030a7223 */ /* 0x000fe2000000000a */
[----:B------:R-:W-:Y:S06]  /*1160*/  @P0 BRA `(.L_x_655) ;  /* 0xfffffffc00cc0947 */ /* 0x000fec000383ffff */
[----:B------:R-:W-:Y:S05]  /*1170*/  BRA `(.L_x_650) ;  /* 0x0000006c00787947 */ /* 0x000fea0003800000 */
.L_x_649:
        /* <DEDUP_REMOVED lines=20> */
.L_x_658:
        /* <DEDUP_REMOVED lines=71> */
.L_x_657:
        /* <DEDUP_REMOVED lines=40> */
.L_x_659:
        /* <DEDUP_REMOVED lines=15> */
[----:B------:R-:W-:-:S02]  /*1aa0*/  VIADD R3, R3, 0x4 ;  /* 0x0000000403037836 */ /* 0x000fc40000000000 */
        /* <DEDUP_REMOVED lines=8> */
.L_x_660:
[----:B------:R-:W-:Y:S05]  /*1b30*/  @!P1 BRA `(.L_x_656) ;  /* 0x00000000004c9947 */ /* 0x000fea0003800000 */
[----:B------:R-:W-:Y:S01]  /*1b40*/  IMAD.WIDE.U32 R8, R3, 0x4, R8 ;  /* 0x0000000403087825 */ /* 0x000fe200078e0008 */
[----:B------:R-:W-:-:S03]  /*1b50*/  IADD3 R0, PT, PT, -R0, RZ, RZ ;  /* 0x000000ff00007210 */ /* 0x000fc60007ffe1ff */
[----:B------:R-:W-:-:S04]  /*1b60*/  IMAD.WIDE.U32 R18, R18, 0x4, R8 ;  /* 0x0000000412127825 */ /* 0x000fc800078e0008 */
[----:B------:R-:W-:-:S07]  /*1b70*/  IMAD.WIDE.U32 R8, R11, 0x4, R8 ;  /* 0x000000040b087825 */ /* 0x000fce00078e0008 */
.L_x_661:
[----:B------:R-:W-:Y:S02]  /*1b80*/  MOV R6, R18 ;  /* 0x0000001200067202 */ /* 0x000fe40000000f00 */
[----:B------:R-:W-:Y:S02]  /*1b90*/  MOV R4, R8 ;  /* 0x0000000800047202 */ /* 0x000fe40000000f00 */
[----:B------:R-:W-:Y:S02]  /*1ba0*/  MOV R5, R9 ;  /* 0x0000000900057202 */ /* 0x000fe40000000f00 */
[----:B------:R-:W-:-:S03]  /*1bb0*/  MOV R7, R19 ;  /* 0x0000001300077202 */ /* 0x000fc60000000f00 */
[----:B------:R-:W2:Y:S04]  /*1bc0*/  LDG.E R3, desc[UR6][R4.64] ;  /* 0x0000000604037981 */ /* 0x000ea8000c1e1900 */
[----:B------:R-:W2:Y:S01]  /*1bd0*/  LDG.E R6, desc[UR6][R6.64] ;  /* 0x0000000606067981 */ /* 0x000ea2000c1e1900 */
[----:B------:R-:W-:Y:S02]  /*1be0*/  IADD3 R0, PT, PT, R0, 0x1, RZ ;  /* 0x0000000100007810 */ /* 0x000fe40007ffe0ff */
[----:B------:R-:W-:Y:S02]  /*1bf0*/  IADD3 R18, P1, PT, R18, 0x4, RZ ;  /* 0x0000000412127810 */ /* 0x000fe40007f3e0ff */
[----:B------:R-:W-:Y:S02]  /*1c00*/  ISETP.NE.AND P0, PT, R0, RZ, PT ;  /* 0x000000ff0000720c */ /* 0x000fe40003f05270 */
[----:B------:R-:W-:Y:S01]  /*1c10*/  IADD3 R8, P2, PT, R8, 0x4, RZ ;  /* 0x0000000408087810 */ /* 0x000fe20007f5e0ff */
[----:B------:R-:W-:-:S03]  /*1c20*/  IMAD.X R19, RZ, RZ, R19, P1 ;  /* 0x000000ffff137224 */ /* 0x000fc600008e0613 */
[----:B------:R-:W-:Y:S01]  /*1c30*/  IADD3.X R9, PT, PT, RZ, R9, RZ, P2, !PT ;  /* 0x00000009ff097210 */ /* 0x000fe200017fe4ff */
[----:B--2---:R-:W-:-:S04]  /*1c40*/  FADD R3, R3, -R6 ;  /* 0x8000000603037221 */ /* 0x004fc80000000000 */
[----:B------:R-:W-:Y:S02]  /*1c50*/  FFMA R30, R3, R3, R30 ;  /* 0x00000003031e7223 */ /* 0x000fe4000000001e */
[----:B------:R-:W-:Y:S05]  /*1c60*/  @P0 BRA `(.L_x_661) ;  /* 0xfffffffc00c40947 */ /* 0x000fea000383ffff */
.L_x_656:
[----:B------:R-:W-:Y:S01]  /*1c70*/  IADD3 R0, PT, PT, R30, -0xd000000, RZ ;  /* 0xf30000001e007810 */ /* 0x000fe20007ffe0ff */
[----:B------:R0:W1:Y:S01]  /*1c80*/  MUFU.RSQ R5, R30 ;  /* 0x0000001e00057308 */ /* 0x0000620000001400 */
[----:B------:R-:W-:Y:S02]  /*1c90*/  BSSY.RECONVERGENT B0, `(.L_x_662) ;  /* 0x000000c000007945 */ /* 0x000fe40003800200 */
[----:B------:R-:W-:-:S13]  /*1ca0*/  ISETP.GT.U32.AND P0, PT, R0, 0x727fffff, PT ;  /* 0x727fffff0000780c */ /* 0x000fda0003f04070 */
[----:B0-----:R-:W-:Y:S05]  /*1cb0*/  @!P0 BRA `(.L_x_663) ;  /* 0x0000000000148947 */ /* 0x001fea0003800000 */
[----:B------:R-:W-:Y:S02]  /*1cc0*/  MOV R0, R30 ;  /* 0x0000001e00007202 */ /* 0x000fe40000000f00 */
[----:B------:R-:W-:-:S07]  /*1cd0*/  MOV R9, 0x1cf0 ;  /* 0x00001cf000097802 */ /* 0x000fce0000000f00 */
[----:B-1----:R-:W-:Y:S05]  /*1ce0*/  CALL.REL.NOINC `($__internal_19_$__cuda_sm20_sqrt_rn_f32_slowpath) ;  /* 0x00000064007c7944 */ /* 0x002fea0003c00000 */
[----:B------:R-:W-:Y:S01]  /*1cf0*/  MOV R10, R0 ;  /* 0x00000000000a7202 */ /* 0x000fe20000000f00 */
[----:B------:R-:W-:Y:S06]  /*1d00*/  BRA `(.L_x_664) ;  /* 0x0000000000107947 */ /* 0x000fec0003800000 */
.L_x_663:
[C---:B-1----:R-:W-:Y:S01]  /*1d10*/  FMUL.FTZ R3, R5.reuse, R30 ;  /* 0x0000001e05037220 */ /* 0x042fe20000410000 */
[----:B------:R-:W-:-:S03]  /*1d20*/  FMUL.FTZ R0, R5, 0.5 ;  /* 0x3f00000005007820 */ /* 0x000fc60000410000 */
[----:B------:R-:W-:-:S04]  /*1d30*/  FFMA R10, -R3, R3, R30 ;  /* 0x00000003030a7223 */ /* 0x000fc8000000011e */
[----:B------:R-:W-:-:S07]  /*1d40*/  FFMA R10, R10, R0, R3 ;  /* 0x000000000a0a7223 */ /* 0x000fce0000000003 */
.L_x_664:
[----:B------:R-:W-:Y:S05]  /*1d50*/  BSYNC.RECONVERGENT B0 ;  /* 0x0000000000007941 */ /* 0x000fea0003800200 */
.L_x_662:
[----:B------:R-:W-:Y:S05]  /*1d60*/  BRA `(.L_x_650) ;  /* 0x00000060007c7947 */ /* 0x000fea0003800000 */
.L_x_648:
        /* <DEDUP_REMOVED lines=22> */
.L_x_667:
        /* <DEDUP_REMOVED lines=23> */
[----:B------:R-:W2:Y:S04]  /*2040*/  LDG.E R19, desc[UR6][R14.64+0xc] ;  /* 0x00000c060e137981 */ /* 0x000ea8000c1e1900 */
[----:B------:R-:W2:Y:S01]  /*2050*/  LDG.E R16, desc[UR6][R12.64+0xc] ;  /* 0x00000c060c107981 */ /* 0x000ea2000c1e1900 */
[----:B------:R-:W-:Y:S01]  /*2060*/  FSETP.GT.AND P1, PT, |R33|, R10, PT ;  /* 0x0000000a2100720b */ /* 0x000fe20003f24200 */
[----:B---3--:R-:W-:-:S03]  /*2070*/  FADD R41, R36, -R41 ;  /* 0x8000002924297221 */ /* 0x008fc60000000000 */
[----:B------:R-:W-:Y:S02]  /*2080*/  FSEL R36, |R33|, R10, P1 ;  /* 0x0000000a21247208 */ /* 0x000fe40000800200 */
[----:B------:R-:W3:Y:S04]  /*2090*/  LDG.E R33, desc[UR6][R14.64+0x10] ;  /* 0x000010060e217981 */ /* 0x000ee8000c1e1900 */
[----:B------:R-:W3:Y:S01]  /*20a0*/  LDG.E R10, desc[UR6][R12.64+0x10] ;  /* 0x000010060c0a7981 */ /* 0x000ee2000c1e1900 */
[CC--:B------:R-:W-:Y:S01]  /*20b0*/  FSETP.GT.AND P1, PT, |R41|.reuse, R36.reuse, PT ;  /* 0x000000242900720b */ /* 0x0c0fe20003f24200 */
[----:B----4-:R-:W-:Y:S02]  /*20c0*/  FADD R43, R34, -R39 ;  /* 0x80000027222b7221 */ /* 0x010fe40000000000 */
[----:B------:R-:W4:Y:S01]  /*20d0*/  LDG.E R34, desc[UR6][R14.64+0x14] ;  /* 0x000014060e227981 */ /* 0x000f22000c1e1900 */
[----:B------:R-:W-:-:S03]  /*20e0*/  FSEL R36, |R41|, R36, P1 ;  /* 0x0000002429247208 */ /* 0x000fc60000800200 */
[----:B------:R-:W4:Y:S01]  /*20f0*/  LDG.E R39, desc[UR6][R12.64+0x14] ;  /* 0x000014060c277981 */ /* 0x000f22000c1e1900 */
[----:B------:R-:W-:-:S03]  /*2100*/  FSETP.GT.AND P1, PT, |R43|, R36, PT ;  /* 0x000000242b00720b */ /* 0x000fc60003f24200 */
[----:B------:R-:W4:Y:S01]  /*2110*/  LDG.E R41, desc[UR6][R14.64+0x18] ;  /* 0x000018060e297981 */ /* 0x000f22000c1e1900 */
[----:B------:R-:W-:-:S03]  /*2120*/  FSEL R38, |R43|, R36, P1 ;  /* 0x000000242b267208 */ /* 0x000fc60000800200 */
[----:B------:R-:W4:Y:S01]  /*2130*/  LDG.E R36, desc[UR6][R12.64+0x18] ;  /* 0x000018060c247981 */ /* 0x000f22000c1e1900 */
[----:B-----5:R-:W-:-:S03]  /*2140*/  FADD R43, R30, -R35 ;  /* 0x800000231e2b7221 */ /* 0x020fc60000000000 */
[----:B------:R-:W5:Y:S04]  /*2150*/  LDG.E R35, desc[UR6][R14.64+0x1c] ;  /* 0x00001c060e237981 */ /* 0x000f68000c1e1900 */
[----:B------:R0:W5:Y:S01]  /*2160*/  LDG.E R30, desc[UR6][R12.64+0x1c] ;  /* 0x00001c060c1e7981 */ /* 0x000162000c1e1900 */
[----:B------:R-:W-:Y:S01]  /*2170*/  FSETP.GT.AND P1, PT, |R43|, R38, PT ;  /* 0x000000262b00720b */ /* 0x000fe20003f24200 */
[----:B------:R-:W-:-:S03]  /*2180*/  FADD R37, R32, -R37 ;  /* 0x8000002520257221 */ /* 0x000fc60000000000 */
[----:B------:R-:W-:Y:S01]  /*2190*/  FSEL R38, |R43|, R38, P1 ;  /* 0x000000262b267208 */ /* 0x000fe20000800200 */
[----:B------:R-:W-:-:S03]  /*21a0*/  FADD R28, R31, -R28 ;  /* 0x8000001c1f1c7221 */ /* 0x000fc60000000000 */
[----:B------:R-:W-:-:S04]  /*21b0*/  FSETP.GT.AND P1, PT, |R37|, R38, PT ;  /* 0x000000262500720b */ /* 0x000fc80003f24200 */
        /* <DEDUP_REMOVED lines=15> */
[----:B------:R-:W-:-:S04]  /*22b0*/  FSEL R22, |R23|, R22, P1 ;  /* 0x0000001617167208 */ /* 0x000fc80000800200 */
        /* <DEDUP_REMOVED lines=8> */
[----:B--2---:R-:W-:-:S05]  /*2340*/  FADD R16, R19, -R16 ;  /* 0x8000001013107221 */ /* 0x004fca0000000000 */
[----:B------:R-:W-:-:S04]  /*2350*/  FSETP.GT.AND P1, PT, |R16|, R21, PT ;  /* 0x000000151000720b */ /* 0x000fc80003f24200 */
[----:B------:R-:W-:Y:S01]  /*2360*/  FSEL R16, |R16|, R21, P1 ;  /* 0x0000001510107208 */ /* 0x000fe20000800200 */
[----:B---3--:R-:W-:-:S05]  /*2370*/  FADD R33, R33, -R10 ;  /* 0x8000000a21217221 */ /* 0x008fca0000000000 */
[----:B------:R-:W-:Y:S01]  /*2380*/  FSETP.GT.AND P1, PT, |R33|, R16, PT ;  /* 0x000000102100720b */ /* 0x000fe20003f24200 */
[----:B----4-:R-:W-:-:S03]  /*2390*/  FADD R39, R34, -R39 ;  /* 0x8000002722277221 */ /* 0x010fc60000000000 */
[----:B------:R-:W-:-:S04]  /*23a0*/  FSEL R16, |R33|, R16, P1 ;  /* 0x0000001021107208 */ /* 0x000fc80000800200 */
[----:B------:R-:W-:Y:S01]  /*23b0*/  FSETP.GT.AND P1, PT, |R39|, R16, PT ;  /* 0x000000102700720b */ /* 0x000fe20003f24200 */
[----:B------:R-:W-:-:S03]  /*23c0*/  FADD R41, R41, -R36 ;  /* 0x8000002429297221 */ /* 0x000fc60000000000 */
[----:B------:R-:W-:-:S04]  /*23d0*/  FSEL R16, |R39|, R16, P1 ;  /* 0x0000001027107208 */ /* 0x000fc80000800200 */
[----:B------:R-:W-:Y:S01]  /*23e0*/  FSETP.GT.AND P1, PT, |R41|, R16, PT ;  /* 0x000000102900720b */ /* 0x000fe20003f24200 */
[----:B-----5:R-:W-:-:S03]  /*23f0*/  FADD R35, R35, -R30 ;  /* 0x8000001e23237221 */ /* 0x020fc60000000000 */
[----:B------:R-:W-:-:S04]  /*2400*/  FSEL R10, |R41|, R16, P1 ;  /* 0x00000010290a7208 */ /* 0x000fc80000800200 */
[----:B------:R-:W-:-:S04]  /*2410*/  FSETP.GT.AND P1, PT, |R35|, R10, PT ;  /* 0x0000000a2300720b */ /* 0x000fc80003f24200 */
[----:B------:R-:W-:Y:S01]  /*2420*/  FSEL R10, |R35|, R10, P1 ;  /* 0x0000000a230a7208 */ /* 0x000fe20000800200 */
[----:B------:R-:W-:Y:S08]  /*2430*/  @P2 BRA `(.L_x_667) ;  /* 0xfffffff800a42947 */ /* 0x000ff0000383ffff */
.L_x_666:
        /* <DEDUP_REMOVED lines=24> */
[----:B--2---:R-:W-:-:S05]  /*25c0*/  FADD R19, R16, -R19 ;  /* 0x8000001310137221 */ /* 0x004fca0000000000 */
[----:B------:R-:W-:Y:S01]  /*25d0*/  FSETP.GT.AND P1, PT, |R19|, R10, PT ;  /* 0x0000000a1300720b */ /* 0x000fe20003f24200 */
[----:B---3--:R-:W-:-:S03]  /*25e0*/  FADD R21, R18, -R21 ;  /* 0x8000001512157221 */ /* 0x008fc60000000000 */
[----:B------:R-:W-:-:S04]  /*25f0*/  FSEL R10, |R19|, R10, P1 ;  /* 0x0000000a130a7208 */ /* 0x000fc80000800200 */
[----:B------:R-:W-:Y:S01]  /*2600*/  FSETP.GT.AND P1, PT, |R21|, R10, PT ;  /* 0x0000000a1500720b */ /* 0x000fe20003f24200 */
[----:B----4-:R-:W-:-:S03]  /*2610*/  FADD R23, R20, -R23 ;  /* 0x8000001714177221 */ /* 0x010fc60000000000 */
[----:B------:R-:W-:-:S04]  /*2620*/  FSEL R10, |R21|, R10, P1 ;  /* 0x0000000a150a7208 */ /* 0x000fc80000800200 */
[----:B------:R-:W-:Y:S01]  /*2630*/  FSETP.GT.AND P1, PT, |R23|, R10, PT ;  /* 0x0000000a1700720b */ /* 0x000fe20003f24200 */
[----:B-----5:R-:W-:-:S03]  /*2640*/  FADD R25, R22, -R25 ;  /* 0x8000001916197221 */ /* 0x020fc60000000000 */
[----:B------:R-:W-:-:S04]  /*2650*/  FSEL R10, |R23|, R10, P1 ;  /* 0x0000000a170a7208 */ /* 0x000fc80000800200 */
[----:B------:R-:W-:Y:S01]  /*2660*/  FSETP.GT.AND P1, PT, |R25|, R10, PT ;  /* 0x0000000a1900720b */ /* 0x000fe20003f24200 */
[----:B------:R-:W-:-:S03]  /*2670*/  FADD R27, R24, -R27 ;  /* 0x8000001b181b7221 */ /* 0x000fc60000000000 */
        /* <DEDUP_REMOVED lines=10> */
[----:B------:R-:W-:-:S04]  /*2720*/  FSETP.GT.AND P1, PT, |R33|, R10, PT ;  /* 0x0000000a2100720b */ /* 0x000fc80003f24200 */
[----:B------:R-:W-:-:S09]  /*2730*/  FSEL R10, |R33|, R10, P1 ;  /* 0x0000000a210a7208 */ /* 0x000fd20000800200 */
.L_x_668:
        /* <DEDUP_REMOVED lines=26> */
[----:B------:R-:W-:-:S04]  /*28e0*/  FSETP.GT.AND P0, PT, |R21|, R10, PT ;  /* 0x0000000a1500720b */ /* 0x000fc80003f04200 */
[----:B------:R-:W-:-:S09]  /*28f0*/  FSEL R10, |R21|, R10, P0 ;  /* 0x0000000a150a7208 */ /* 0x000fd20000000200 */
.L_x_669:
[----:B------:R-:W-:Y:S05]  /*2900*/  @!P1 BRA `(.L_x_650) ;  /* 0x0000005400949947 */ /* 0x000fea0003800000 */
[----:B------:R-:W-:Y:S01]  /*2910*/  IMAD.WIDE.U32 R8, R3, 0x4, R8 ;  /* 0x0000000403087825 */ /* 0x000fe200078e0008 */
[----:B------:R-:W-:-:S03]  /*2920*/  IADD3 R0, PT, PT, -R0, RZ, RZ ;  /* 0x000000ff00007210 */ /* 0x000fc60007ffe1ff */
[----:B------:R-:W-:-:S04]  /*2930*/  IMAD.WIDE.U32 R4, R17, 0x4, R8 ;  /* 0x0000000411047825 */ /* 0x000fc800078e0008 */
[----:B------:R-:W-:Y:S01]  /*2940*/  IMAD.WIDE.U32 R8, R11, 0x4, R8 ;  /* 0x000000040b087825 */ /* 0x000fe200078e0008 */
[----:B------:R-:W-:Y:S02]  /*2950*/  MOV R11, R4 ;  /* 0x00000004000b7202 */ /* 0x000fe40000000f00 */
[----:B------:R-:W-:-:S07]  /*2960*/  MOV R12, R5 ;  /* 0x00000005000c7202 */ /* 0x000fce0000000f00 */
.L_x_670:
[----:B------:R-:W-:Y:S01]  /*2970*/  MOV R6, R11 ;  /* 0x0000000b00067202 */ /* 0x000fe20000000f00 */
[----:B------:R-:W-:Y:S01]  /*2980*/  IMAD.MOV.U32 R5, RZ, RZ, R9 ;  /* 0x000000ffff057224 */ /* 0x000fe200078e0009 */
[----:B------:R-:W-:Y:S02]  /*2990*/  MOV R4, R8 ;  /* 0x0000000800047202 */ /* 0x000fe40000000f00 */
[----:B------:R-:W-:-:S03]  /*29a0*/  MOV R7, R12 ;  /* 0x0000000c00077202 */ /* 0x000fc60000000f00 */
[----:B------:R-:W2:Y:S04]  /*29b0*/  LDG.E R3, desc[UR6][R4.64] ;  /* 0x0000000604037981 */ /* 0x000ea8000c1e1900 */
[----:B------:R-:W2:Y:S01]  /*29c0*/  LDG.E R6, desc[UR6][R6.64] ;  /* 0x0000000606067981 */ /* 0x000ea2000c1e1900 */
[----:B------:R-:W-:Y:S02]  /*29d0*/  IADD3 R0, PT, PT, R0, 0x1, RZ ;  /* 0x0000000100007810 */ /* 0x000fe40007ffe0ff */
[----:B------:R-:W-:Y:S02]  /*29e0*/  IADD3 R11, P2, PT, R11, 0x4, RZ ;  /* 0x000000040b0b7810 */ /* 0x000fe40007f5e0ff */
[----:B------:R-:W-:Y:S02]  /*29f0*/  ISETP.NE.AND P1, PT, R0, RZ, PT ;  /* 0x000000ff0000720c */ /* 0x000fe40003f25270 */
[----:B------:R-:W-:-:S02]  /*2a00*/  IADD3 R8, P3, PT, R8, 0x4, RZ ;  /* 0x0000000408087810 */ /* 0x000fc40007f7e0ff */
[----:B------:R-:W-:Y:S02]  /*2a10*/  IADD3.X R12, PT, PT, RZ, R12, RZ, P2, !PT ;  /* 0x0000000cff0c7210 */ /* 0x000fe400017fe4ff */
[----:B------:R-:W-:Y:S01]  /*2a20*/  IADD3.X R9, PT, PT, RZ, R9, RZ, P3, !PT ;  /* 0x00000009ff097210 */ /* 0x000fe20001ffe4ff */
[----:B--2---:R-:W-:-:S05]  /*2a30*/  FADD R3, R3, -R6 ;  /* 0x8000000603037221 */ /* 0x004fca0000000000 */
[----:B------:R-:W-:-:S04]  /*2a40*/  FSETP.GT.AND P0, PT, |R3|, R10, PT ;  /* 0x0000000a0300720b */ /* 0x000fc80003f04200 */
[----:B------:R-:W-:Y:S01]  /*2a50*/  FSEL R10, |R3|, R10, P0 ;  /* 0x0000000a030a7208 */ /* 0x000fe20000000200 */
[----:B------:R-:W-:Y:S08]  /*2a60*/  @P1 BRA `(.L_x_670) ;  /* 0xfffffffc00c01947 */ /* 0x000ff0000383ffff */
[----:B------:R-:W-:Y:S05]  /*2a70*/  BRA `(.L_x_650) ;  /* 0x0000005400387947 */ /* 0x000fea0003800000 */
.L_x_665:
[----:B------:R-:W-:-:S13]  /*2a80*/  ISETP.NE.AND P0, PT, R0, RZ, PT ;  /* 0x000000ff0000720c */ /* 0x000fda0003f05270 */
[----:B------:R-:W-:Y:S05]  /*2a90*/  @!P0 BRA `(.L_x_650) ;  /* 0x0000005400308947 */ /* 0x000fea0003800000 */
        /* <DEDUP_REMOVED lines=19> */
.L_x_672:
        /* <DEDUP_REMOVED lines=23> */
[----:B------:R-:W-:-:S03]  /*2d40*/  FADD R34, |R33|, R10 ;  /* 0x0000000a21227221 */ /* 0x000fc60000000200 */
[----:B------:R-:W2:Y:S01]  /*2d50*/  LDG.E R18, desc[UR6][R12.64+0x8] ;  /* 0x000008060c127981 */ /* 0x000ea2000c1e1900 */
[----:B---3--:R-:W-:-:S03]  /*2d60*/  FADD R39, R36, -R39 ;  /* 0x8000002724277221 */ /* 0x008fc60000000000 */
[----:B------:R-:W3:Y:S01]  /*2d70*/  LDG.E R10, desc[UR6][R14.64+0xc] ;  /* 0x00000c060e0a7981 */ /* 0x000ee2000c1e1900 */
[----:B------:R-:W-:-:S03]  /*2d80*/  FADD R34, R34, |R39| ;  /* 0x4000002722227221 */ /* 0x000fc60000000000 */
[----:B------:R-:W3:Y:S01]  /*2d90*/  LDG.E R33, desc[UR6][R12.64+0xc] ;  /* 0x00000c060c217981 */ /* 0x000ee2000c1e1900 */
[----:B----4-:R-:W-:-:S03]  /*2da0*/  FADD R39, R32, -R37 ;  /* 0x8000002520277221 */ /* 0x010fc60000000000 */
[----:B------:R-:W4:Y:S01]  /*2db0*/  LDG.E R37, desc[UR6][R14.64+0x10] ;  /* 0x000010060e257981 */ /* 0x000f22000c1e1900 */
[----:B------:R-:W-:-:S03]  /*2dc0*/  FADD R34, R34, |R39| ;  /* 0x4000002722227221 */ /* 0x000fc60000000000 */
[----:B------:R-:W4:Y:S01]  /*2dd0*/  LDG.E R32, desc[UR6][R12.64+0x10] ;  /* 0x000010060c207981 */ /* 0x000f22000c1e1900 */
[----:B-----5:R-:W-:-:S03]  /*2de0*/  FADD R39, R30, -R35 ;  /* 0x800000231e277221 */ /* 0x020fc60000000000 */
[----:B------:R-:W5:Y:S04]  /*2df0*/  LDG.E R35, desc[UR6][R14.64+0x14] ;  /* 0x000014060e237981 */ /* 0x000f68000c1e1900 */
[----:B------:R-:W5:Y:S01]  /*2e00*/  LDG.E R30, desc[UR6][R12.64+0x14] ;  /* 0x000014060c1e7981 */ /* 0x000f62000c1e1900 */
[----:B------:R-:W-:-:S03]  /*2e10*/  FADD R42, R34, |R39| ;  /* 0x40000027222a7221 */ /* 0x000fc60000000000 */
[----:B------:R-:W5:Y:S04]  /*2e20*/  LDG.E R34, desc[UR6][R12.64+0x18] ;  /* 0x000018060c227981 */ /* 0x000f68000c1e1900 */
[----:B------:R0:W5:Y:S04]  /*2e30*/  LDG.E R36, desc[UR6][R14.64+0x1c] ;  /* 0x00001c060e247981 */ /* 0x000168000c1e1900 */
[----:B------:R1:W5:Y:S01]  /*2e40*/  LDG.E R39, desc[UR6][R12.64+0x1c] ;  /* 0x00001c060c277981 */ /* 0x000362000c1e1900 */
[----:B------:R-:W-:Y:S01]  /*2e50*/  FADD R17, R16, -R17 ;  /* 0x8000001110117221 */ /* 0x000fe20000000000 */
[----:B------:R-:W-:-:S03]  /*2e60*/  FADD R28, R31, -R28 ;  /* 0x8000001c1f1c7221 */ /* 0x000fc60000000000 */
[----:B------:R-:W-:Y:S01]  /*2e70*/  FADD R17, R42, |R17| ;  /* 0x400000112a117221 */ /* 0x000fe20000000000 */
[----:B------:R-:W-:-:S03]  /*2e80*/  FADD R26, R29, -R26 ;  /* 0x8000001a1d1a7221 */ /* 0x000fc60000000000 */
[----:B------:R-:W-:-:S04]  /*2e90*/  FADD R17, R17, |R28| ;  /* 0x4000001c11117221 */ /* 0x000fc80000000000 */
[----:B------:R-:W-:Y:S01]  /*2ea0*/  FADD R17, R17, |R26| ;  /* 0x4000001a11117221 */ /* 0x000fe20000000000 */
[----:B------:R-:W-:-:S04]  /*2eb0*/  FADD R24, R27, -R24 ;  /* 0x800000181b187221 */ /* 0x000fc80000000000 */
[----:B------:R-:W-:Y:S01]  /*2ec0*/  FADD R17, R17, |R24| ;  /* 0x4000001811117221 */ /* 0x000fe20000000000 */
[----:B------:R-:W-:-:S04]  /*2ed0*/  FADD R22, R25, -R22 ;  /* 0x8000001619167221 */ /* 0x000fc80000000000 */
[----:B------:R-:W-:Y:S01]  /*2ee0*/  FADD R17, R17, |R22| ;  /* 0x4000001611117221 */ /* 0x000fe20000000000 */
[----:B------:R-:W-:-:S04]  /*2ef0*/  FADD R20, R23, -R20 ;  /* 0x8000001417147221 */ /* 0x000fc80000000000 */
[----:B------:R-:W-:Y:S01]  /*2f00*/  FADD R17, R17, |R20| ;  /* 0x4000001411117221 */ /* 0x000fe20000000000 */
[----:B------:R-:W-:-:S04]  /*2f10*/  IADD3 R40, PT, PT, R40, 0x10, RZ ;  /* 0x0000001028287810 */ /* 0x000fc80007ffe0ff */
[----:B------:R-:W-:Y:S02]  /*2f20*/  ISETP.NE.AND P0, PT, R40, RZ, PT ;  /* 0x000000ff2800720c */ /* 0x000fe40003f05270 */
[----:B0-----:R-:W-:Y:S02]  /*2f30*/  IADD3 R14, P1, PT, R14, 0x40, RZ ;  /* 0x000000400e0e7810 */ /* 0x001fe40007f3e0ff */
[----:B-1----:R-:W-:Y:S02]  /*2f40*/  IADD3 R12, P2, PT, R12, 0x40, RZ ;  /* 0x000000400c0c7810 */ /* 0x002fe40007f5e0ff */
[----:B------:R-:W-:Y:S02]  /*2f50*/  IADD3.X R15, PT, PT, RZ, R15, RZ, P1, !PT ;  /* 0x0000000fff0f7210 */ /* 0x000fe40000ffe4ff */
[----:B------:R-:W-:Y:S01]  /*2f60*/  IADD3.X R13, PT, PT, RZ, R13, RZ, P2, !PT ;  /* 0x0000000dff0d7210 */ /* 0x000fe200017fe4ff */
[----:B--2---:R-:W-:-:S04]  /*2f70*/  FADD R18, R21, -R18 ;  /* 0x8000001215127221 */ /* 0x004fc80000000000 */
[----:B------:R-:W-:Y:S01]  /*2f80*/  FADD R17, R17, |R18| ;  /* 0x4000001211117221 */ /* 0x000fe20000000000 */
[----:B---3--:R-:W-:-:S04]  /*2f90*/  FADD R10, R10, -R33 ;  /* 0x800000210a0a7221 */ /* 0x008fc80000000000 */
[----:B------:R-:W-:Y:S01]  /*2fa0*/  FADD R10, R17, |R10| ;  /* 0x4000000a110a7221 */ /* 0x000fe20000000000 */
[----:B----4-:R-:W-:-:S04]  /*2fb0*/  FADD R37, R37, -R32 ;  /* 0x8000002025257221 */ /* 0x010fc80000000000 */
[----:B------:R-:W-:Y:S01]  /*2fc0*/  FADD R10, R10, |R37| ;  /* 0x400000250a0a7221 */ /* 0x000fe20000000000 */
[----:B-----5:R-:W-:-:S04]  /*2fd0*/  FADD R35, R35, -R30 ;  /* 0x8000001e23237221 */ /* 0x020fc80000000000 */
[----:B------:R-:W-:Y:S01]  /*2fe0*/  FADD R10, R10, |R35| ;  /* 0x400000230a0a7221 */ /* 0x000fe20000000000 */
[----:B------:R-:W-:-:S04]  /*2ff0*/  FADD R41, R41, -R34 ;  /* 0x8000002229297221 */ /* 0x000fc80000000000 */
[----:B------:R-:W-:Y:S01]  /*3000*/  FADD R10, R10, |R41| ;  /* 0x400000290a0a7221 */ /* 0x000fe20000000000 */
[----:B------:R-:W-:-:S04]  /*3010*/  FADD R39, R36, -R39 ;  /* 0x8000002724277221 */ /* 0x000fc80000000000 */
[----:B------:R-:W-:Y:S01]  /*3020*/  FADD R10, R10, |R39| ;  /* 0x400000270a0a7221 */ /* 0x000fe20000000000 */
[----:B------:R-:W-:Y:S06]  /*3030*/  @P0 BRA `(.L_x_672) ;  /* 0xfffffff800e40947 */ /* 0x000fec000383ffff */
.L_x_671:
        /* <DEDUP_REMOVED lines=36> */
[----:B------:R-:W-:-:S04]  /*3280*/  FADD R28, R28, -R31 ;  /* 0x8000001f1c1c7221 */ /* 0x000fc80000000000 */
[----:B------:R-:W-:Y:S01]  /*3290*/  FADD R17, R17, |R28| ;  /* 0x4000001c11117221 */ /* 0x000fe20000000000 */
[----:B------:R-:W-:-:S04]  /*32a0*/  FADD R32, R32, -R33 ;  /* 0x8000002120207221 */ /* 0x000fc80000000000 */
[----:B------:R-:W-:-:S07]  /*32b0*/  FADD R10, R17, |R32| ;  /* 0x40000020110a7221 */ /* 0x000fce0000000000 */
.L_x_673:
        /* <DEDUP_REMOVED lines=23> */
[----:B------:R-:W-:-:S07]  /*3430*/  FADD R10, R13, |R18| ;  /* 0x400000120d0a7221 */ /* 0x000fce0000000000 */
.L_x_674:
        /* <DEDUP_REMOVED lines=9> */
[----:B------:R-:W-:-:S04]  /*34d0*/  IADD3 R7, P0, PT, R8, 0x4, RZ ;  /* 0x0000000408077810 */ /* 0x000fc80007f1e0ff */
[----:B------:R-:W-:Y:S01]  /*34e0*/  IADD3.X R11, PT, PT, RZ, R9, RZ, P0, !PT ;  /* 0x00000009ff0b7210 */ /* 0x000fe200007fe4ff */
[----:B--2---:R-:W-:Y:S01]  /*34f0*/  FADD R3, R0, -R3 ;  /* 0x8000000300037221 */ /* 0x004fe20000000000 */
[----:B------:R-:W-:-:S03]  /*3500*/  IMAD.X R0, RZ, RZ, R5, P1 ;  /* 0x000000ffff007224 */ /* 0x000fc600008e0605 */
[----:B------:R-:W-:Y:S02]  /*3510*/  FADD R10, R10, |R3| ;  /* 0x400000030a0a7221 */ /* 0x000fe40000000000 */
[----:B------:R-:W-:Y:S05]  /*3520*/  @!P2 BRA `(.L_x_650) ;  /* 0x00000048008ca947 */ /* 0x000fea0003800000 */
[----:B------:R-:W-:Y:S02]  /*3530*/  MOV R5, R0 ;  /* 0x0000000000057202 */ /* 0x000fe40000000f00 */
[----:B------:R-:W-:Y:S02]  /*3540*/  MOV R8, R7 ;  /* 0x0000000700087202 */ /* 0x000fe40000000f00 */
[----:B------:R-:W-:Y:S02]  /*3550*/  MOV R4, R6 ;  /* 0x0000000600047202 */ /* 0x000fe40000000f00 */
[----:B------:R-:W-:-:S07]  /*3560*/  MOV R0, R12 ;  /* 0x0000000c00007202 */ /* 0x000fce0000000f00 */
.L_x_675:
[----:B------:R-:W-:Y:S01]  /*3570*/  MOV R6, R8 ;  /* 0x0000000800067202 */ /* 0x000fe20000000f00 */
[----:B------:R0:W2:Y:S01]  /*3580*/  LDG.E R3, desc[UR6][R4.64] ;  /* 0x0000000604037981 */ /* 0x0000a2000c1e1900 */
[----:B------:R-:W-:-:S05]  /*3590*/  MOV R7, R11 ;  /* 0x0000000b00077202 */ /* 0x000fca0000000f00 */
[----:B------:R-:W2:Y:S01]  /*35a0*/  LDG.E R6, desc[UR6][R6.64] ;  /* 0x0000000606067981 */ /* 0x000ea2000c1e1900 */
[----:B------:R-:W-:-:S05]  /*35b0*/  VIADD R0, R0, 0x1 ;  /* 0x0000000100007836 */ /* 0x000fca0000000000 */
[----:B------:R-:W-:Y:S02]  /*35c0*/  ISETP.NE.AND P0, PT, R0, RZ, PT ;  /* 0x000000ff0000720c */ /* 0x000fe40003f05270 */
[----:B------:R-:W-:Y:S02]  /*35d0*/  IADD3 R8, P1, PT, R8, 0x4, RZ ;  /* 0x0000000408087810 */ /* 0x000fe40007f3e0ff */
[----:B0-----:R-:W-:Y:S02]  /*35e0*/  IADD3 R4, P2, PT, R4, 0x4, RZ ;  /* 0x0000000404047810 */ /* 0x001fe40007f5e0ff */
[----:B------:R-:W-:Y:S02]  /*35f0*/  IADD3.X R11, PT, PT, RZ, R11, RZ, P1, !PT ;  /* 0x0000000bff0b7210 */ /* 0x000fe40000ffe4ff */
[----:B------:R-:W-:Y:S01]  /*3600*/  IADD3.X R5, PT, PT, RZ, R5, RZ, P2, !PT ;  /* 0x00000005ff057210 */ /* 0x000fe200017fe4ff */
[----:B--2---:R-:W-:-:S04]  /*3610*/  FADD R3, R3, -R6 ;  /* 0x8000000603037221 */ /* 0x004fc80000000000 */
[----:B------:R-:W-:Y:S01]  /*3620*/  FADD R10, |R3|, R10 ;  /* 0x0000000a030a7221 */ /* 0x000fe20000000200 */
[----:B------:R-:W-:Y:S06]  /*3630*/  @P0 BRA `(.L_x_675) ;  /* 0xfffffffc00cc0947 */ /* 0x000fec000383ffff */
[----:B------:R-:W-:Y:S05]  /*3640*/  BRA `(.L_x_650) ;  /* 0x0000004800447947 */ /* 0x000fea0003800000 */
.L_x_647:
        /* <DEDUP_REMOVED lines=13> */
[----:B------:R-:W-:Y:S01]  /*3720*/  ISETP.GE.U32.AND P0, PT, R3, 0x7, PT ;  /* 0x000000070300780c */ /* 0x000fe20003f06070 */
[----:B------:R-:W-:Y:S01]  /*3730*/  IMAD.MOV.U32 R3, RZ, RZ, RZ ;  /* 0x000000ffff037224 */ /* 0x000fe200078e00ff */
[----:B------:R-:W-:Y:S02]  /*3740*/  ISETP.NE.AND P2, PT, R30, RZ, PT ;  /* 0x000000ff1e00720c */ /* 0x000fe40003f45270 */
[----:B------:R-:W-:-:S09]  /*3750*/  MOV R17, RZ ;  /* 0x000000ff00117202 */ /* 0x000fd20000000f00 */
        /* <DEDUP_REMOVED lines=12> */
[----:B------:R-:W-:-:S07]  /*3820*/  MOV R14, R16 ;  /* 0x00000010000e7202 */ /* 0x000fce0000000f00 */
.L_x_680:
[----:B------:R-:W2:Y:S04]  /*3830*/  LDG.E R25, desc[UR6][R14.64+-0x10] ;  /* 0xfffff0060e197981 */ /* 0x000ea8000c1e1900 */
[----:B------:R-:W3:Y:S04]  /*3840*/  LDG.E R24, desc[UR6][R12.64+-0x10] ;  /* 0xfffff0060c187981 */ /* 0x000ee8000c1e1900 */
        /* <DEDUP_REMOVED lines=12> */
[----:B------:R0:W5:Y:S04]  /*3910*/  LDG.E R19, desc[UR6][R14.64+0xc] ;  /* 0x00000c060e137981 */ /* 0x000168000c1e1900 */
[----:B------:R1:W5:Y:S01]  /*3920*/  LDG.E R16, desc[UR6][R12.64+0xc] ;  /* 0x00000c060c107981 */ /* 0x000362000c1e1900 */
[----:B------:R-:W-:-:S02]  /*3930*/  IADD3 R33, PT, PT, R33, 0x8, RZ ;  /* 0x0000000821217810 */ /* 0x000fc40007ffe0ff */
[----:B0-----:R-:W-:Y:S02]  /*3940*/  IADD3 R14, P0, PT, R14, 0x20, RZ ;  /* 0x000000200e0e7810 */ /* 0x001fe40007f1e0ff */
[----:B-1----:R-:W-:-:S03]  /*3950*/  IADD3 R12, P1, PT, R12, 0x20, RZ ;  /* 0x000000200c0c7810 */ /* 0x002fc60007f3e0ff */
[----:B------:R-:W-:Y:S01]  /*3960*/  IMAD.X R15, RZ, RZ, R15, P0 ;  /* 0x000000ffff0f7224 */ /* 0x000fe200000e060f */
[----:B------:R-:W-:Y:S02]  /*3970*/  ISETP.NE.AND P0, PT, R33, RZ, PT ;  /* 0x000000ff2100720c */ /* 0x000fe40003f05270 */
[----:B------:R-:W-:Y:S01]  /*3980*/  IADD3.X R13, PT, PT, RZ, R13, RZ, P1, !PT ;  /* 0x0000000dff0d7210 */ /* 0x000fe20000ffe4ff */
[C---:B--2---:R-:W-:Y:S01]  /*3990*/  FFMA R8, R25.reuse, R25, R8 ;  /* 0x0000001919087223 */ /* 0x044fe20000000008 */
[-C--:B---3--:R-:W-:Y:S01]  /*39a0*/  FFMA R3, R25, R24.reuse, R3 ;  /* 0x0000001819037223 */ /* 0x088fe20000000003 */
[----:B------:R-:W-:Y:S02]  /*39b0*/  FFMA R17, R24, R24, R17 ;  /* 0x0000001818117223 */ /* 0x000fe40000000011 */
[C---:B----4-:R-:W-:Y:S01]  /*39c0*/  FFMA R8, R27.reuse, R27, R8 ;  /* 0x0000001b1b087223 */ /* 0x050fe20000000008 */
[-C--:B-----5:R-:W-:Y:S01]  /*39d0*/  FFMA R3, R27, R26.reuse, R3 ;  /* 0x0000001a1b037223 */ /* 0x0a0fe20000000003 */
[----:B------:R-:W-:-:S02]  /*39e0*/  FFMA R17, R26, R26, R17 ;  /* 0x0000001a1a117223 */ /* 0x000fc40000000011 */
[C---:B------:R-:W-:Y:S01]  /*39f0*/  FFMA R8, R29.reuse, R29, R8 ;  /* 0x0000001d1d087223 */ /* 0x040fe20000000008 */
[-C--:B------:R-:W-:Y:S01]  /*3a00*/  FFMA R3, R29, R28.reuse, R3 ;  /* 0x0000001c1d037223 */ /* 0x080fe20000000003 */
[----:B------:R-:W-:Y:S02]  /*3a10*/  FFMA R17, R28, R28, R17 ;  /* 0x0000001c1c117223 */ /* 0x000fe40000000011 */
[C---:B------:R-:W-:Y:S01]  /*3a20*/  FFMA R8, R31.reuse, R31, R8 ;  /* 0x0000001f1f087223 */ /* 0x040fe20000000008 */
[-C--:B------:R-:W-:Y:S01]  /*3a30*/  FFMA R3, R31, R32.reuse, R3 ;  /* 0x000000201f037223 */ /* 0x080fe20000000003 */
[----:B------:R-:W-:Y:S02]  /*3a40*/  FFMA R17, R32, R32, R17 ;  /* 0x0000002020117223 */ /* 0x000fe40000000011 */
[C---:B------:R-:W-:Y:S01]  /*3a50*/  FFMA R8, R23.reuse, R23, R8 ;  /* 0x0000001717087223 */ /* 0x040fe20000000008 */
[-C--:B------:R-:W-:Y:S01]  /*3a60*/  FFMA R3, R23, R22.reuse, R3 ;  /* 0x0000001617037223 */ /* 0x080fe20000000003 */
        /* <DEDUP_REMOVED lines=9> */
[----:B------:R-:W-:Y:S01]  /*3b00*/  FFMA R17, R16, R16, R17 ;  /* 0x0000001010117223 */ /* 0x000fe20000000011 */
[----:B------:R-:W-:Y:S06]  /*3b10*/  @P0 BRA `(.L_x_680) ;  /* 0xfffffffc00440947 */ /* 0x000fec000383ffff */
.L_x_679:
        /* <DEDUP_REMOVED lines=8> */
[----:B------:R-:W3:Y:S04]  /*3ba0*/  LDG.E R16, desc[UR6][R14.64] ;  /* 0x000000060e107981 */ /* 0x000ee8000c1e1900 */
[----:B------:R-:W4:Y:S04]  /*3bb0*/  LDG.E R19, desc[UR6][R12.64+0x4] ;  /* 0x000004060c137981 */ /* 0x000f28000c1e1900 */
[----:B------:R-:W5:Y:S04]  /*3bc0*/  LDG.E R18, desc[UR6][R14.64+0x4] ;  /* 0x000004060e127981 */ /* 0x000f68000c1e1900 */
[----:B------:R-:W5:Y:S04]  /*3bd0*/  LDG.E R21, desc[UR6][R12.64+0x8] ;  /* 0x000008060c157981 */ /* 0x000f68000c1e1900 */
[----:B------:R-:W5:Y:S04]  /*3be0*/  LDG.E R20, desc[UR6][R14.64+0x8] ;  /* 0x000008060e147981 */ /* 0x000f68000c1e1900 */
[----:B------:R-:W5:Y:S04]  /*3bf0*/  LDG.E R23, desc[UR6][R12.64+0xc] ;  /* 0x00000c060c177981 */ /* 0x000f68000c1e1900 */
[----:B------:R-:W5:Y:S01]  /*3c00*/  LDG.E R22, desc[UR6][R14.64+0xc] ;  /* 0x00000c060e167981 */ /* 0x000f62000c1e1900 */
[----:B------:R-:W-:Y:S01]  /*3c10*/  IADD3 R9, PT, PT, R9, 0x4, RZ ;  /* 0x0000000409097810 */ /* 0x000fe20007ffe0ff */
[C---:B--2---:R-:W-:Y:S01]  /*3c20*/  FFMA R8, R11.reuse, R11, R8 ;  /* 0x0000000b0b087223 */ /* 0x044fe20000000008 */
[-C--:B---3--:R-:W-:Y:S01]  /*3c30*/  FFMA R3, R11, R16.reuse, R3 ;  /* 0x000000100b037223 */ /* 0x088fe20000000003 */
[----:B------:R-:W-:-:S02]  /*3c40*/  FFMA R16, R16, R16, R17 ;  /* 0x0000001010107223 */ /* 0x000fc40000000011 */
[C---:B----4-:R-:W-:Y:S01]  /*3c50*/  FFMA R8, R19.reuse, R19, R8 ;  /* 0x0000001313087223 */ /* 0x050fe20000000008 */
[-C--:B-----5:R-:W-:Y:S01]  /*3c60*/  FFMA R3, R19, R18.reuse, R3 ;  /* 0x0000001213037223 */ /* 0x0a0fe20000000003 */
[----:B------:R-:W-:Y:S02]  /*3c70*/  FFMA R16, R18, R18, R16 ;  /* 0x0000001212107223 */ /* 0x000fe40000000010 */
[C---:B------:R-:W-:Y:S01]  /*3c80*/  FFMA R8, R21.reuse, R21, R8 ;  /* 0x0000001515087223 */ /* 0x040fe20000000008 */
[-C--:B------:R-:W-:Y:S01]  /*3c90*/  FFMA R3, R21, R20.reuse, R3 ;  /* 0x0000001415037223 */ /* 0x080fe20000000003 */
[----:B------:R-:W-:Y:S02]  /*3ca0*/  FFMA R16, R20, R20, R16 ;  /* 0x0000001414107223 */ /* 0x000fe40000000010 */
[C---:B------:R-:W-:Y:S01]  /*3cb0*/  FFMA R8, R23.reuse, R23, R8 ;  /* 0x0000001717087223 */ /* 0x040fe20000000008 */
[-C--:B------:R-:W-:Y:S01]  /*3cc0*/  FFMA R3, R23, R22.reuse, R3 ;  /* 0x0000001617037223 */ /* 0x080fe20000000003 */
[----:B------:R-:W-:-:S07]  /*3cd0*/  FFMA R17, R22, R22, R16 ;  /* 0x0000001616117223 */ /* 0x000fce0000000010 */
.L_x_682:
[----:B------:R-:W-:Y:S05]  /*3ce0*/  @!P1 BRA `(.L_x_681) ;  /* 0x00000000005c9947 */ /* 0x000fea0003800000 */
[----:B------:R-:W-:Y:S02]  /*3cf0*/  ISETP.NE.AND P0, PT, R24, 0x1, PT ;  /* 0x000000011800780c */ /* 0x000fe40003f05270 */
[----:B------:R-:W-:-:S04]  /*3d00*/  LOP3.LUT R0, R0, 0x1, RZ, 0xc0, !PT ;  /* 0x0000000100007812 */ /* 0x000fc800078ec0ff */
[----:B------:R-:W-:-:S07]  /*3d10*/  ISETP.NE.U32.AND P1, PT, R0, 0x1, PT ;  /* 0x000000010000780c */ /* 0x000fce0003f25070 */
[----:B------:R-:W-:-:S04]  /*3d20*/  @P0 IMAD.WIDE.U32 R12, R9, 0x4, R4 ;  /* 0x00000004090c0825 */ /* 0x000fc800078e0004 */
[C---:B------:R-:W-:Y:S01]  /*3d30*/  @P0 IMAD.WIDE.U32 R14, R9.reuse, 0x4, R6 ;  /* 0x00000004090e0825 */ /* 0x040fe200078e0006 */
[----:B------:R-:W-:Y:S01]  /*3d40*/  @P0 IADD3 R9, PT, PT, R9, 0x2, RZ ;  /* 0x0000000209090810 */ /* 0x000fe20007ffe0ff */
[----:B------:R-:W2:Y:S04]  /*3d50*/  @P0 LDG.E R11, desc[UR6][R12.64] ;  /* 0x000000060c0b0981 */ /* 0x000ea8000c1e1900 */
[----:B------:R-:W3:Y:S01]  /*3d60*/  @P0 LDG.E R0, desc[UR6][R14.64] ;  /* 0x000000060e000981 */ /* 0x000ee2000c1e1900 */
[----:B------:R-:W-:-:S03]  /*3d70*/  @!P1 IMAD.WIDE.U32 R4, R9, 0x4, R4 ;  /* 0x0000000409049825 */ /* 0x000fc600078e0004 */
[----:B------:R-:W4:Y:S01]  /*3d80*/  @P0 LDG.E R16, desc[UR6][R12.64+0x4] ;  /* 0x000004060c100981 */ /* 0x000f22000c1e1900 */
[----:B------:R-:W-:-:S03]  /*3d90*/  @!P1 IMAD.WIDE.U32 R6, R9, 0x4, R6 ;  /* 0x0000000409069825 */ /* 0x000fc600078e0006 */
[----:B------:R-:W5:Y:S04]  /*3da0*/  @P0 LDG.E R19, desc[UR6][R14.64+0x4] ;  /* 0x000004060e130981 */ /* 0x000f68000c1e1900 */
[----:B------:R-:W5:Y:S04]  /*3db0*/  @!P1 LDG.E R5, desc[UR6][R4.64] ;  /* 0x0000000604059981 */ /* 0x000f68000c1e1900 */
[----:B------:R-:W5:Y:S01]  /*3dc0*/  @!P1 LDG.E R6, desc[UR6][R6.64] ;  /* 0x0000000606069981 */ /* 0x000f62000c1e1900 */
[C---:B--2---:R-:W-:Y:S01]  /*3dd0*/  @P0 FFMA R9, R11.reuse, R11, R8 ;  /* 0x0000000b0b090223 */ /* 0x044fe20000000008 */
[-C--:B---3--:R-:W-:Y:S01]  /*3de0*/  @P0 FFMA R11, R11, R0.reuse, R3 ;  /* 0x000000000b0b0223 */ /* 0x088fe20000000003 */
[----:B------:R-:W-:-:S02]  /*3df0*/  @P0 FFMA R0, R0, R0, R17 ;  /* 0x0000000000000223 */ /* 0x000fc40000000011 */
[C---:B----4-:R-:W-:Y:S01]  /*3e00*/  @P0 FFMA R8, R16.reuse, R16, R9 ;  /* 0x0000001010080223 */ /* 0x050fe20000000009 */
[-C--:B-----5:R-:W-:Y:S01]  /*3e10*/  @P0 FFMA R3, R16, R19.reuse, R11 ;  /* 0x0000001310030223 */ /* 0x0a0fe2000000000b */
[----:B------:R-:W-:Y:S02]  /*3e20*/  @P0 FFMA R17, R19, R19, R0 ;  /* 0x0000001313110223 */ /* 0x000fe40000000000 */
[C---:B------:R-:W-:Y:S01]  /*3e30*/  @!P1 FFMA R8, R5.reuse, R5, R8 ;  /* 0x0000000505089223 */ /* 0x040fe20000000008 */
[-C--:B------:R-:W-:Y:S01]  /*3e40*/  @!P1 FFMA R3, R5, R6.reuse, R3 ;  /* 0x0000000605039223 */ /* 0x080fe20000000003 */
[----:B------:R-:W-:-:S07]  /*3e50*/  @!P1 FFMA R17, R6, R6, R17 ;  /* 0x0000000606119223 */ /* 0x000fce0000000011 */
.L_x_681:
[----:B------:R-:W-:-:S07]  /*3e60*/  FMUL R8, R8, R17 ;  /* 0x0000001108087220 */ /* 0x000fce0000400000 */
.L_x_678:
        /* <DEDUP_REMOVED lines=8> */
[----:B------:R-:W-:Y:S01]  /*3ef0*/  IMAD.MOV.U32 R4, RZ, RZ, R0 ;  /* 0x000000ffff047224 */ /* 0x000fe200078e0000 */
[----:B------:R-:W-:Y:S06]  /*3f00*/  BRA `(.L_x_685) ;  /* 0x0000000000107947 */ /* 0x000fec0003800000 */
.L_x_684:
[C---:B-1----:R-:W-:Y:S01]  /*3f10*/  FMUL.FTZ R5, R7.reuse, R8 ;  /* 0x0000000807057220 */ /* 0x042fe20000410000 */
[----:B------:R-:W-:-:S03]  /*3f20*/  FMUL.FTZ R0, R7, 0.5 ;  /* 0x3f00000007007820 */ /* 0x000fc60000410000 */
[----:B------:R-:W-:-:S04]  /*3f30*/  FFMA R4, -R5, R5, R8 ;  /* 0x0000000505047223 */ /* 0x000fc80000000108 */
[----:B------:R-:W-:-:S07]  /*3f40*/  FFMA R4, R4, R0, R5 ;  /* 0x0000000004047223 */ /* 0x000fce0000000005 */
.L_x_685:
[----:B------:R-:W-:Y:S05]  /*3f50*/  BSYNC.RECONVERGENT B0 ;  /* 0x0000000000007941 */ /* 0x000fea0003800200 */
.L_x_683:
        /* <DEDUP_REMOVED lines=15> */
[----:B------:R-:W-:Y:S05]  /*4050*/  CALL.REL.NOINC `($__internal_20_$__cuda_sm3x_div_rn_noftz_f32_slowpath) ;  /* 0x0000004000fc7944 */ /* 0x000fea0003c00000 */
.L_x_689:
[----:B------:R-:W-:Y:S05]  /*4060*/  BSYNC.RECONVERGENT B1 ;  /* 0x0000000000017941 */ /* 0x000fea0003800200 */
.L_x_688:
[----:B------:R-:W-:-:S07]  /*4070*/  FADD R10, -R0, 1 ;  /* 0x3f800000000a7421 */ /* 0x000fce0000000100 */
.L_x_687:
[----:B------:R-:W-:Y:S05]  /*4080*/  BSYNC.RECONVERGENT B0 ;  /* 0x0000000000007941 */ /* 0x000fea0003800200 */
.L_x_686:
[----:B------:R-:W-:Y:S05]  /*4090*/  BRA `(.L_x_650) ;  /* 0x0000003c00b07947 */ /* 0x000fea0003800000 */
.L_x_677:
        /* <DEDUP_REMOVED lines=15> */
.L_x_693:
[----:B------:R-:W2:Y:S04]  /*4190*/  LDG.E R10, desc[UR6][R8.64] ;  /* 0x00000006080a7981 */ /* 0x000ea8000c1e1900 */
[----:B------:R-:W2:Y:S01]  /*41a0*/  LDG.E R11, desc[UR6][R6.64] ;  /* 0x00000006060b7981 */ /* 0x000ea2000c1e1900 */
[----:B------:R-:W-:Y:S01]  /*41b0*/  MOV R17, 0x3a2c32e4 ;  /* 0x3a2c32e400117802 */ /* 0x000fe20000000f00 */
[----:B------:R-:W-:Y:S01]  /*41c0*/  BSSY.RECONVERGENT B0, `(.L_x_691) ;  /* 0x0000056000007945 */ /* 0x000fe20003800200 */
[----:B------:R-:W-:-:S04]  /*41d0*/  IADD3 R0, PT, PT, R0, 0x1, RZ ;  /* 0x0000000100007810 */ /* 0x000fc80007ffe0ff */
[----:B------:R-:W-:Y:S01]  /*41e0*/  ISETP.NE.AND P2, PT, R0, RZ, PT ;  /* 0x000000ff0000720c */ /* 0x000fe20003f45270 */
[----:B--2---:R-:W-:-:S04]  /*41f0*/  FADD R10, R10, -R11 ;  /* 0x8000000b0a0a7221 */ /* 0x004fc80000000000 */
        /* <DEDUP_REMOVED lines=82> */
.L_x_692:
[----:B------:R-:W-:Y:S05]  /*4720*/  BSYNC.RECONVERGENT B0 ;  /* 0x0000000000007941 */ /* 0x000fea0003800200 */
.L_x_691:
[----:B------:R-:W-:Y:S01]  /*4730*/  IADD3 R6, P0, PT, R6, 0x4, RZ ;  /* 0x0000000406067810 */ /* 0x000fe20007f1e0ff */
[----:B------:R-:W-:Y:S01]  /*4740*/  FADD R4, R11, R4 ;  /* 0x000000040b047221 */ /* 0x000fe20000000000 */
[----:B------:R-:W-:Y:S02]  /*4750*/  IADD3 R8, P3, PT, R8, 0x4, RZ ;  /* 0x0000000408087810 */ /* 0x000fe40007f7e0ff */
[----:B------:R-:W-:Y:S02]  /*4760*/  IADD3.X R7, PT, PT, RZ, R7, RZ, P0, !PT ;  /* 0x00000007ff077210 */ /* 0x000fe400007fe4ff */
[----:B------:R-:W-:Y:S01]  /*4770*/  IADD3.X R9, PT, PT, RZ, R9, RZ, P3, !PT ;  /* 0x00000009ff097210 */ /* 0x000fe20001ffe4ff */
[----:B------:R-:W-:Y:S08]  /*4780*/  @P2 BRA `(.L_x_693) ;  /* 0xfffffff800802947 */ /* 0x000ff0000383ffff */
.L_x_690:
[----:B------:R-:W0:Y:S02]  /*4790*/  LDC R6, c[0x0][0x39c] ;  /* 0x0000e700ff067b82 */ /* 0x000e240000000800 */
[----:B0-----:R-:W-:-:S04]  /*47a0*/  IADD3 R0, PT, PT, R6, 0x1800000, RZ ;  /* 0x0180000006007810 */ /* 0x001fc80007ffe0ff */
[----:B------:R-:W-:-:S04]  /*47b0*/  LOP3.LUT R0, R0, 0x7f800000, RZ, 0xc0, !PT ;  /* 0x7f80000000007812 */ /* 0x000fc800078ec0ff */
[----:B------:R-:W-:-:S13]  /*47c0*/  ISETP.GT.U32.AND P0, PT, R0, 0x1ffffff, PT ;  /* 0x01ffffff0000780c */ /* 0x000fda0003f04070 */
[----:B------:R-:W-:Y:S05]  /*47d0*/  @P0 BRA `(.L_x_694) ;  /* 0x00000000000c0947 */ /* 0x000fea0003800000 */
[----:B------:R-:W-:-:S07]  /*47e0*/  MOV R10, 0x4800 ;  /* 0x00004800000a7802 */ /* 0x000fce0000000f00 */
[----:B------:R-:W-:Y:S05]  /*47f0*/  CALL.REL.NOINC `($__internal_18_$__cuda_sm20_rcp_rn_f32_slowpath) ;  /* 0x0000003400e87944 */ /* 0x000fea0003c00000 */
[----:B------:R-:W-:Y:S05]  /*4800*/  BRA `(.L_x_695) ;  /* 0x0000000000107947 */ /* 0x000fea0003800000 */
.L_x_694:
[----:B------:R-:W0:Y:S02]  /*4810*/  MUFU.RCP R3, R6 ;  /* 0x0000000600037308 */ /* 0x000e240000001000 */
[----:B0-----:R-:W-:-:S04]  /*4820*/  FFMA R0, R3, R6, -1 ;  /* 0xbf80000003007423 */ /* 0x001fc80000000006 */
[----:B------:R-:W-:-:S04]  /*4830*/  FADD.FTZ R0, -R0, -RZ ;  /* 0x800000ff00007221 */ /* 0x000fc80000010100 */
[----:B------:R-:W-:-:S07]  /*4840*/  FFMA R3, R3, R0, R3 ;  /* 0x0000000003037223 */ /* 0x000fce0000000003 */
.L_x_695:
[C---:B------:R-:W-:Y:S01]  /*4850*/  FMUL R5, |R4|.reuse, 16777216 ;  /* 0x4b80000004057820 */ /* 0x040fe20000400200 */
[----:B------:R-:W-:Y:S01]  /*4860*/  FSETP.GEU.AND P0, PT, |R4|, 1.175494350822287508e-38, PT ;  /* 0x008000000400780b */ /* 0x000fe20003f0e200 */
[----:B------:R-:W-:Y:S01]  /*4870*/  IMAD.MOV.U32 R10, RZ, RZ, 0x3a2c32e4 ;  /* 0x3a2c32e4ff0a7424 */ /* 0x000fe200078e00ff */
        /* <DEDUP_REMOVED lines=24> */
[----:B------:R-:W-:Y:S02]  /*4a00*/  HFMA2 R8, -RZ, RZ, 0.64013671875, -15.109375 ;  /* 0x391fcb8eff087431 */ /* 0x000fe400000001ff */
        /* <DEDUP_REMOVED lines=15> */
[----:B------:R-:W-:Y:S01]  /*4b00*/  MOV R10, 0x3f800000 ;  /* 0x3f800000000a7802 */ /* 0x000fe20000000f00 */
        /* <DEDUP_REMOVED lines=47> */
.L_x_697:
[----:B------:R-:W-:Y:S05]  /*4e00*/  BSYNC.RECONVERGENT B0 ;  /* 0x0000000000007941 */ /* 0x000fea0003800200 */
.L_x_696:
[----:B------:R-:W-:Y:S05]  /*4e10*/  BRA `(.L_x_650) ;  /* 0x0000003000507947 */ /* 0x000fea0003800000 */
.L_x_676:
        /* <DEDUP_REMOVED lines=29> */
.L_x_703:
        /* <DEDUP_REMOVED lines=18> */
[----:B-1----:R-:W-:Y:S02]  /*5110*/  IADD3 R8, P5, PT, R8, 0x20, RZ ;  /* 0x0000002008087810 */ /* 0x002fe40007fbe0ff */
[----:B------:R-:W-:Y:S02]  /*5120*/  IADD3.X R13, PT, PT, RZ, R13, RZ, P4, !PT ;  /* 0x0000000dff0d7210 */ /* 0x000fe400027fe4ff */
[----:B------:R-:W-:Y:S02]  /*5130*/  IADD3.X R9, PT, PT, RZ, R9, RZ, P5, !PT ;  /* 0x00000009ff097210 */ /* 0x000fe40002ffe4ff */
[----:B--2---:R-:W-:Y:S01]  /*5140*/  FSETP.NEU.AND P1, PT, R20, RZ, PT ;  /* 0x000000ff1400720b */ /* 0x004fe20003f2d000 */
[----:B------:R-:W-:Y:S01]  /*5150*/  FADD R20, R17, 1 ;  /* 0x3f80000011147421 */ /* 0x000fe20000000000 */
[----:B---3--:R-:W-:Y:S01]  /*5160*/  FSETP.NEU.AND P3, PT, R19, RZ, PT ;  /* 0x000000ff1300720b */ /* 0x008fe20003f6d000 */
[----:B------:R-:W-:Y:S01]  /*5170*/  FADD R19, R14, 1 ;  /* 0x3f8000000e137421 */ /* 0x000fe20000000000 */
[----:B----4-:R-:W-:-:S09]  /*5180*/  FSETP.NEU.AND P2, PT, R18, RZ, PT ;  /* 0x000000ff1200720b */ /* 0x010fd20003f4d000 */
[----:B------:R-:W-:Y:S02]  /*5190*/  @P1 FSEL R17, R20, R17, P2 ;  /* 0x0000001114111208 */ /* 0x000fe40001000000 */
[----:B------:R-:W-:Y:S02]  /*51a0*/  @!P1 FSEL R19, R19, R14, P2 ;  /* 0x0000000e13139208 */ /* 0x000fe40001000000 */
[----:B-----5:R-:W-:Y:S01]  /*51b0*/  FSETP.NEU.AND P1, PT, R21, RZ, PT ;  /* 0x000000ff1500720b */ /* 0x020fe20003f2d000 */
[----:B------:R-:W-:Y:S02]  /*51c0*/  FADD R14, R17, 1 ;  /* 0x3f800000110e7421 */ /* 0x000fe40000000000 */
[----:B------:R-:W-:Y:S01]  /*51d0*/  FADD R18, R19, 1 ;  /* 0x3f80000013127421 */ /* 0x000fe20000000000 */
[----:B------:R-:W-:Y:S02]  /*51e0*/  FSETP.NEU.AND P2, PT, R22, RZ, PT ;  /* 0x000000ff1600720b */ /* 0x000fe40003f4d000 */
[----:B------:R-:W-:-:S02]  /*51f0*/  @P3 FSEL R17, R14, R17, P1 ;  /* 0x000000110e113208 */ /* 0x000fc40000800000 */
[----:B------:R-:W-:Y:S02]  /*5200*/  @!P3 FSEL R18, R18, R19, P1 ;  /* 0x000000131212b208 */ /* 0x000fe40000800000 */
[----:B------:R-:W-:Y:S01]  /*5210*/  FSETP.NEU.AND P1, PT, R23, RZ, PT ;  /* 0x000000ff1700720b */ /* 0x000fe20003f2d000 */
[----:B------:R-:W-:Y:S02]  /*5220*/  FADD R14, R17, 1 ;  /* 0x3f800000110e7421 */ /* 0x000fe40000000000 */
[----:B------:R-:W-:Y:S01]  /*5230*/  FADD R19, R18, 1 ;  /* 0x3f80000012137421 */ /* 0x000fe20000000000 */
[----:B------:R-:W-:-:S03]  /*5240*/  FSETP.NEU.AND P3, PT, R24, RZ, PT ;  /* 0x000000ff1800720b */ /* 0x000fc60003f6d000 */
[----:B------:R-:W-:Y:S02]  /*5250*/  @P2 FSEL R17, R14, R17, P1 ;  /* 0x000000110e112208 */ /* 0x000fe40000800000 */
[----:B------:R-:W-:Y:S02]  /*5260*/  @!P2 FSEL R19, R19, R18, P1 ;  /* 0x000000121313a208 */ /* 0x000fe40000800000 */
[----:B------:R-:W-:Y:S01]  /*5270*/  FSETP.NEU.AND P1, PT, R25, RZ, PT ;  /* 0x000000ff1900720b */ /* 0x000fe20003f2d000 */
        /* <DEDUP_REMOVED lines=23> */
[----:B------:R-:W-:Y:S01]  /*53f0*/  ISETP.NE.AND P3, PT, R32, RZ, PT ;  /* 0x000000ff2000720c */ /* 0x000fe20003f65270 */
[----:B------:R-:W-:Y:S01]  /*5400*/  FADD R16, R17, 1 ;  /* 0x3f80000011107421 */ /* 0x000fe20000000000 */
[----:B------:R-:W-:Y:S01]  /*5410*/  FSETP.NEU.AND P2, PT, R11, RZ, PT ;  /* 0x000000ff0b00720b */ /* 0x000fe20003f4d000 */
[----:B------:R-:W-:-:S03]  /*5420*/  FADD R14, R15, 1 ;  /* 0x3f8000000f0e7421 */ /* 0x000fc60000000000 */
[----:B------:R-:W-:Y:S02]  /*5430*/  @P1 FSEL R17, R16, R17, P2 ;  /* 0x0000001110111208 */ /* 0x000fe40001000000 */
[----:B------:R-:W-:-:S05]  /*5440*/  @!P1 FSEL R14, R14, R15, P2 ;  /* 0x0000000f0e0e9208 */ /* 0x000fca0001000000 */
[----:B------:R-:W-:Y:S05]  /*5450*/  @P3 BRA `(.L_x_703) ;  /* 0xfffffff800e43947 */ /* 0x000fea000383ffff */
.L_x_702:
[----:B------:R-:W-:Y:S05]  /*5460*/  @!P0 BRA `(.L_x_701) ;  /* 0x0000000400348947 */ /* 0x000fea0003800000 */
[----:B------:R-:W-:Y:S02]  /*5470*/  ISETP.GE.U32.AND P1, PT, R28, 0x4, PT ;  /* 0x000000041c00780c */ /* 0x000fe40003f26070 */
[----:B------:R-:W-:-:S04]  /*5480*/  LOP3.LUT R23, R0, 0x3, RZ, 0xc0, !PT ;  /* 0x0000000300177812 */ /* 0x000fc800078ec0ff */
[----:B------:R-:W-:-:S07]  /*5490*/  ISETP.NE.AND P0, PT, R23, RZ, PT ;  /* 0x000000ff1700720c */ /* 0x000fce0003f05270 */
[----:B------:R-:W-:Y:S06]  /*54a0*/  @!P1 BRA `(.L_x_704) ;  /* 0x00000000008c9947 */ /* 0x000fec0003800000 */
[----:B------:R-:W-:-:S05]  /*54b0*/  IMAD.WIDE.U32 R8, R3, 0x4, R4 ;  /* 0x0000000403087825 */ /* 0x000fca00078e0004 */
[----:B------:R-:W2:Y:S01]  /*54c0*/  LDG.E R16, desc[UR6][R8.64] ;  /* 0x0000000608107981 */ /* 0x000ea2000c1e1900 */
[----:B------:R-:W-:-:S03]  /*54d0*/  IMAD.WIDE.U32 R12, R3, 0x4, R6 ;  /* 0x00000004030c7825 */ /* 0x000fc600078e0006 */
[----:B------:R-:W3:Y:S04]  /*54e0*/  LDG.E R15, desc[UR6][R8.64+0x4] ;  /* 0x00000406080f7981 */ /* 0x000ee8000c1e1900 */
[----:B------:R-:W4:Y:S04]  /*54f0*/  LDG.E R11, desc[UR6][R12.64] ;  /* 0x000000060c0b7981 */ /* 0x000f28000c1e1900 */
[----:B------:R-:W5:Y:S04]  /*5500*/  LDG.E R18, desc[UR6][R12.64+0x4] ;  /* 0x000004060c127981 */ /* 0x000f68000c1e1900 */
[----:B------:R-:W5:Y:S04]  /*5510*/  LDG.E R19, desc[UR6][R8.64+0x8] ;  /* 0x0000080608137981 */ /* 0x000f68000c1e1900 */
[----:B------:R-:W5:Y:S04]  /*5520*/  LDG.E R20, desc[UR6][R12.64+0x8] ;  /* 0x000008060c147981 */ /* 0x000f68000c1e1900 */
[----:B------:R0:W5:Y:S04]  /*5530*/  LDG.E R21, desc[UR6][R8.64+0xc] ;  /* 0x00000c0608157981 */ /* 0x000168000c1e1900 */
[----:B------:R1:W5:Y:S01]  /*5540*/  LDG.E R22, desc[UR6][R12.64+0xc] ;  /* 0x00000c060c167981 */ /* 0x000362000c1e1900 */
[----:B------:R-:W-:-:S02]  /*5550*/  IADD3 R3, PT, PT, R3, 0x4, RZ ;  /* 0x0000000403037810 */ /* 0x000fc40007ffe0ff */
[----:B--2---:R-:W-:Y:S01]  /*5560*/  FSETP.NEU.AND P1, PT, R16, RZ, PT ;  /* 0x000000ff1000720b */ /* 0x004fe20003f2d000 */
[----:B------:R-:W-:Y:S01]  /*5570*/  FADD R16, R17, 1 ;  /* 0x3f80000011107421 */ /* 0x000fe20000000000 */
[----:B---3--:R-:W-:Y:S02]  /*5580*/  FSETP.NEU.AND P3, PT, R15, RZ, PT ;  /* 0x000000ff0f00720b */ /* 0x008fe40003f6d000 */
[----:B----4-:R-:W-:Y:S01]  /*5590*/  FSETP.NEU.AND P2, PT, R11, RZ, PT ;  /* 0x000000ff0b00720b */ /* 0x010fe20003f4d000 */
[----:B------:R-:W-:-:S08]  /*55a0*/  FADD R11, R14, 1 ;  /* 0x3f8000000e0b7421 */ /* 0x000fd00000000000 */
[----:B------:R-:W-:Y:S02]  /*55b0*/  @P1 FSEL R17, R16, R17, P2 ;  /* 0x0000001110111208 */ /* 0x000fe40001000000 */
[----:B------:R-:W-:Y:S02]  /*55c0*/  @!P1 FSEL R11, R11, R14, P2 ;  /* 0x0000000e0b0b9208 */ /* 0x000fe40001000000 */
[----:B-----5:R-:W-:Y:S01]  /*55d0*/  FSETP.NEU.AND P1, PT, R18, RZ, PT ;  /* 0x000000ff1200720b */ /* 0x020fe20003f2d000 */
[----:B------:R-:W-:Y:S02]  /*55e0*/  FADD R14, R17, 1 ;  /* 0x3f800000110e7421 */ /* 0x000fe40000000000 */
[----:B0-----:R-:W-:Y:S01]  /*55f0*/  FADD R8, R11, 1 ;  /* 0x3f8000000b087421 */ /* 0x001fe20000000000 */
[----:B------:R-:W-:Y:S02]  /*5600*/  FSETP.NEU.AND P2, PT, R19, RZ, PT ;  /* 0x000000ff1300720b */ /* 0x000fe40003f4d000 */
[----:B------:R-:W-:-:S02]  /*5610*/  @P3 FSEL R17, R14, R17, P1 ;  /* 0x000000110e113208 */ /* 0x000fc40000800000 */
[----:B------:R-:W-:Y:S02]  /*5620*/  @!P3 FSEL R8, R8, R11, P1 ;  /* 0x0000000b0808b208 */ /* 0x000fe40000800000 */
[----:B------:R-:W-:Y:S01]  /*5630*/  FSETP.NEU.AND P1, PT, R20, RZ, PT ;  /* 0x000000ff1400720b */ /* 0x000fe20003f2d000 */
[----:B-1----:R-:W-:Y:S02]  /*5640*/  FADD R12, R17, 1 ;  /* 0x3f800000110c7421 */ /* 0x002fe40000000000 */
[----:B------:R-:W-:Y:S01]  /*5650*/  FADD R9, R8, 1 ;  /* 0x3f80000008097421 */ /* 0x000fe20000000000 */
[----:B------:R-:W-:-:S03]  /*5660*/  FSETP.NEU.AND P3, PT, R21, RZ, PT ;  /* 0x000000ff1500720b */ /* 0x000fc60003f6d000 */
[----:B------:R-:W-:Y:S02]  /*5670*/  @P2 FSEL R17, R12, R17, P1 ;  /* 0x000000110c112208 */ /* 0x000fe40000800000 */
[----:B------:R-:W-:Y:S02]  /*5680*/  @!P2 FSEL R9, R9, R8, P1 ;  /* 0x000000080909a208 */ /* 0x000fe40000800000 */
[----:B------:R-:W-:Y:S01]  /*5690*/  FSETP.NEU.AND P1, PT, R22, RZ, PT ;  /* 0x000000ff1600720b */ /* 0x000fe20003f2d000 */
[----:B------:R-:W-:Y:S02]  /*56a0*/  FADD R8, R17, 1 ;  /* 0x3f80000011087421 */ /* 0x000fe40000000000 */
[----:B------:R-:W-:-:S03]  /*56b0*/  FADD R14, R9, 1 ;  /* 0x3f800000090e7421 */ /* 0x000fc60000000000 */
[----:B------:R-:W-:Y:S02]  /*56c0*/  @P3 FSEL R17, R8, R17, P1 ;  /* 0x0000001108113208 */ /* 0x000fe40000800000 */
[----:B------:R-:W-:-:S07]  /*56d0*/  @!P3 FSEL R14, R14, R9, P1 ;  /* 0x000000090e0eb208 */ /* 0x000fce0000800000 */
.L_x_704:
[----:B------:R-:W-:Y:S05]  /*56e0*/  @!P0 BRA `(.L_x_701) ;  /* 0x0000000000948947 */ /* 0x000fea0003800000 */
[----:B------:R-:W-:Y:S02]  /*56f0*/  ISETP.NE.AND P1, PT, R23, 0x1, PT ;  /* 0x000000011700780c */ /* 0x000fe40003f25270 */
[----:B------:R-:W-:-:S11]  /*5700*/  LOP3.LUT R0, R0, 0x1, RZ, 0xc0, !PT ;  /* 0x0000000100007812 */ /* 0x000fd600078ec0ff */
[----:B------:R-:W-:-:S05]  /*5710*/  @P1 IMAD.WIDE.U32 R8, R3, 0x4, R4 ;  /* 0x0000000403081825 */ /* 0x000fca00078e0004 */
[----:B------:R-:W2:Y:S01]  /*5720*/  @P1 LDG.E R16, desc[UR6][R8.64] ;  /* 0x0000000608101981 */ /* 0x000ea2000c1e1900 */
[C---:B------:R-:W-:Y:S01]  /*5730*/  @P1 IMAD.WIDE.U32 R12, R3.reuse, 0x4, R6 ;  /* 0x00000004030c1825 */ /* 0x040fe200078e0006 */
[----:B------:R-:W-:Y:S02]  /*5740*/  ISETP.NE.U32.AND P0, PT, R0, 0x1, PT ;  /* 0x000000010000780c */ /* 0x000fe40003f05070 */
[----:B------:R-:W3:Y:S04]  /*5750*/  @P1 LDG.E R11, desc[UR6][R8.64+0x4] ;  /* 0x00000406080b1981 */ /* 0x000ee8000c1e1900 */
[----:B------:R-:W4:Y:S01]  /*5760*/  @P1 LDG.E R0, desc[UR6][R12.64] ;  /* 0x000000060c001981 */ /* 0x000f22000c1e1900 */
[----:B------:R-:W-:-:S03]  /*5770*/  @P1 VIADD R3, R3, 0x2 ;  /* 0x0000000203031836 */ /* 0x000fc60000000000 */
[----:B------:R-:W5:Y:S03]  /*5780*/  @P1 LDG.E R15, desc[UR6][R12.64+0x4] ;  /* 0x000004060c0f1981 */ /* 0x000f66000c1e1900 */
[----:B------:R-:W-:-:S06]  /*5790*/  @!P0 IMAD.WIDE.U32 R4, R3, 0x4, R4 ;  /* 0x0000000403048825 */ /* 0x000fcc00078e0004 */
[----:B------:R-:W5:Y:S01]  /*57a0*/  @!P0 LDG.E R4, desc[UR6][R4.64] ;  /* 0x0000000604048981 */ /* 0x000f62000c1e1900 */
[----:B------:R-:W-:-:S06]  /*57b0*/  @!P0 IMAD.WIDE.U32 R6, R3, 0x4, R6 ;  /* 0x0000000403068825 */ /* 0x000fcc00078e0006 */
[----:B------:R-:W5:Y:S01]  /*57c0*/  @!P0 LDG.E R6, desc[UR6][R6.64] ;  /* 0x0000000606068981 */ /* 0x000f62000c1e1900 */
[----:B------:R-:W-:Y:S01]  /*57d0*/  @P1 FADD R3, R14, 1 ;  /* 0x3f8000000e031421 */ /* 0x000fe20000000000 */
[C---:B--2---:R-:W-:Y:S02]  /*57e0*/  FSETP.NEU.OR P6, PT, R16.reuse, RZ, !P1 ;  /* 0x000000ff1000720b */ /* 0x044fe40004fcd400 */
[----:B------:R-:W-:Y:S02]  /*57f0*/  FSETP.NEU.AND P5, PT, R16, RZ, P1 ;  /* 0x000000ff1000720b */ /* 0x000fe40000fad000 */
[----:B---3--:R-:W-:Y:S02]  /*5800*/  FSETP.NEU.OR P3, PT, R11, RZ, !P1 ;  /* 0x000000ff0b00720b */ /* 0x008fe40004f6d400 */
[----:B----4-:R-:W-:Y:S01]  /*5810*/  @P1 FSETP.NEU.AND P4, PT, R0, RZ, PT ;  /* 0x000000ff0000120b */ /* 0x010fe20003f8d000 */
[----:B------:R-:W-:Y:S01]  /*5820*/  @P1 FADD R0, R17, 1 ;  /* 0x3f80000011001421 */ /* 0x000fe20000000000 */
[----:B------:R-:W-:-:S05]  /*5830*/  FSETP.NEU.AND P2, PT, R11, RZ, P1 ;  /* 0x000000ff0b00720b */ /* 0x000fca0000f4d000 */
[----:B------:R-:W-:Y:S02]  /*5840*/  @!P6 FSEL R3, R3, R14, P4 ;  /* 0x0000000e0303e208 */ /* 0x000fe40002000000 */
[----:B------:R-:W-:Y:S02]  /*5850*/  @P5 FSEL R17, R0, R17, P4 ;  /* 0x0000001100115208 */ /* 0x000fe40002000000 */
[----:B-----5:R-:W-:Y:S01]  /*5860*/  @P1 FSETP.NEU.AND P4, PT, R15, RZ, PT ;  /* 0x000000ff0f00120b */ /* 0x020fe20003f8d000 */
[----:B------:R-:W-:Y:S02]  /*5870*/  @P1 FADD R8, R3, 1 ;  /* 0x3f80000003081421 */ /* 0x000fe40000000000 */
[----:B------:R-:W-:-:S03]  /*5880*/  @P1 FADD R0, R17, 1 ;  /* 0x3f80000011001421 */ /* 0x000fc60000000000 */
[----:B------:R-:W-:Y:S02]  /*5890*/  @!P3 FSEL R8, R8, R3, P4 ;  /* 0x000000030808b208 */ /* 0x000fe40002000000 */
[----:B------:R-:W-:Y:S02]  /*58a0*/  FSETP.NEU.OR P3, PT, R4, RZ, P0 ;  /* 0x000000ff0400720b */ /* 0x000fe4000076d400 */
[----:B------:R-:W-:Y:S02]  /*58b0*/  @P2 FSEL R17, R0, R17, P4 ;  /* 0x0000001100112208 */ /* 0x000fe40002000000 */
[----:B------:R-:W-:Y:S02]  /*58c0*/  @P1 MOV R14, R8 ;  /* 0x00000008000e1202 */ /* 0x000fe40000000f00 */
[----:B------:R-:W-:Y:S02]  /*58d0*/  FSETP.NEU.AND P2, PT, R4, RZ, !P0 ;  /* 0x000000ff0400720b */ /* 0x000fe4000474d000 */
[----:B------:R-:W-:Y:S01]  /*58e0*/  @!P0 FSETP.NEU.AND P1, PT, R6, RZ, PT ;  /* 0x000000ff0600820b */ /* 0x000fe20003f2d000 */
[----:B------:R-:W-:Y:S01]  /*58f0*/  @!P0 FADD R3, R14, 1 ;  /* 0x3f8000000e038421 */ /* 0x000fe20000000000 */
[----:B------:R-:W-:-:S04]  /*5900*/  @!P0 FADD R0, R17, 1 ;  /* 0x3f80000011008421 */ /* 0x000fc80000000000 */
[----:B------:R-:W-:-:S04]  /*5910*/  @!P3 FSEL R3, R3, R14, P1 ;  /* 0x0000000e0303b208 */ /* 0x000fc80000800000 */
[----:B------:R-:W-:Y:S02]  /*5920*/  @!P0 MOV R14, R3 ;  /* 0x00000003000e8202 */ /* 0x000fe40000000f00 */
[----:B------:R-:W-:-:S07]  /*5930*/  @P2 FSEL R17, R0, R17, P1 ;  /* 0x0000001100112208 */ /* 0x000fce0000800000 */
.L_x_701:
        /* <DEDUP_REMOVED lines=15> */
.L_x_706:
[----:B------:R-:W-:Y:S05]  /*5a30*/  BSYNC.RECONVERGENT B1 ;  /* 0x0000000000017941 */ /* 0x000fea0003800200 */
.L_x_705:
[----:B------:R-:W-:Y:S01]  /*5a40*/  FADD R10, -R0, 1 ;  /* 0x3f800000000a7421 */ /* 0x000fe20000000100 */
[----:B------:R-:W-:Y:S06]  /*5a50*/  BRA `(.L_x_700) ;  /* 0x00000024003c7947 */ /* 0x000fec0003800000 */
.L_x_699:
[----:B------:R-:W-:Y:S01]  /*5a60*/  ISETP.NE.AND P0, PT, R0, RZ, PT ;  /* 0x000000ff0000720c */ /* 0x000fe20003f05270 */
[----:B------:R-:W-:-:S12]  /*5a70*/  HFMA2 R3, -RZ, RZ, 0, 0 ;  /* 0x00000000ff037431 */ /* 0x000fd800000001ff */
[----:B------:R-:W-:Y:S05]  /*5a80*/  @!P0 BRA `(.L_x_707) ;  /* 0x0000000800c48947 */ /* 0x000fea0003800000 */
[C---:B------:R-:W-:Y:S02]  /*5a90*/  IADD3 R3, PT, PT, R0.reuse, -0x1, RZ ;  /* 0xffffffff00037810 */ /* 0x040fe40007ffe0ff */
[----:B------:R-:W-:Y:S02]  /*5aa0*/  LOP3.LUT R36, R0, 0xf, RZ, 0xc0, !PT ;  /* 0x0000000f00247812 */ /* 0x000fe400078ec0ff */
[----:B------:R-:W-:Y:S01]  /*5ab0*/  ISETP.GE.U32.AND P1, PT, R3, 0xf, PT ;  /* 0x0000000f0300780c */ /* 0x000fe20003f26070 */
[----:B------:R-:W-:Y:S01]  /*5ac0*/  IMAD.MOV.U32 R3, RZ, RZ, RZ ;  /* 0x000000ffff037224 */ /* 0x000fe200078e00ff */
[----:B------:R-:W-:Y:S02]  /*5ad0*/  ISETP.NE.AND P0, PT, R36, RZ, PT ;  /* 0x000000ff2400720c */ /* 0x000fe40003f05270 */
[----:B------:R-:W-:-:S09]  /*5ae0*/  MOV R13, RZ ;  /* 0x000000ff000d7202 */ /* 0x000fd20000000f00 */
        /* <DEDUP_REMOVED lines=13> */
[----:B------:R-:W-:Y:S01]  /*5bc0*/  IMAD.MOV.U32 R17, RZ, RZ, R23 ;  /* 0x000000ffff117224 */ /* 0x000fe200078e0017 */
[----:B------:R-:W-:-:S07]  /*5bd0*/  MOV R16, R22 ;  /* 0x0000001600107202 */ /* 0x000fce0000000f00 */
.L_x_709:
        /* <DEDUP_REMOVED lines=24> */
[----:B--2---:R-:W-:-:S03]  /*5d60*/  FSETP.NEU.AND P1, PT, R32, R35, PT ;  /* 0x000000232000720b */ /* 0x004fc60003f2d000 */
[----:B------:R-:W2:Y:S04]  /*5d70*/  LDG.E R32, desc[UR6][R14.64+0xc] ;  /* 0x00000c060e207981 */ /* 0x000ea8000c1e1900 */
[----:B------:R-:W2:Y:S01]  /*5d80*/  LDG.E R35, desc[UR6][R16.64+0xc] ;  /* 0x00000c0610237981 */ /* 0x000ea2000c1e1900 */
[----:B---3--:R-:W-:-:S03]  /*5d90*/  FSETP.NEU.AND P4, PT, R34, R37, PT ;  /* 0x000000252200720b */ /* 0x008fc60003f8d000 */
[----:B------:R-:W3:Y:S04]  /*5da0*/  LDG.E R34, desc[UR6][R14.64+0x10] ;  /* 0x000010060e227981 */ /* 0x000ee8000c1e1900 */
[----:B------:R-:W3:Y:S01]  /*5db0*/  LDG.E R37, desc[UR6][R16.64+0x10] ;  /* 0x0000100610257981 */ /* 0x000ee2000c1e1900 */
[----:B----4-:R-:W-:-:S03]  /*5dc0*/  FSETP.NEU.AND P6, PT, R38, R39, PT ;  /* 0x000000272600720b */ /* 0x010fc60003fcd000 */
[----:B------:R-:W4:Y:S04]  /*5dd0*/  LDG.E R38, desc[UR6][R14.64+0x14] ;  /* 0x000014060e267981 */ /* 0x000f28000c1e1900 */
[----:B------:R-:W4:Y:S01]  /*5de0*/  LDG.E R39, desc[UR6][R16.64+0x14] ;  /* 0x0000140610277981 */ /* 0x000f22000c1e1900 */
[----:B-----5:R-:W-:-:S03]  /*5df0*/  FSETP.NEU.AND P2, PT, R30, R33, PT ;  /* 0x000000211e00720b */ /* 0x020fc60003f4d000 */
[----:B------:R-:W5:Y:S04]  /*5e00*/  LDG.E R30, desc[UR6][R14.64+0x18] ;  /* 0x000018060e1e7981 */ /* 0x000f68000c1e1900 */
[----:B------:R-:W5:Y:S01]  /*5e10*/  LDG.E R33, desc[UR6][R16.64+0x18] ;  /* 0x0000180610217981 */ /* 0x000f62000c1e1900 */
[----:B------:R-:W-:Y:S01]  /*5e20*/  @P1 FADD R3, R3, 1 ;  /* 0x3f80000003031421 */ /* 0x000fe20000000000 */
[----:B------:R-:W-:-:S03]  /*5e30*/  FSETP.NEU.AND P3, PT, R19, R10, PT ;  /* 0x0000000a1300720b */ /* 0x000fc60003f6d000 */
[----:B------:R-:W-:-:S04]  /*5e40*/  @P4 FADD R3, R3, 1 ;  /* 0x3f80000003034421 */ /* 0x000fc80000000000 */
[----:B------:R-:W-:Y:S01]  /*5e50*/  @P6 FADD R3, R3, 1 ;  /* 0x3f80000003036421 */ /* 0x000fe20000000000 */
[----:B------:R-:W-:-:S03]  /*5e60*/  FSETP.NEU.AND P5, PT, R18, R21, PT ;  /* 0x000000151200720b */ /* 0x000fc60003fad000 */
[----:B------:R-:W-:Y:S01]  /*5e70*/  @P2 FADD R3, R3, 1 ;  /* 0x3f80000003032421 */ /* 0x000fe20000000000 */
[----:B------:R-:W-:-:S03]  /*5e80*/  FSETP.NEU.AND P1, PT, R28, R31, PT ;  /* 0x0000001f1c00720b */ /* 0x000fc60003f2d000 */
[----:B------:R-:W-:Y:S01]  /*5e90*/  @P3 FADD R3, R3, 1 ;  /* 0x3f80000003033421 */ /* 0x000fe20000000000 */
[----:B------:R-:W-:-:S05]  /*5ea0*/  FSETP.NEU.AND P2, PT, R26, R29, PT ;  /* 0x0000001d1a00720b */ /* 0x000fca0003f4d000 */
[----:B------:R-:W-:Y:S01]  /*5eb0*/  @P5 FADD R3, R3, 1 ;  /* 0x3f80000003035421 */ /* 0x000fe20000000000 */
[----:B------:R-:W-:-:S03]  /*5ec0*/  FSETP.NEU.AND P4, PT, R24, R27, PT ;  /* 0x0000001b1800720b */ /* 0x000fc60003f8d000 */
[----:B------:R-:W-:Y:S01]  /*5ed0*/  @P1 FADD R3, R3, 1 ;  /* 0x3f80000003031421 */ /* 0x000fe20000000000 */
[----:B------:R-:W-:-:S03]  /*5ee0*/  FSETP.NEU.AND P3, PT, R22, R25, PT ;  /* 0x000000191600720b */ /* 0x000fc60003f6d000 */
[----:B------:R-:W-:Y:S01]  /*5ef0*/  @P2 FADD R3, R3, 1 ;  /* 0x3f80000003032421 */ /* 0x000fe20000000000 */
[----:B------:R-:W-:-:S05]  /*5f00*/  FSETP.NEU.AND P1, PT, R20, R23, PT ;  /* 0x000000171400720b */ /* 0x000fca0003f2d000 */
[----:B------:R-:W-:-:S04]  /*5f10*/  @P4 FADD R3, R3, 1 ;  /* 0x3f80000003034421 */ /* 0x000fc80000000000 */
[----:B------:R-:W-:Y:S01]  /*5f20*/  @P3 FADD R3, R3, 1 ;  /* 0x3f80000003033421 */ /* 0x000fe20000000000 */
[----:B------:R-:W-:-:S03]  /*5f30*/  IADD3 R40, PT, PT, R40, 0x10, RZ ;  /* 0x0000001028287810 */ /* 0x000fc60007ffe0ff */
[----:B------:R-:W-:Y:S01]  /*5f40*/  @P1 FADD R3, R3, 1 ;  /* 0x3f80000003031421 */ /* 0x000fe20000000000 */
[----:B------:R-:W-:Y:S02]  /*5f50*/  FSETP.NEU.AND P1, PT, R41, R42, PT ;  /* 0x0000002a2900720b */ /* 0x000fe40003f2d000 */
[----:B--2---:R-:W-:Y:S02]  /*5f60*/  FSETP.NEU.AND P5, PT, R32, R35, PT ;  /* 0x000000232000720b */ /* 0x004fe40003fad000 */
[----:B---3--:R-:W-:-:S11]  /*5f70*/  FSETP.NEU.AND P2, PT, R34, R37, PT ;  /* 0x000000252200720b */ /* 0x008fd60003f4d000 */
[----:B------:R-:W-:Y:S01]  /*5f80*/  @P5 FADD R3, R3, 1 ;  /* 0x3f80000003035421 */ /* 0x000fe20000000000 */
[----:B----4-:R-:W-:-:S03]  /*5f90*/  FSETP.NEU.AND P3, PT, R38, R39, PT ;  /* 0x000000272600720b */ /* 0x010fc60003f6d000 */
[----:B------:R-:W-:Y:S01]  /*5fa0*/  @P2 FADD R3, R3, 1 ;  /* 0x3f80000003032421 */ /* 0x000fe20000000000 */
[----:B-----5:R-:W-:Y:S02]  /*5fb0*/  FSETP.NEU.AND P4, PT, R30, R33, PT ;  /* 0x000000211e00720b */ /* 0x020fe40003f8d000 */
[----:B------:R-:W-:-:S07]  /*5fc0*/  ISETP.NE.AND P2, PT, R40, RZ, PT ;  /* 0x000000ff2800720c */ /* 0x000fce0003f45270 */
        /* <DEDUP_REMOVED lines=8> */
.L_x_708:
        /* <DEDUP_REMOVED lines=23> */
[----:B------:R-:W-:-:S02]  /*61c0*/  IADD3 R13, PT, PT, R13, 0x8, RZ ;  /* 0x000000080d0d7810 */ /* 0x000fc40007ffe0ff */
[----:B--2---:R-:W-:Y:S02]  /*61d0*/  FSETP.NEU.AND P2, PT, R10, R19, PT ;  /* 0x000000130a00720b */ /* 0x004fe40003f4d000 */
[----:B---3--:R-:W-:-:S11]  /*61e0*/  FSETP.NEU.AND P3, PT, R18, R21, PT ;  /* 0x000000151200720b */ /* 0x008fd60003f6d000 */
[----:B------:R-:W-:Y:S01]  /*61f0*/  @P2 FADD R3, R3, 1 ;  /* 0x3f80000003032421 */ /* 0x000fe20000000000 */
[----:B----4-:R-:W-:-:S03]  /*6200*/  FSETP.NEU.AND P4, PT, R20, R23, PT ;  /* 0x000000171400720b */ /* 0x010fc60003f8d000 */
[----:B------:R-:W-:Y:S01]  /*6210*/  @P3 FADD R3, R3, 1 ;  /* 0x3f80000003033421 */ /* 0x000fe20000000000 */
[----:B-----5:R-:W-:-:S09]  /*6220*/  FSETP.NEU.AND P1, PT, R22, R25, PT ;  /* 0x000000191600720b */ /* 0x020fd20003f2d000 */
[----:B------:R-:W-:Y:S01]  /*6230*/  @P4 FADD R3, R3, 1 ;  /* 0x3f80000003034421 */ /* 0x000fe20000000000 */
[----:B------:R-:W-:-:S03]  /*6240*/  FSETP.NEU.AND P2, PT, R24, R27, PT ;  /* 0x0000001b1800720b */ /* 0x000fc60003f4d000 */
[----:B------:R-:W-:Y:S01]  /*6250*/  @P1 FADD R3, R3, 1 ;  /* 0x3f80000003031421 */ /* 0x000fe20000000000 */
[----:B------:R-:W-:-:S09]  /*6260*/  FSETP.NEU.AND P3, PT, R26, R29, PT ;  /* 0x0000001d1a00720b */ /* 0x000fd20003f6d000 */
[----:B------:R-:W-:Y:S01]  /*6270*/  @P2 FADD R3, R3, 1 ;  /* 0x3f80000003032421 */ /* 0x000fe20000000000 */
[----:B------:R-:W-:-:S03]  /*6280*/  FSETP.NEU.AND P4, PT, R28, R31, PT ;  /* 0x0000001f1c00720b */ /* 0x000fc60003f8d000 */
[----:B------:R-:W-:Y:S01]  /*6290*/  @P3 FADD R3, R3, 1 ;  /* 0x3f80000003033421 */ /* 0x000fe20000000000 */
[----:B------:R-:W-:-:S09]  /*62a0*/  FSETP.NEU.AND P1, PT, R30, R33, PT ;  /* 0x000000211e00720b */ /* 0x000fd20003f2d000 */
[----:B------:R-:W-:-:S04]  /*62b0*/  @P4 FADD R3, R3, 1 ;  /* 0x3f80000003034421 */ /* 0x000fc80000000000 */
[----:B------:R-:W-:-:S07]  /*62c0*/  @P1 FADD R3, R3, 1 ;  /* 0x3f80000003031421 */ /* 0x000fce0000000000 */
.L_x_710:
        /* <DEDUP_REMOVED lines=15> */
[----:B------:R-:W-:Y:S01]  /*63c0*/  VIADD R13, R13, 0x4 ;  /* 0x000000040d0d7836 */ /* 0x000fe20000000000 */
[----:B--2---:R-:W-:-:S02]  /*63d0*/  FSETP.NEU.AND P0, PT, R10, R15, PT ;  /* 0x0000000f0a00720b */ /* 0x004fc40003f0d000 */
[----:B---3--:R-:W-:-:S11]  /*63e0*/  FSETP.NEU.AND P1, PT, R16, R17, PT ;  /* 0x000000111000720b */ /* 0x008fd60003f2d000 */
[----:B------:R-:W-:Y:S01]  /*63f0*/  @P0 FADD R3, R3, 1 ;  /* 0x3f80000003030421 */ /* 0x000fe20000000000 */
[----:B----4-:R-:W-:-:S03]  /*6400*/  FSETP.NEU.AND P2, PT, R18, R19, PT ;  /* 0x000000131200720b */ /* 0x010fc60003f4d000 */
[----:B------:R-:W-:Y:S01]  /*6410*/  @P1 FADD R3, R3, 1 ;  /* 0x3f80000003031421 */ /* 0x000fe20000000000 */
[----:B-----5:R-:W-:-:S09]  /*6420*/  FSETP.NEU.AND P3, PT, R20, R21, PT ;  /* 0x000000151400720b */ /* 0x020fd20003f6d000 */
[----:B------:R-:W-:-:S04]  /*6430*/  @P2 FADD R3, R3, 1 ;  /* 0x3f80000003032421 */ /* 0x000fc80000000000 */
[----:B------:R-:W-:-:S07]  /*6440*/  @P3 FADD R3, R3, 1 ;  /* 0x3f80000003033421 */ /* 0x000fce0000000000 */
.L_x_711:
[----:B------:R-:W-:Y:S05]  /*6450*/  @!P4 BRA `(.L_x_707) ;  /* 0x000000000050c947 */ /* 0x000fea0003800000 */
[----:B------:R-:W-:-:S04]  /*6460*/  IMAD.WIDE.U32 R8, R13, 0x4, R8 ;  /* 0x000000040d087825 */ /* 0x000fc800078e0008 */
[----:B------:R-:W-:-:S04]  /*6470*/  IMAD.WIDE.U32 R12, R12, 0x4, R8 ;  /* 0x000000040c0c7825 */ /* 0x000fc800078e0008 */
[----:B------:R-:W-:-:S03]  /*6480*/  IMAD.WIDE.U32 R8, R11, 0x4, R8 ;  /* 0x000000040b087825 */ /* 0x000fc600078e0008 */
[----:B------:R-:W-:Y:S02]  /*6490*/  MOV R10, R8 ;  /* 0x00000008000a7202 */ /* 0x000fe40000000f00 */
[----:B------:R-:W-:-:S07]  /*64a0*/  IADD3 R8, PT, PT, -R14, RZ, RZ ;  /* 0x000000ff0e087210 */ /* 0x000fce0007ffe1ff */
.L_x_712:
[----:B------:R-:W-:Y:S02]  /*64b0*/  MOV R4, R10 ;  /* 0x0000000a00047202 */ /* 0x000fe40000000f00 */
[----:B------:R-:W-:Y:S02]  /*64c0*/  MOV R7, R13 ;  /* 0x0000000d00077202 */ /* 0x000fe40000000f00 */
[----:B------:R-:W-:Y:S02]  /*64d0*/  MOV R5, R9 ;  /* 0x0000000900057202 */ /* 0x000fe40000000f00 */
[----:B------:R-:W-:-:S03]  /*64e0*/  MOV R6, R12 ;  /* 0x0000000c00067202 */ /* 0x000fc60000000f00 */
[----:B------:R-:W2:Y:S04]  /*64f0*/  LDG.E R4, desc[UR6][R4.64] ;  /* 0x0000000604047981 */ /* 0x000ea8000c1e1900 */
[----:B------:R-:W2:Y:S01]  /*6500*/  LDG.E R7, desc[UR6][R6.64] ;  /* 0x0000000606077981 */ /* 0x000ea2000c1e1900 */
[----:B------:R-:W-:Y:S01]  /*6510*/  VIADD R8, R8, 0x1 ;  /* 0x0000000108087836 */ /* 0x000fe20000000000 */
[----:B------:R-:W-:Y:S02]  /*6520*/  IADD3 R12, P2, PT, R12, 0x4, RZ ;  /* 0x000000040c0c7810 */ /* 0x000fe40007f5e0ff */
[----:B------:R-:W-:Y:S02]  /*6530*/  IADD3 R10, P3, PT, R10, 0x4, RZ ;  /* 0x000000040a0a7810 */ /* 0x000fe40007f7e0ff */
[----:B------:R-:W-:-:S02]  /*6540*/  ISETP.NE.AND P1, PT, R8, RZ, PT ;  /* 0x000000ff0800720c */ /* 0x000fc40003f25270 */
[----:B------:R-:W-:Y:S02]  /*6550*/  IADD3.X R13, PT, PT, RZ, R13, RZ, P2, !PT ;  /* 0x0000000dff0d7210 */ /* 0x000fe400017fe4ff */
[----:B------:R-:W-:Y:S02]  /*6560*/  IADD3.X R9, PT, PT, RZ, R9, RZ, P3, !PT ;  /* 0x00000009ff097210 */ /* 0x000fe40001ffe4ff */
[----:B--2---:R-:W-:-:S13]  /*6570*/  FSETP.NEU.AND P0, PT, R4, R7, PT ;  /* 0x000000070400720b */ /* 0x004fda0003f0d000 */
[----:B------:R-:W-:Y:S01]  /*6580*/  @P0 FADD R3, R3, 1 ;  /* 0x3f80000003030421 */ /* 0x000fe20000000000 */
[----:B------:R-:W-:Y:S06]  /*6590*/  @P1 BRA `(.L_x_712) ;  /* 0xfffffffc00c41947 */ /* 0x000fec000383ffff */
.L_x_707:
        /* <DEDUP_REMOVED lines=13> */
[----:B------:R-:W-:Y:S05]  /*6670*/  CALL.REL.NOINC `($__internal_20_$__cuda_sm3x_div_rn_noftz_f32_slowpath) ;  /* 0x0000001c00747944 */ /* 0x000fea0003c00000 */
[----:B------:R-:W-:-:S07]  /*6680*/  MOV R10, R0 ;  /* 0x00000000000a7202 */ /* 0x000fce0000000f00 */
.L_x_714:
[----:B------:R-:W-:Y:S05]  /*6690*/  BSYNC.RECONVERGENT B1 ;  /* 0x0000000000017941 */ /* 0x000fea0003800200 */
.L_x_713:
[----:B------:R-:W-:Y:S05]  /*66a0*/  BRA `(.L_x_700) ;  /* 0x0000001800287947 */ /* 0x000fea0003800000 */
.L_x_698:
        /* <DEDUP_REMOVED lines=24> */
.L_x_717:
        /* <DEDUP_REMOVED lines=18> */
[----:B--2---:R-:W-:-:S03]  /*6950*/  FADD R30, R28, R29 ;  /* 0x0000001d1c1e7221 */ /* 0x004fc60000000000 */
[----:B------:R-:W2:Y:S01]  /*6960*/  LDG.E R29, desc[UR6][R14.64+0x4] ;  /* 0x000004060e1d7981 */ /* 0x000ea2000c1e1900 */
[----:B---3--:R-:W-:-:S03]  /*6970*/  FADD R39, R40, R19 ;  /* 0x0000001328277221 */ /* 0x008fc60000000000 */
[----:B------:R-:W3:Y:S01]  /*6980*/  LDG.E R28, desc[UR6][R12.64+0x4] ;  /* 0x000004060c1c7981 */ /* 0x000ee2000c1e1900 */
[----:B----4-:R-:W-:-:S03]  /*6990*/  FADD R40, R30, R41 ;  /* 0x000000291e287221 */ /* 0x010fc60000000000 */
[----:B------:R-:W4:Y:S01]  /*69a0*/  LDG.E R30, desc[UR6][R14.64+0x8] ;  /* 0x000008060e1e7981 */ /* 0x000f22000c1e1900 */
[----:B-----5:R-:W-:-:S03]  /*69b0*/  FADD R40, R40, R31 ;  /* 0x0000001f28287221 */ /* 0x020fc60000000000 */
[----:B------:R-:W5:Y:S01]  /*69c0*/  LDG.E R19, desc[UR6][R12.64+0x8] ;  /* 0x000008060c137981 */ /* 0x000f62000c1e1900 */
[----:B------:R-:W-:-:S03]  /*69d0*/  FADD R39, R39, R32 ;  /* 0x0000002027277221 */ /* 0x000fc60000000000 */
        /* <DEDUP_REMOVED lines=8> */
[----:B------:R-:W5:Y:S04]  /*6a60*/  LDG.E R33, desc[UR6][R14.64+0x14] ;  /* 0x000014060e217981 */ /* 0x000f68000c1e1900 */
[----:B------:R-:W5:Y:S01]  /*6a70*/  LDG.E R34, desc[UR6][R12.64+0x14] ;  /* 0x000014060c227981 */ /* 0x000f62000c1e1900 */
[----:B------:R-:W-:Y:S01]  /*6a80*/  FADD R41, R42, R27 ;  /* 0x0000001b2a297221 */ /* 0x000fe20000000000 */
[----:B------:R-:W-:Y:S02]  /*6a90*/  FADD R43, R40, R21 ;  /* 0x00000015282b7221 */ /* 0x000fe40000000000 */
[----:B------:R-:W5:Y:S04]  /*6aa0*/  LDG.E R27, desc[UR6][R14.64+0x18] ;  /* 0x000018060e1b7981 */ /* 0x000f68000c1e1900 */
[----:B------:R-:W5:Y:S04]  /*6ab0*/  LDG.E R40, desc[UR6][R12.64+0x18] ;  /* 0x000018060c287981 */ /* 0x000f68000c1e1900 */
[----:B------:R0:W5:Y:S04]  /*6ac0*/  LDG.E R39, desc[UR6][R14.64+0x1c] ;  /* 0x00001c060e277981 */ /* 0x000168000c1e1900 */
[----:B------:R1:W5:Y:S01]  /*6ad0*/  LDG.E R21, desc[UR6][R12.64+0x1c] ;  /* 0x00001c060c157981 */ /* 0x000362000c1e1900 */
[----:B------:R-:W-:Y:S01]  /*6ae0*/  FADD R41, R41, R18 ;  /* 0x0000001229297221 */ /* 0x000fe20000000000 */
[----:B------:R-:W-:-:S03]  /*6af0*/  FADD R43, R43, R20 ;  /* 0x000000142b2b7221 */ /* 0x000fc60000000000 */
[----:B------:R-:W-:Y:S01]  /*6b00*/  FADD R22, R41, R22 ;  /* 0x0000001629167221 */ /* 0x000fe20000000000 */
[----:B------:R-:W-:-:S03]  /*6b10*/  FADD R43, R43, R26 ;  /* 0x0000001a2b2b7221 */ /* 0x000fc60000000000 */
[----:B------:R-:W-:Y:S01]  /*6b20*/  FADD R22, R22, R25 ;  /* 0x0000001916167221 */ /* 0x000fe20000000000 */
[----:B------:R-:W-:-:S03]  /*6b30*/  FADD R24, R43, R24 ;  /* 0x000000182b187221 */ /* 0x000fc60000000000 */
[----:B------:R-:W-:Y:S01]  /*6b40*/  FADD R23, R22, R23 ;  /* 0x0000001716177221 */ /* 0x000fe20000000000 */
[----:B------:R-:W-:-:S04]  /*6b50*/  IADD3 R38, PT, PT, R38, 0x10, RZ ;  /* 0x0000001026267810 */ /* 0x000fc80007ffe0ff */
[----:B------:R-:W-:Y:S02]  /*6b60*/  ISETP.NE.AND P0, PT, R38, RZ, PT ;  /* 0x000000ff2600720c */ /* 0x000fe40003f05270 */
[----:B0-----:R-:W-:Y:S02]  /*6b70*/  IADD3 R14, P1, PT, R14, 0x40, RZ ;  /* 0x000000400e0e7810 */ /* 0x001fe40007f3e0ff */
[----:B-1----:R-:W-:Y:S02]  /*6b80*/  IADD3 R12, P3, PT, R12, 0x40, RZ ;  /* 0x000000400c0c7810 */ /* 0x002fe40007f7e0ff */
[----:B------:R-:W-:Y:S02]  /*6b90*/  IADD3.X R15, PT, PT, RZ, R15, RZ, P1, !PT ;  /* 0x0000000fff0f7210 */ /* 0x000fe40000ffe4ff */
[----:B------:R-:W-:Y:S01]  /*6ba0*/  IADD3.X R13, PT, PT, RZ, R13, RZ, P3, !PT ;  /* 0x0000000dff0d7210 */ /* 0x000fe20001ffe4ff */
[----:B--2---:R-:W-:Y:S01]  /*6bb0*/  FADD R29, R24, R29 ;  /* 0x0000001d181d7221 */ /* 0x004fe20000000000 */
[----:B---3--:R-:W-:-:S03]  /*6bc0*/  FADD R28, R23, R28 ;  /* 0x0000001c171c7221 */ /* 0x008fc60000000000 */
[----:B----4-:R-:W-:Y:S01]  /*6bd0*/  FADD R29, R29, R30 ;  /* 0x0000001e1d1d7221 */ /* 0x010fe20000000000 */
[----:B-----5:R-:W-:-:S03]  /*6be0*/  FADD R28, R28, R19 ;  /* 0x000000131c1c7221 */ /* 0x020fc60000000000 */
[----:B------:R-:W-:Y:S01]  /*6bf0*/  FADD R32, R29, R32 ;  /* 0x000000201d207221 */ /* 0x000fe20000000000 */
[----:B------:R-:W-:-:S03]  /*6c00*/  FADD R31, R28, R31 ;  /* 0x0000001f1c1f7221 */ /* 0x000fc60000000000 */
[----:B------:R-:W-:Y:S01]  /*6c10*/  FADD R32, R32, R35 ;  /* 0x0000002320207221 */ /* 0x000fe20000000000 */
[----:B------:R-:W-:-:S03]  /*6c20*/  FADD R31, R31, R36 ;  /* 0x000000241f1f7221 */ /* 0x000fc60000000000 */
[----:B------:R-:W-:Y:S01]  /*6c30*/  FADD R32, R32, R33 ;  /* 0x0000002120207221 */ /* 0x000fe20000000000 */
[----:B------:R-:W-:-:S03]  /*6c40*/  FADD R31, R31, R34 ;  /* 0x000000221f1f7221 */ /* 0x000fc60000000000 */
[----:B------:R-:W-:Y:S01]  /*6c50*/  FADD R32, R32, R27 ;  /* 0x0000001b20207221 */ /* 0x000fe20000000000 */
[----:B------:R-:W-:-:S03]  /*6c60*/  FADD R40, R31, R40 ;  /* 0x000000281f287221 */ /* 0x000fc60000000000 */
[----:B------:R-:W-:Y:S01]  /*6c70*/  FADD R29, R32, R39 ;  /* 0x00000027201d7221 */ /* 0x000fe20000000000 */
[----:B------:R-:W-:Y:S01]  /*6c80*/  FADD R19, R40, R21 ;  /* 0x0000001528137221 */ /* 0x000fe20000000000 */
[----:B------:R-:W-:Y:S06]  /*6c90*/  @P0 BRA `(.L_x_717) ;  /* 0xfffffff800e40947 */ /* 0x000fec000383ffff */
.L_x_716:
        /* <DEDUP_REMOVED lines=23> */
[----:B------:R-:W-:-:S02]  /*6e10*/  VIADD R17, R17, 0x8 ;  /* 0x0000000811117836 */ /* 0x000fc40000000000 */
        /* <DEDUP_REMOVED lines=15> */
[----:B------:R-:W-:-:S07]  /*6f10*/  FADD R19, R21, R24 ;  /* 0x0000001815137221 */ /* 0x000fce0000000000 */
.L_x_718:
        /* <DEDUP_REMOVED lines=16> */
[----:B--2---:R-:W-:Y:S01]  /*7020*/  FADD R20, R29, R20 ;  /* 0x000000141d147221 */ /* 0x004fe20000000000 */
[----:B---3--:R-:W-:-:S03]  /*7030*/  FADD R22, R19, R22 ;  /* 0x0000001613167221 */ /* 0x008fc60000000000 */
[----:B----4-:R-:W-:Y:S01]  /*7040*/  FADD R20, R20, R21 ;  /* 0x0000001514147221 */ /* 0x010fe20000000000 */
[----:B-----5:R-:W-:-:S03]  /*7050*/  FADD R22, R22, R23 ;  /* 0x0000001716167221 */ /* 0x020fc60000000000 */
[----:B------:R-:W-:Y:S01]  /*7060*/  FADD R20, R20, R25 ;  /* 0x0000001914147221 */ /* 0x000fe20000000000 */
[----:B------:R-:W-:-:S03]  /*7070*/  FADD R22, R22, R27 ;  /* 0x0000001b16167221 */ /* 0x000fc60000000000 */
[----:B------:R-:W-:Y:S01]  /*7080*/  FADD R29, R20, R31 ;  /* 0x0000001f141d7221 */ /* 0x000fe20000000000 */
[----:B------:R-:W-:-:S07]  /*7090*/  FADD R19, R22, R33 ;  /* 0x0000002116137221 */ /* 0x000fce0000000000 */
.L_x_719:
[----:B------:R-:W-:Y:S05]  /*70a0*/  @!P1 BRA `(.L_x_715) ;  /* 0x00000000004c9947 */ /* 0x000fea0003800000 */
[----:B------:R-:W-:-:S04]  /*70b0*/  IMAD.WIDE.U32 R8, R17, 0x4, R8 ;  /* 0x0000000411087825 */ /* 0x000fc800078e0008 */
[----:B------:R-:W-:Y:S01]  /*70c0*/  IMAD.WIDE.U32 R12, R3, 0x4, R8 ;  /* 0x00000004030c7825 */ /* 0x000fe200078e0008 */
[----:B------:R-:W-:-:S03]  /*70d0*/  IADD3 R3, PT, PT, -R18, RZ, RZ ;  /* 0x000000ff12037210 */ /* 0x000fc60007ffe1ff */
[----:B------:R-:W-:Y:S01]  /*70e0*/  IMAD.WIDE.U32 R8, R11, 0x4, R8 ;  /* 0x000000040b087825 */ /* 0x000fe200078e0008 */
[----:B------:R-:W-:Y:S02]  /*70f0*/  MOV R15, R12 ;  /* 0x0000000c000f7202 */ /* 0x000fe40000000f00 */
[----:B------:R-:W-:-:S07]  /*7100*/  MOV R14, R8 ;  /* 0x00000008000e7202 */ /* 0x000fce0000000f00 */
.L_x_720:
[----:B------:R-:W-:Y:S02]  /*7110*/  MOV R8, R14 ;  /* 0x0000000e00087202 */ /* 0x000fe40000000f00 */
[----:B------:R-:W-:-:S04]  /*7120*/  MOV R12, R15 ;  /* 0x0000000f000c7202 */ /* 0x000fc80000000f00 */
[----:B------:R0:W2:Y:S04]  /*7130*/  LDG.E R8, desc[UR6][R8.64] ;  /* 0x0000000608087981 */ /* 0x0000a8000c1e1900 */
[----:B------:R1:W3:Y:S01]  /*7140*/  LDG.E R12, desc[UR6][R12.64] ;  /* 0x000000060c0c7981 */ /* 0x0002e2000c1e1900 */
[----:B------:R-:W-:Y:S01]  /*7150*/  VIADD R3, R3, 0x1 ;  /* 0x0000000103037836 */ /* 0x000fe20000000000 */
[----:B------:R-:W-:Y:S02]  /*7160*/  IADD3 R14, P3, PT, R14, 0x4, RZ ;  /* 0x000000040e0e7810 */ /* 0x000fe40007f7e0ff */
[----:B------:R-:W-:Y:S02]  /*7170*/  IADD3 R15, P1, PT, R15, 0x4, RZ ;  /* 0x000000040f0f7810 */ /* 0x000fe40007f3e0ff */
[----:B------:R-:W-:-:S02]  /*7180*/  ISETP.NE.AND P0, PT, R3, RZ, PT ;  /* 0x000000ff0300720c */ /* 0x000fc40003f05270 */
[----:B0-----:R-:W-:Y:S02]  /*7190*/  IADD3.X R9, PT, PT, RZ, R9, RZ, P3, !PT ;  /* 0x00000009ff097210 */ /* 0x001fe40001ffe4ff */
[----:B-1----:R-:W-:Y:S01]  /*71a0*/  IADD3.X R13, PT, PT, RZ, R13, RZ, P1, !PT ;  /* 0x0000000dff0d7210 */ /* 0x002fe20000ffe4ff */
[----:B--2---:R-:W-:Y:S01]  /*71b0*/  FADD R29, R8, R29 ;  /* 0x0000001d081d7221 */ /* 0x004fe20000000000 */
[----:B---3--:R-:W-:-:S07]  /*71c0*/  FADD R19, R12, R19 ;  /* 0x000000130c137221 */ /* 0x008fce0000000000 */
[----:B------:R-:W-:Y:S05]  /*71d0*/  @P0 BRA `(.L_x_720) ;  /* 0xfffffffc00cc0947 */ /* 0x000fea000383ffff */
.L_x_715:
        /* <DEDUP_REMOVED lines=12> */
[----:B------:R-:W-:Y:S05]  /*72a0*/  CALL.REL.NOINC `($__internal_20_$__cuda_sm3x_div_rn_noftz_f32_slowpath) ;  /* 0x0000001000687944 */ /* 0x000fea0003c00000 */
[----:B------:R-:W-:-:S07]  /*72b0*/  MOV R14, R0 ;  /* 0x00000000000e7202 */ /* 0x000fce0000000f00 */
.L_x_722:
[----:B------:R-:W-:Y:S05]  /*72c0*/  BSYNC.RECONVERGENT B1 ;  /* 0x0000000000017941 */ /* 0x000fea0003800200 */
.L_x_721:
        /* <DEDUP_REMOVED lines=12> */
.L_x_724:
[----:B------:R-:W-:Y:S05]  /*7390*/  BSYNC.RECONVERGENT B1 ;  /* 0x0000000000017941 */ /* 0x000fea0003800200 */
.L_x_723:
[----:B------:R-:W-:Y:S02]  /*73a0*/  HFMA2 R3, -RZ, RZ, 0, 0 ;  /* 0x00000000ff037431 */ /* 0x000fe400000001ff */
[----:B------:R-:W-:Y:S01]  /*73b0*/  IMAD.MOV.U32 R15, RZ, RZ, RZ ;  /* 0x000000ffff0f7224 */ /* 0x000fe200078e00ff */
[----:B------:R-:W-:Y:S06]  /*73c0*/  @!P2 BRA `(.L_x_725) ;  /* 0x000000080060a947 */ /* 0x000fec0003800000 */
[----:B------:R-:W0:Y:S01]  /*73d0*/  LDC R19, c[0x0][0x394] ;  /* 0x0000e500ff137b82 */ /* 0x000e220000000800 */
[----:B------:R-:W-:Y:S02]  /*73e0*/  MOV R18, RZ ;  /* 0x000000ff00127202 */ /* 0x000fe40000000f00 */
[----:B------:R-:W-:Y:S02]  /*73f0*/  MOV R17, RZ ;  /* 0x000000ff00117202 */ /* 0x000fe40000000f00 */
[----:B------:R-:W-:Y:S02]  /*7400*/  MOV R15, RZ ;  /* 0x000000ff000f7202 */ /* 0x000fe40000000f00 */
[C---:B0-----:R-:W-:Y:S02]  /*7410*/  IADD3 R3, PT, PT, R19.reuse, -0x1, RZ ;  /* 0xffffffff13037810 */ /* 0x041fe40007ffe0ff */
[----:B------:R-:W-:Y:S02]  /*7420*/  LOP3.LUT R20, R19, 0x7, RZ, 0xc0, !PT ;  /* 0x0000000713147812 */ /* 0x000fe400078ec0ff */
[----:B------:R-:W-:-:S02]  /*7430*/  ISETP.GE.U32.AND P0, PT, R3, 0x7, PT ;  /* 0x000000070300780c */ /* 0x000fc40003f06070 */
        /* <DEDUP_REMOVED lines=10> */
[----:B------:R-:W-:Y:S02]  /*74e0*/  IMAD.U32 R9, RZ, RZ, UR5 ;  /* 0x00000005ff097e24 */ /* 0x000fe4000f8e00ff */
[----:B------:R-:W-:-:S04]  /*74f0*/  IMAD.WIDE.U32 R12, R11, 0x4, R8 ;  /* 0x000000040b0c7825 */ /* 0x000fc800078e0008 */
[----:B------:R-:W-:-:S03]  /*7500*/  IMAD.WIDE.U32 R8, R16, 0x4, R8 ;  /* 0x0000000410087825 */ /* 0x000fc600078e0008 */
[----:B------:R-:W-:-:S07]  /*7510*/  MOV R16, R8 ;  /* 0x0000000800107202 */ /* 0x000fce0000000f00 */
.L_x_727:
[----:B------:R-:W-:Y:S01]  /*7520*/  MOV R8, R16 ;  /* 0x0000001000087202 */ /* 0x000fe20000000f00 */
        /* <DEDUP_REMOVED lines=17> */
[----:B0-----:R-:W-:-:S04]  /*7640*/  IADD3 R12, P0, PT, R12, 0x20, RZ ;  /* 0x000000200c0c7810 */ /* 0x001fc80007f1e0ff */
[----:B------:R-:W-:Y:S02]  /*7650*/  IADD3.X R13, PT, PT, RZ, R13, RZ, P0, !PT ;  /* 0x0000000dff0d7210 */ /* 0x000fe400007fe4ff */
[----:B------:R-:W-:Y:S01]  /*7660*/  ISETP.NE.AND P0, PT, R24, RZ, PT ;  /* 0x000000ff1800720c */ /* 0x000fe20003f05270 */
[----:B--2---:R-:W-:Y:S01]  /*7670*/  FADD R16, R39, -R14 ;  /* 0x8000000e27107221 */ /* 0x004fe20000000000 */
[----:B---3--:R-:W-:-:S03]  /*7680*/  FADD R41, R41, -R0 ;  /* 0x8000000029297221 */ /* 0x008fc60000000000 */
[C---:B------:R-:W-:Y:S01]  /*7690*/  FFMA R15, R16.reuse, R16, R15 ;  /* 0x00000010100f7223 */ /* 0x040fe2000000000f */
[-C--:B------:R-:W-:Y:S01]  /*76a0*/  FFMA R3, R16, R41.reuse, R3 ;  /* 0x0000002910037223 */ /* 0x080fe20000000003 */
[----:B----4-:R-:W-:Y:S01]  /*76b0*/  FADD R16, R43, -R14 ;  /* 0x8000000e2b107221 */ /* 0x010fe20000000000 */
[----:B------:R-:W-:Y:S01]  /*76c0*/  FFMA R18, R41, R41, R18 ;  /* 0x0000002929127223 */ /* 0x000fe20000000012 */
[----:B-----5:R-:W-:Y:S02]  /*76d0*/  FADD R45, R45, -R0 ;  /* 0x800000002d2d7221 */ /* 0x020fe40000000000 */
[C---:B------:R-:W-:Y:S02]  /*76e0*/  FFMA R15, R16.reuse, R16, R15 ;  /* 0x00000010100f7223 */ /* 0x040fe4000000000f */
[-C--:B------:R-:W-:Y:S01]  /*76f0*/  FFMA R3, R16, R45.reuse, R3 ;  /* 0x0000002d10037223 */ /* 0x080fe20000000003 */
[----:B------:R-:W-:Y:S01]  /*7700*/  FADD R22, R22, -R14 ;  /* 0x8000000e16167221 */ /* 0x000fe20000000000 */
[----:B------:R-:W-:Y:S01]  /*7710*/  FFMA R18, R45, R45, R18 ;  /* 0x0000002d2d127223 */ /* 0x000fe20000000012 */
[----:B------:R-:W-:-:S02]  /*7720*/  FADD R39, R26, -R0 ;  /* 0x800000001a277221 */ /* 0x000fc40000000000 */
[C---:B------:R-:W-:Y:S02]  /*7730*/  FFMA R15, R22.reuse, R22, R15 ;  /* 0x00000016160f7223 */ /* 0x040fe4000000000f */
[-C--:B------:R-:W-:Y:S01]  /*7740*/  FFMA R3, R22, R39.reuse, R3 ;  /* 0x0000002716037223 */ /* 0x080fe20000000003 */
[----:B------:R-:W-:Y:S01]  /*7750*/  FADD R16, R31, -R14 ;  /* 0x8000000e1f107221 */ /* 0x000fe20000000000 */
[----:B------:R-:W-:Y:S01]  /*7760*/  FFMA R18, R39, R39, R18 ;  /* 0x0000002727127223 */ /* 0x000fe20000000012 */
[----:B------:R-:W-:Y:S02]  /*7770*/  FADD R33, R33, -R0 ;  /* 0x8000000021217221 */ /* 0x000fe40000000000 */
        /* <DEDUP_REMOVED lines=17> */
[----:B------:R-:W-:Y:S01]  /*7890*/  IADD3 R16, P1, PT, R8, 0x20, RZ ;  /* 0x0000002008107810 */ /* 0x000fe20007f3e0ff */
[----:B-1----:R-:W-:Y:S01]  /*78a0*/  FADD R8, R11, -R14 ;  /* 0x8000000e0b087221 */ /* 0x002fe20000000000 */
[----:B------:R-:W-:Y:S01]  /*78b0*/  FFMA R18, R27, R27, R18 ;  /* 0x0000001b1b127223 */ /* 0x000fe20000000012 */
[----:B------:R-:W-:Y:S02]  /*78c0*/  FADD R25, R25, -R0 ;  /* 0x8000000019197221 */ /* 0x000fe40000000000 */
[----:B------:R-:W-:Y:S02]  /*78d0*/  IMAD.X R9, RZ, RZ, R9, P1 ;  /* 0x000000ffff097224 */ /* 0x000fe400008e0609 */
[C---:B------:R-:W-:Y:S01]  /*78e0*/  FFMA R15, R8.reuse, R8, R15 ;  /* 0x00000008080f7223 */ /* 0x040fe2000000000f */
[-C--:B------:R-:W-:Y:S01]  /*78f0*/  FFMA R3, R8, R25.reuse, R3 ;  /* 0x0000001908037223 */ /* 0x080fe20000000003 */
[----:B------:R-:W-:Y:S01]  /*7900*/  FFMA R18, R25, R25, R18 ;  /* 0x0000001919127223 */ /* 0x000fe20000000012 */
[----:B------:R-:W-:Y:S06]  /*7910*/  @P0 BRA `(.L_x_727) ;  /* 0xfffffffc00000947 */ /* 0x000fec000383ffff */
.L_x_726:
        /* <DEDUP_REMOVED lines=13> */
[----:B------:R0:W5:Y:S04]  /*79f0*/  LDG.E R31, desc[UR6][R8.64+0xc] ;  /* 0x00000c06081f7981 */ /* 0x000168000c1e1900 */
[----:B------:R-:W5:Y:S01]  /*7a00*/  LDG.E R33, desc[UR6][R12.64+0xc] ;  /* 0x00000c060c217981 */ /* 0x000f62000c1e1900 */
[----:B------:R-:W-:Y:S01]  /*7a10*/  IADD3 R17, PT, PT, R17, 0x4, RZ ;  /* 0x0000000411117810 */ /* 0x000fe20007ffe0ff */
        /* <DEDUP_REMOVED lines=9> */
[----:B0-----:R-:W-:Y:S01]  /*7ab0*/  FADD R8, R27, -R14 ;  /* 0x8000000e1b087221 */ /* 0x001fe20000000000 */
        /* <DEDUP_REMOVED lines=9> */
[----:B------:R-:W-:-:S07]  /*7b50*/  FFMA R18, R33, R33, R18 ;  /* 0x0000002121127223 */ /* 0x000fce0000000012 */
.L_x_729:
        /* <DEDUP_REMOVED lines=15> */
[----:B--2---:R-:W-:Y:S01]  /*7c50*/  @P0 FADD R16, R11, -R14 ;  /* 0x8000000e0b100221 */ /* 0x004fe20000000000 */
[----:B---3--:R-:W-:-:S03]  /*7c60*/  @P0 FADD R19, R19, -R0 ;  /* 0x8000000013130221 */ /* 0x008fc60000000000 */
[C---:B------:R-:W-:Y:S01]  /*7c70*/  @P0 FFMA R11, R16.reuse, R16, R15 ;  /* 0x00000010100b0223 */ /* 0x040fe2000000000f */
[-C--:B------:R-:W-:Y:S01]  /*7c80*/  @P0 FFMA R16, R16, R19.reuse, R3 ;  /* 0x0000001310100223 */ /* 0x080fe20000000003 */
[----:B----4-:R-:W-:Y:S01]  /*7c90*/  @P0 FADD R20, R21, -R14 ;  /* 0x8000000e15140221 */ /* 0x010fe20000000000 */
[----:B------:R-:W-:Y:S01]  /*7ca0*/  @P0 FFMA R19, R19, R19, R18 ;  /* 0x0000001313130223 */ /* 0x000fe20000000012 */
[----:B-----5:R-:W-:Y:S02]  /*7cb0*/  @P0 FADD R23, R23, -R0 ;  /* 0x8000000017170221 */ /* 0x020fe40000000000 */
[C---:B------:R-:W-:Y:S02]  /*7cc0*/  @P0 FFMA R15, R20.reuse, R20, R11 ;  /* 0x00000014140f0223 */ /* 0x040fe4000000000b */
[-C--:B------:R-:W-:Y:S01]  /*7cd0*/  @P0 FFMA R3, R20, R23.reuse, R16 ;  /* 0x0000001714030223 */ /* 0x080fe20000000010 */
[----:B------:R-:W-:Y:S01]  /*7ce0*/  @!P1 FADD R14, R5, -R14 ;  /* 0x8000000e050e9221 */ /* 0x000fe20000000000 */
[----:B------:R-:W-:Y:S01]  /*7cf0*/  @P0 FFMA R18, R23, R23, R19 ;  /* 0x0000001717120223 */ /* 0x000fe20000000013 */
[----:B------:R-:W-:-:S02]  /*7d00*/  @!P1 FADD R7, R7, -R0 ;  /* 0x8000000007079221 */ /* 0x000fc40000000000 */
[C---:B------:R-:W-:Y:S02]  /*7d10*/  @!P1 FFMA R15, R14.reuse, R14, R15 ;  /* 0x0000000e0e0f9223 */ /* 0x040fe4000000000f */
[-C--:B------:R-:W-:Y:S01]  /*7d20*/  @!P1 FFMA R3, R14, R7.reuse, R3 ;  /* 0x000000070e039223 */ /* 0x080fe20000000003 */
[----:B------:R-:W-:-:S07]  /*7d30*/  @!P1 FFMA R18, R7, R7, R18 ;  /* 0x0000000707129223 */ /* 0x000fce0000000012 */
.L_x_728:
[----:B------:R-:W-:-:S07]  /*7d40*/  FMUL R15, R15, R18 ;  /* 0x000000120f0f7220 */ /* 0x000fce0000400000 */
.L_x_725:
[----:B------:R-:W-:Y:S01]  /*7d50*/  IADD3 R4, PT, PT, R15, -0xd000000, RZ ;  /* 0xf30000000f047810 */ /* 0x000fe20007ffe0ff */
[----:B------:R0:W1:Y:S01]  /*7d60*/  MUFU.RSQ R0, R15 ;  /* 0x0000000f00007308 */ /* 0x0000620000001400 */
[----:B------:R-:W-:Y:S02]  /*7d70*/  BSSY.RECONVERGENT B1, `(.L_x_730) ;  /* 0x000000c000017945 */ /* 0x000fe40003800200 */
[----:B------:R-:W-:-:S13]  /*7d80*/  ISETP.GT.U32.AND P0, PT, R4, 0x727fffff, PT ;  /* 0x727fffff0400780c */ /* 0x000fda0003f04070 */
[----:B0-----:R-:W-:Y:S05]  /*7d90*/  @!P0 BRA `(.L_x_731) ;  /* 0x0000000000148947 */ /* 0x001fea0003800000 */
[----:B-1----:R-:W-:Y:S02]  /*7da0*/  MOV R0, R15 ;  /* 0x0000000f00007202 */ /* 0x002fe40000000f00 */
[----:B------:R-:W-:-:S07]  /*7db0*/  MOV R9, 0x7dd0 ;  /* 0x00007dd000097802 */ /* 0x000fce0000000f00 */
[----:B------:R-:W-:Y:S05]  /*7dc0*/  CALL.REL.NOINC `($__internal_19_$__cuda_sm20_sqrt_rn_f32_slowpath) ;  /* 0x0000000400447944 */ /* 0x000fea0003c00000 */
[----:B------:R-:W-:Y:S01]  /*7dd0*/  MOV R4, R0 ;  /* 0x0000000000047202 */ /* 0x000fe20000000f00 */
[----:B------:R-:W-:Y:S06]  /*7de0*/  BRA `(.L_x_732) ;  /* 0x0000000000107947 */ /* 0x000fec0003800000 */
.L_x_731:
[C---:B-1----:R-:W-:Y:S01]  /*7df0*/  FMUL.FTZ R4, R0.reuse, R15 ;  /* 0x0000000f00047220 */ /* 0x042fe20000410000 */
[----:B------:R-:W-:-:S03]  /*7e00*/  FMUL.FTZ R0, R0, 0.5 ;  /* 0x3f00000000007820 */ /* 0x000fc60000410000 */
[----:B------:R-:W-:-:S04]  /*7e10*/  FFMA R15, -R4, R4, R15 ;  /* 0x00000004040f7223 */ /* 0x000fc8000000010f */
[----:B------:R-:W-:-:S07]  /*7e20*/  FFMA R4, R15, R0, R4 ;  /* 0x000000000f047223 */ /* 0x000fce0000000004 */
.L_x_732:
[----:B------:R-:W-:Y:S05]  /*7e30*/  BSYNC.RECONVERGENT B1 ;  /* 0x0000000000017941 */ /* 0x000fea0003800200 */
.L_x_730:
        /* <DEDUP_REMOVED lines=14> */
[----:B------:R-:W-:Y:S05]  /*7f20*/  CALL.REL.NOINC `($__internal_20_$__cuda_sm3x_div_rn_noftz_f32_slowpath) ;  /* 0x0000000400487944 */ /* 0x000fea0003c00000 */
.L_x_734:
[----:B------:R-:W-:Y:S05]  /*7f30*/  BSYNC.RECONVERGENT B1 ;  /* 0x0000000000017941 */ /* 0x000fea0003800200 */
.L_x_733:
[----:B------:R-:W-:-:S07]  /*7f40*/  FADD R10, -R0, 1 ;  /* 0x3f800000000a7421 */ /* 0x000fce0000000100 */
.L_x_700:
[----:B------:R-:W-:Y:S05]  /*7f50*/  BSYNC.RECONVERGENT B0 ;  /* 0x0000000000007941 */ /* 0x000fea0003800200 */
.L_x_650:
[----:B------:R-:W0:Y:S02]  /*7f60*/  LDC.64 R4, c[0x0][0x388] ;  /* 0x0000e200ff047b82 */ /* 0x000e240000000a00 */
[----:B0-----:R-:W-:-:S05]  /*7f70*/  IMAD.WIDE.U32 R2, R2, 0x4, R4 ;  /* 0x0000000402027825 */ /* 0x001fca00078e0004 */
[----:B------:R-:W-:Y:S01]  /*7f80*/  STG.E desc[UR6][R2.64], R10 ;  /* 0x0000000a02007986 */ /* 0x000fe2000c101906 */
[----:B------:R-:W-:Y:S05]  /*7f90*/  EXIT ;  /* 0x000000000000794d */ /* 0x000fea0003800000 */
        .weak           $__internal_18_$__cuda_sm20_rcp_rn_f32_slowpath
        .type           $__internal_18_$__cuda_sm20_rcp_rn_f32_slowpath,@function
        .size           $__internal_18_$__cuda_sm20_rcp_rn_f32_slowpath,($__internal_19_$__cuda_sm20_sqrt_rn_f32_slowpath - $__internal_18_$__cuda_sm20_rcp_rn_f32_slowpath)
$__internal_18_$__cuda_sm20_rcp_rn_f32_slowpath:
        /* <DEDUP_REMOVED lines=15> */
.L_x_735:
        /* <DEDUP_REMOVED lines=29> */
[----:B------:R-:W-:-:S05]  /*8260*/  @!P0 VIADD R3, R3, 0x1 ;  /* 0x0000000103038836 */ /* 0x000fca0000000000 */
[----:B------:R-:W-:-:S04]  /*8270*/  @!P1 SHF.L.U32 R3, R3, 0x1, RZ ;  /* 0x0000000103039819 */ /* 0x000fc800000006ff */
[----:B------:R-:W-:Y:S01]  /*8280*/  LOP3.LUT R3, R3, 0x80000000, R0, 0xf8, !PT ;  /* 0x8000000003037812 */ /* 0x000fe200078ef800 */
[----:B------:R-:W-:Y:S06]  /*8290*/  BRA `(.L_x_736) ;  /* 0x0000000000047947 */ /* 0x000fec0003800000 */
.L_x_737:
[----:B------:R0:W1:Y:S02]  /*82a0*/  MUFU.RCP R3, R0 ;  /* 0x0000000000037308 */ /* 0x0000640000001000 */
.L_x_736:
[----:B------:R-:W-:Y:S02]  /*82b0*/  MOV R6, R10 ;  /* 0x0000000a00067202 */ /* 0x000fe40000000f00 */
[----:B------:R-:W-:-:S04]  /*82c0*/  MOV R7, 0x0 ;  /* 0x0000000000077802 */ /* 0x000fc80000000f00 */
[----:B0123--:R-:W-:Y:S05]  /*82d0*/  RET.REL.NODEC R6 `(pdist_f32) ;  /* 0xffffff7c06487950 */ /* 0x00ffea0003c3ffff */
        .weak           $__internal_19_$__cuda_sm20_sqrt_rn_f32_slowpath
        .type           $__internal_19_$__cuda_sm20_sqrt_rn_f32_slowpath,@function
        .size           $__internal_19_$__cuda_sm20_sqrt_rn_f32_slowpath,($__internal_20_$__cuda_sm3x_div_rn_noftz_f32_slowpath - $__internal_19_$__cuda_sm20_sqrt_rn_f32_slowpath)
$__internal_19_$__cuda_sm20_sqrt_rn_f32_slowpath:
        /* <DEDUP_REMOVED lines=19> */
.L_x_738:
[----:B------:R-:W-:Y:S02]  /*8410*/  HFMA2 R5, -RZ, RZ, 0, 0 ;  /* 0x00000000ff057431 */ /* 0x000fe400000001ff */
[----:B------:R-:W-:Y:S01]  /*8420*/  IMAD.MOV.U32 R0, RZ, RZ, R4 ;  /* 0x000000ffff007224 */ /* 0x000fe200078e0004 */
[----:B------:R-:W-:-:S04]  /*8430*/  MOV R4, R9 ;  /* 0x0000000900047202 */ /* 0x000fc80000000f00 */
[----:B------:R-:W-:Y:S05]  /*8440*/  RET.REL.NODEC R4 `(pdist_f32) ;  /* 0xffffff7804ec7950 */ /* 0x000fea0003c3ffff */
        .weak           $__internal_20_$__cuda_sm3x_div_rn_noftz_f32_slowpath
        .type           $__internal_20_$__cuda_sm3x_div_rn_noftz_f32_slowpath,@function
        .size           $__internal_20_$__cuda_sm3x_div_rn_noftz_f32_slowpath,(.L_x_934 - $__internal_20_$__cuda_sm3x_div_rn_noftz_f32_slowpath)
$__internal_20_$__cuda_sm3x_div_rn_noftz_f32_slowpath:
        /* <DEDUP_REMOVED lines=30> */
[----:B------:R-:W-:Y:S01]  /*8630*/  @P0 IMAD.MOV.U32 R12, RZ, RZ, RZ ;  /* 0x000000ffff0c0224 */ /* 0x000fe200078e00ff */
[----:B------:R-:W-:Y:S01]  /*8640*/  @!P0 MOV R12, 0xffffffc0 ;  /* 0xffffffc0000c8802 */ /* 0x000fe20000000f00 */
[----:B------:R-:W-:Y:S01]  /*8650*/  @!P0 FFMA R0, R0, 1.84467440737095516160e+19, RZ ;  /* 0x5f80000000008823 */ /* 0x000fe200000000ff */
[----:B------:R-:W-:Y:S02]  /*8660*/  @!P1 FFMA R9, R3, 1.84467440737095516160e+19, RZ ;  /* 0x5f80000003099823 */ /* 0x000fe400000000ff */
[----:B------:R-:W-:-:S07]  /*8670*/  @!P1 IADD3 R12, PT, PT, R12, 0x40, RZ ;  /* 0x000000400c0c9810 */ /* 0x000fce0007ffe0ff */
.L_x_740:
        /* <DEDUP_REMOVED lines=18> */
[----:B------:R-:W-:-:S05]  /*87a0*/  IADD3 R18, PT, PT, R0, R9, RZ ;  /* 0x0000000900127210 */ /* 0x000fca0007ffe0ff */
[----:B------:R-:W-:-:S05]  /*87b0*/  VIADD R0, R18, 0xffffffff ;  /* 0xffffffff12007836 */ /* 0x000fca0000000000 */
        /* <DEDUP_REMOVED lines=31> */
.L_x_747:
[----:B------:R-:W-:-:S04]  /*89b0*/  LOP3.LUT R13, R13, 0x80000000, RZ, 0xc0, !PT ;  /* 0x800000000d0d7812 */ /* 0x000fc800078ec0ff */
[----:B------:R-:W-:Y:S01]  /*89c0*/  LOP3.LUT R13, R13, 0x7f800000, RZ, 0xfc, !PT ;  /* 0x7f8000000d0d7812 */ /* 0x000fe200078efcff */
[----:B------:R-:W-:Y:S06]  /*89d0*/  BRA `(.L_x_748) ;  /* 0x0000000000047947 */ /* 0x000fec0003800000 */
.L_x_746:
[----:B------:R-:W-:-:S07]  /*89e0*/  LEA R13, R9, R13, 0x17 ;  /* 0x0000000d090d7211 */ /* 0x000fce00078eb8ff */
.L_x_748:
[----:B------:R-:W-:Y:S05]  /*89f0*/  BSYNC.RECONVERGENT B3 ;  /* 0x0000000000037941 */ /* 0x000fea0003800200 */
.L_x_745:
[----:B------:R-:W-:Y:S05]  /*8a00*/  BRA `(.L_x_749) ;  /* 0x0000000000207947 */ /* 0x000fea0003800000 */
.L_x_744:
[----:B------:R-:W-:-:S04]  /*8a10*/  LOP3.LUT R0, R9, 0x80000000, R0, 0x48, !PT ;  /* 0x8000000009007812 */ /* 0x000fc800078e4800 */
[----:B------:R-:W-:Y:S01]  /*8a20*/  LOP3.LUT R13, R0, 0x7f800000, RZ, 0xfc, !PT ;  /* 0x7f800000000d7812 */ /* 0x000fe200078efcff */
[----:B------:R-:W-:Y:S06]  /*8a30*/  BRA `(.L_x_749) ;  /* 0x0000000000147947 */ /* 0x000fec0003800000 */
.L_x_743:
[----:B------:R-:W-:Y:S01]  /*8a40*/  LOP3.LUT R13, R9, 0x80000000, R0, 0x48, !PT ;  /* 0x80000000090d7812 */ /* 0x000fe200078e4800 */
[----:B------:R-:W-:Y:S06]  /*8a50*/  BRA `(.L_x_749) ;  /* 0x00000000000c7947 */ /* 0x000fec0003800000 */
.L_x_742:
[----:B------:R-:W0:Y:S01]  /*8a60*/  MUFU.RSQ R13, -QNAN ;  /* 0xffc00000000d7908 */ /* 0x000e220000001400 */
[----:B------:R-:W-:Y:S05]  /*8a70*/  BRA `(.L_x_749) ;  /* 0x0000000000047947 */ /* 0x000fea0003800000 */
.L_x_741:
[----:B------:R-:W-:-:S07]  /*8a80*/  FADD.FTZ R13, R0, R3 ;  /* 0x00000003000d7221 */ /* 0x000fce0000010000 */
.L_x_749:
[----:B------:R-:W-:Y:S05]  /*8a90*/  BSYNC.RECONVERGENT B2 ;  /* 0x0000000000027941 */ /* 0x000fea0003800200 */
.L_x_739:
[----:B------:R-:W-:Y:S01]  /*8aa0*/  HFMA2 R9, -RZ, RZ, 0, 0 ;  /* 0x00000000ff097431 */ /* 0x000fe200000001ff */
[----:B0-----:R-:W-:-:S03]  /*8ab0*/  MOV R0, R13 ;  /* 0x0000000d00007202 */ /* 0x001fc60000000f00 */
[----:B------:R-:W-:Y:S05]  /*8ac0*/  RET.REL.NODEC R8 `(pdist_f32) ;  /* 0xffffff74084c7950 */ /* 0x000fea0003c3ffff */
.L_x_750:
        /* <DEDUP_REMOVED lines=11> */
.L_x_934:


//--------------------- .text.cdist_f32           --------------------------
	.section	.text.cdist_f32,"ax",@progbits
	.align	128
        .global         cdist_f32
        .type           cdist_f32,@function
        .size           cdist_f32,(.L_x_937 - cdist_f32)
        .other          cdist_f32,@"STO_CUDA_ENTRY STV_DEFAULT"
cdist_f32:
.text.cdist_f32:
        /* <DEDUP_REMOVED lines=46> */
.L_x_898:
[----:B------:R-:W-:Y:S05]  /*02e0*/  BRX R10 -0x2f0                                                           (*"BRANCH_TARGETS .L_x_899,.L_x_900,.L_x_753"*) ;  /* 0xfffffffc0a447949 */ /* 0x000fea000383ffff */
.L_x_900:
        /* <DEDUP_REMOVED lines=13> */
.L_x_755:
[----:B------:R-:W-:-:S04]  /*03c0*/  IMAD.WIDE.U32 R12, R9, 0x4, R4 ;  /* 0x00000004090c7825 */ /* 0x000fc800078e0004 */
[----:B------:R-:W-:Y:S01]  /*03d0*/  IMAD.WIDE.U32 R10, R9, 0x4, R6 ;  /* 0x00000004090a7825 */ /* 0x000fe200078e0006 */
[----:B------:R-:W2:Y:S04]  /*03e0*/  LDG.E.CONSTANT R18, desc[UR6][R12.64] ;  /* 0x000000060c127981 */ /* 0x000ea8000c1e9900 */
[----:B------:R-:W2:Y:S04]  /*03f0*/  LDG.E.CONSTANT R19, desc[UR6][R10.64] ;  /* 0x000000060a137981 */ /* 0x000ea8000c1e9900 */
[----:B------:R-:W3:Y:S04]  /*0400*/  LDG.E.CONSTANT R20, desc[UR6][R12.64+0x4] ;  /* 0x000004060c147981 */ /* 0x000ee8000c1e9900 */
[----:B------:R-:W3:Y:S04]  /*0410*/  LDG.E.CONSTANT R23, desc[UR6][R10.64+0x4] ;  /* 0x000004060a177981 */ /* 0x000ee8000c1e9900 */
[----:B------:R-:W4:Y:S04]  /*0420*/  LDG.E.CONSTANT R28, desc[UR6][R12.64+0x8] ;  /* 0x000008060c1c7981 */ /* 0x000f28000c1e9900 */
[----:B------:R-:W4:Y:S04]  /*0430*/  LDG.E.CONSTANT R29, desc[UR6][R10.64+0x8] ;  /* 0x000008060a1d7981 */ /* 0x000f28000c1e9900 */
[----:B------:R-:W5:Y:S04]  /*0440*/  LDG.E.CONSTANT R22, desc[UR6][R12.64+0xc] ;  /* 0x00000c060c167981 */ /* 0x000f68000c1e9900 */
        /* <DEDUP_REMOVED lines=10> */
[----:B------:R-:W5:Y:S01]  /*04f0*/  LDG.E.CONSTANT R35, desc[UR6][R12.64+0x3c] ;  /* 0x00003c060c237981 */ /* 0x000f62000c1e9900 */
[----:B--2---:R-:W-:-:S03]  /*0500*/  FADD R21, R18, -R19 ;  /* 0x8000001312157221 */ /* 0x004fc60000000000 */
[----:B------:R-:W2:Y:S01]  /*0510*/  LDG.E.CONSTANT R19, desc[UR6][R12.64+0x1c] ;  /* 0x00001c060c137981 */ /* 0x000ea2000c1e9900 */
[----:B------:R-:W-:-:S03]  /*0520*/  FFMA R14, R21, R21, R14 ;  /* 0x00000015150e7223 */ /* 0x000fc6000000000e */
[----:B------:R-:W2:Y:S01]  /*0530*/  LDG.E.CONSTANT R18, desc[UR6][R10.64+0x1c] ;  /* 0x00001c060a127981 */ /* 0x000ea2000c1e9900 */
[----:B---3--:R-:W-:-:S03]  /*0540*/  FADD R21, R20, -R23 ;  /* 0x8000001714157221 */ /* 0x008fc60000000000 */
[----:B------:R-:W3:Y:S01]  /*0550*/  LDG.E.CONSTANT R23, desc[UR6][R12.64+0x20] ;  /* 0x000020060c177981 */ /* 0x000ee2000c1e9900 */
[----:B------:R-:W-:-:S03]  /*0560*/  FFMA R26, R21, R21, R14 ;  /* 0x00000015151a7223 */ /* 0x000fc6000000000e */
[----:B------:R-:W3:Y:S01]  /*0570*/  LDG.E.CONSTANT R20, desc[UR6][R10.64+0x20] ;  /* 0x000020060a147981 */ /* 0x000ee2000c1e9900 */
[----:B----4-:R-:W-:-:S03]  /*0580*/  FADD R29, R28, -R29 ;  /* 0x8000001d1c1d7221 */ /* 0x010fc60000000000 */
[----:B------:R-:W4:Y:S01]  /*0590*/  LDG.E.CONSTANT R21, desc[UR6][R12.64+0x24] ;  /* 0x000024060c157981 */ /* 0x000f22000c1e9900 */
[----:B------:R-:W-:-:S03]  /*05a0*/  FFMA R26, R29, R29, R26 ;  /* 0x0000001d1d1a7223 */ /* 0x000fc6000000001a */
[----:B------:R-:W4:Y:S01]  /*05b0*/  LDG.E.CONSTANT R14, desc[UR6][R10.64+0x24] ;  /* 0x000024060a0e7981 */ /* 0x000f22000c1e9900 */
[----:B-----5:R-:W-:-:S03]  /*05c0*/  FADD R29, R22, -R25 ;  /* 0x80000019161d7221 */ /* 0x020fc60000000000 */
[----:B------:R-:W5:Y:S01]  /*05d0*/  LDG.E.CONSTANT R25, desc[UR6][R12.64+0x28] ;  /* 0x000028060c197981 */ /* 0x000f62000c1e9900 */
[----:B------:R-:W-:-:S03]  /*05e0*/  FFMA R26, R29, R29, R26 ;  /* 0x0000001d1d1a7223 */ /* 0x000fc6000000001a */
[----:B------:R-:W5:Y:S01]  /*05f0*/  LDG.E.CONSTANT R22, desc[UR6][R10.64+0x28] ;  /* 0x000028060a167981 */ /* 0x000f62000c1e9900 */
[----:B------:R-:W-:-:S03]  /*0600*/  FADD R29, R27, -R24 ;  /* 0x800000181b1d7221 */ /* 0x000fc60000000000 */
[----:B------:R-:W5:Y:S04]  /*0610*/  LDG.E.CONSTANT R24, desc[UR6][R12.64+0x2c] ;  /* 0x00002c060c187981 */ /* 0x000f68000c1e9900 */
[----:B------:R-:W5:Y:S01]  /*0620*/  LDG.E.CONSTANT R27, desc[UR6][R10.64+0x2c] ;  /* 0x00002c060a1b7981 */ /* 0x000f62000c1e9900 */
[----:B------:R-:W-:-:S03]  /*0630*/  FFMA R26, R29, R29, R26 ;  /* 0x0000001d1d1a7223 */ /* 0x000fc6000000001a */
[----:B------:R-:W5:Y:S01]  /*0640*/  LDG.E.CONSTANT R29, desc[UR6][R12.64+0x34] ;  /* 0x000034060c1d7981 */ /* 0x000f62000c1e9900 */
[----:B------:R-:W-:-:S03]  /*0650*/  FADD R37, R15, -R0 ;  /* 0x800000000f257221 */ /* 0x000fc60000000000 */
[----:B------:R-:W5:Y:S04]  /*0660*/  LDG.E.CONSTANT R28, desc[UR6][R12.64+0x38] ;  /* 0x000038060c1c7981 */ /* 0x000f68000c1e9900 */
[----:B------:R-:W5:Y:S04]  /*0670*/  LDG.E.CONSTANT R15, desc[UR6][R10.64+0x38] ;  /* 0x000038060a0f7981 */ /* 0x000f68000c1e9900 */
[----:B------:R-:W5:Y:S01]  /*0680*/  LDG.E.CONSTANT R0, desc[UR6][R10.64+0x3c] ;  /* 0x00003c060a007981 */ /* 0x000f62000c1e9900 */
[----:B------:R-:W-:Y:S01]  /*0690*/  FFMA R26, R37, R37, R26 ;  /* 0x00000025251a7223 */ /* 0x000fe2000000001a */
[----:B------:R-:W-:-:S04]  /*06a0*/  FADD R17, R16, -R17 ;  /* 0x8000001110117221 */ /* 0x000fc80000000000 */
[----:B------:R-:W-:Y:S01]  /*06b0*/  FFMA R26, R17, R17, R26 ;  /* 0x00000011111a7223 */ /* 0x000fe2000000001a */
[----:B------:R-:W-:Y:S01]  /*06c0*/  IADD3 R32, PT, PT, R32, 0x10, RZ ;  /* 0x0000001020207810 */ /* 0x000fe20007ffe0ff */
[----:B------:R-:W-:-:S03]  /*06d0*/  FADD R33, R33, -R30 ;  /* 0x8000001e21217221 */ /* 0x000fc60000000000 */
[----:B------:R-:W-:Y:S02]  /*06e0*/  ISETP.NE.AND P0, PT, R32, RZ, PT ;  /* 0x000000ff2000720c */ /* 0x000fe40003f05270 */
        /* <DEDUP_REMOVED lines=11> */
[----:B------:R-:W-:-:S03]  /*07a0*/  FADD R29, R29, -R34 ;  /* 0x800000221d1d7221 */ /* 0x000fc60000000000 */
[----:B------:R-:W-:-:S04]  /*07b0*/  FFMA R26, R33, R33, R26 ;  /* 0x00000021211a7223 */ /* 0x000fc8000000001a */
[----:B------:R-:W-:Y:S01]  /*07c0*/  FFMA R26, R29, R29, R26 ;  /* 0x0000001d1d1a7223 */ /* 0x000fe2000000001a */
[----:B------:R-:W-:Y:S01]  /*07d0*/  FADD R15, R28, -R15 ;  /* 0x8000000f1c0f7221 */ /* 0x000fe20000000000 */
[----:B------:R-:W-:-:S03]  /*07e0*/  FADD R35, R35, -R0 ;  /* 0x8000000023237221 */ /* 0x000fc60000000000 */
[----:B------:R-:W-:-:S04]  /*07f0*/  FFMA R26, R15, R15, R26 ;  /* 0x0000000f0f1a7223 */ /* 0x000fc8000000001a */
[----:B------:R-:W-:Y:S01]  /*0800*/  FFMA R14, R35, R35, R26 ;  /* 0x00000023230e7223 */ /* 0x000fe2000000001a */
[----:B------:R-:W-:Y:S06]  /*0810*/  @P0 BRA `(.L_x_755) ;  /* 0xfffffff800e80947 */ /* 0x000fec000383ffff */
.L_x_754:
[----:B------:R-:W-:Y:S05]  /*0820*/  @!P1 BRA `(.L_x_753) ;  /* 0x0000006c00149947 */ /* 0x000fea0003800000 */
[----:B------:R-:W-:Y:S02]  /*0830*/  ISETP.GE.U32.AND P0, PT, R31, 0x8, PT ;  /* 0x000000081f00780c */ /* 0x000fe40003f06070 */
[----:B------:R-:W-:-:S04]  /*0840*/  LOP3.LUT R28, R8, 0x7, RZ, 0xc0, !PT ;  /* 0x00000007081c7812 */ /* 0x000fc800078ec0ff */
[----:B------:R-:W-:-:S07]  /*0850*/  ISETP.NE.AND P1, PT, R28, RZ, PT ;  /* 0x000000ff1c00720c */ /* 0x000fce0003f25270 */
[----:B------:R-:W-:Y:S06]  /*0860*/  @!P0 BRA `(.L_x_756) ;  /* 0x00000000008c8947 */ /* 0x000fec0003800000 */
[----:B------:R-:W-:-:S04]  /*0870*/  IMAD.WIDE.U32 R12, R3, 0x4, R4 ;  /* 0x00000004030c7825 */ /* 0x000fc800078e0004 */
[C---:B------:R-:W-:Y:S01]  /*0880*/  IMAD.WIDE.U32 R10, R3.reuse, 0x4, R6 ;  /* 0x00000004030a7825 */ /* 0x040fe200078e0006 */
        /* <DEDUP_REMOVED lines=33> */
.L_x_756:
        /* <DEDUP_REMOVED lines=24> */
.L_x_757:
[----:B------:R-:W-:Y:S05]  /*0c20*/  @!P1 BRA `(.L_x_753) ;  /* 0x0000006800149947 */ /* 0x000fea0003800000 */
[----:B------:R-:W-:-:S04]  /*0c30*/  IMAD.WIDE.U32 R8, R3, 0x4, R4 ;  /* 0x0000000403087825 */ /* 0x000fc800078e0004 */
[----:B------:R-:W-:Y:S02]  /*0c40*/  IMAD.WIDE.U32 R10, R3, 0x4, R6 ;  /* 0x00000004030a7825 */ /* 0x000fe400078e0006 */
[----:B------:R-:W2:Y:S04]  /*0c50*/  LDG.E.CONSTANT R8, desc[UR6][R8.64] ;  /* 0x0000000608087981 */ /* 0x000ea8000c1e9900 */
[----:B------:R-:W2:Y:S01]  /*0c60*/  LDG.E.CONSTANT R11, desc[UR6][R10.64] ;  /* 0x000000060a0b7981 */ /* 0x000ea2000c1e9900 */
[----:B------:R-:W-:-:S04]  /*0c70*/  IADD3 R0, PT, PT, -R0, 0x1, RZ ;  /* 0x0000000100007810 */ /* 0x000fc80007ffe1ff */
[----:B------:R-:W-:Y:S01]  /*0c80*/  ISETP.NE.AND P0, PT, R0, RZ, PT ;  /* 0x000000ff0000720c */ /* 0x000fe20003f05270 */
[----:B--2---:R-:W-:-:S04]  /*0c90*/  FADD R13, R8, -R11 ;  /* 0x8000000b080d7221 */ /* 0x004fc80000000000 */
[----:B------:R-:W-:-:S08]  /*0ca0*/  FFMA R14, R13, R13, R14 ;  /* 0x0000000d0d0e7223 */ /* 0x000fd0000000000e */
[----:B------:R-:W-:Y:S05]  /*0cb0*/  @!P0 BRA `(.L_x_753) ;  /* 0x0000006400f08947 */ /* 0x000fea0003800000 */
[----:B------:R-:W-:-:S07]  /*0cc0*/  IADD3 R13, PT, PT, R3, 0x1, RZ ;  /* 0x00000001030d7810 */ /* 0x000fce0007ffe0ff */
.L_x_758:
[----:B------:R-:W-:-:S04]  /*0cd0*/  IMAD.WIDE.U32 R8, R13, 0x4, R4 ;  /* 0x000000040d087825 */ /* 0x000fc800078e0004 */
[C---:B------:R-:W-:Y:S02]  /*0ce0*/  IMAD.WIDE.U32 R10, R13.reuse, 0x4, R6 ;  /* 0x000000040d0a7825 */ /* 0x040fe400078e0006 */
[----:B------:R-:W2:Y:S04]  /*0cf0*/  LDG.E.CONSTANT R8, desc[UR6][R8.64] ;  /* 0x0000000608087981 */ /* 0x000ea8000c1e9900 */
[----:B------:R-:W2:Y:S01]  /*0d00*/  LDG.E.CONSTANT R11, desc[UR6][R10.64] ;  /* 0x000000060a0b7981 */ /* 0x000ea2000c1e9900 */
[----:B------:R-:W-:Y:S02]  /*0d10*/  IADD3 R0, PT, PT, R0, 0x1, RZ ;  /* 0x0000000100007810 */ /* 0x000fe40007ffe0ff */
[----:B------:R-:W-:Y:S02]  /*0d20*/  IADD3 R13, PT, PT, R13, 0x1, RZ ;  /* 0x000000010d0d7810 */ /* 0x000fe40007ffe0ff */
[----:B------:R-:W-:Y:S01]  /*0d30*/  ISETP.NE.AND P0, PT, R0, RZ, PT ;  /* 0x000000ff0000720c */ /* 0x000fe20003f05270 */
[----:B--2---:R-:W-:-:S04]  /*0d40*/  FADD R3, R8, -R11 ;  /* 0x8000000b08037221 */ /* 0x004fc80000000000 */
[----:B------:R-:W-:-:S08]  /*0d50*/  FFMA R14, R3, R3, R14 ;  /* 0x00000003030e7223 */ /* 0x000fd0000000000e */
[----:B------:R-:W-:Y:S05]  /*0d60*/  @P0 BRA `(.L_x_758) ;  /* 0xfffffffc00d80947 */ /* 0x000fea000383ffff */
[----:B------:R-:W-:Y:S05]  /*0d70*/  BRA `(.L_x_753) ;  /* 0x0000006400c07947 */ /* 0x000fea0003800000 */
.L_x_899:
        /* <DEDUP_REMOVED lines=14> */
.L_x_761:
        /* <DEDUP_REMOVED lines=70> */
.L_x_760:
        /* <DEDUP_REMOVED lines=40> */
.L_x_762:
        /* <DEDUP_REMOVED lines=24> */
.L_x_763:
[----:B------:R-:W-:Y:S05]  /*16c0*/  @!P1 BRA `(.L_x_759) ;  /* 0x00000000002c9947 */ /* 0x000fea0003800000 */
[----:B------:R-:W-:-:S07]  /*16d0*/  IADD3 R0, PT, PT, -R0, RZ, RZ ;  /* 0x000000ff00007210 */ /* 0x000fce0007ffe1ff */
.L_x_764:
        /* <DEDUP_REMOVED lines=10> */
.L_x_759:
[----:B------:R-:W-:Y:S01]  /*1780*/  IADD3 R0, PT, PT, R18, -0xd000000, RZ ;  /* 0xf300000012007810 */ /* 0x000fe20007ffe0ff */
[----:B------:R0:W1:Y:S01]  /*1790*/  MUFU.RSQ R5, R18 ;  /* 0x0000001200057308 */ /* 0x0000620000001400 */
[----:B------:R-:W-:Y:S02]  /*17a0*/  BSSY.RECONVERGENT B0, `(.L_x_765) ;  /* 0x000000c000007945 */ /* 0x000fe40003800200 */
[----:B------:R-:W-:-:S13]  /*17b0*/  ISETP.GT.U32.AND P0, PT, R0, 0x727fffff, PT ;  /* 0x727fffff0000780c */ /* 0x000fda0003f04070 */
[----:B0-----:R-:W-:Y:S05]  /*17c0*/  @!P0 BRA `(.L_x_766) ;  /* 0x0000000000148947 */ /* 0x001fea0003800000 */
[----:B------:R-:W-:Y:S02]  /*17d0*/  MOV R0, R18 ;  /* 0x0000001200007202 */ /* 0x000fe40000000f00 */
[----:B------:R-:W-:-:S07]  /*17e0*/  MOV R9, 0x1800 ;  /* 0x0000180000097802 */ /* 0x000fce0000000f00 */
[----:B-1----:R-:W-:Y:S05]  /*17f0*/  CALL.REL.NOINC `($__internal_22_$__cuda_sm20_sqrt_rn_f32_slowpath) ;  /* 0x0000006000047944 */ /* 0x002fea0003c00000 */
[----:B------:R-:W-:Y:S01]  /*1800*/  MOV R14, R0 ;  /* 0x00000000000e7202 */ /* 0x000fe20000000f00 */
[----:B------:R-:W-:Y:S06]  /*1810*/  BRA `(.L_x_767) ;  /* 0x0000000000107947 */ /* 0x000fec0003800000 */
.L_x_766:
[C---:B-1----:R-:W-:Y:S01]  /*1820*/  FMUL.FTZ R3, R5.reuse, R18 ;  /* 0x0000001205037220 */ /* 0x042fe20000410000 */
[----:B------:R-:W-:-:S03]  /*1830*/  FMUL.FTZ R0, R5, 0.5 ;  /* 0x3f00000005007820 */ /* 0x000fc60000410000 */
[----:B------:R-:W-:-:S04]  /*1840*/  FFMA R14, -R3, R3, R18 ;  /* 0x00000003030e7223 */ /* 0x000fc80000000112 */
[----:B------:R-:W-:-:S07]  /*1850*/  FFMA R14, R14, R0, R3 ;  /* 0x000000000e0e7223 */ /* 0x000fce0000000003 */
.L_x_767:
[----:B------:R-:W-:Y:S05]  /*1860*/  BSYNC.RECONVERGENT B0 ;  /* 0x0000000000007941 */ /* 0x000fea0003800200 */
.L_x_765:
[----:B------:R-:W-:Y:S05]  /*1870*/  BRA `(.L_x_753) ;  /* 0x0000005c00007947 */ /* 0x000fea0003800000 */
.L_x_752:
[----:B------:R-:W-:-:S04]  /*1880*/  MOV R0, 0xfffffffe ;  /* 0xfffffffe00007802 */ /* 0x000fc80000000f00 */
[----:B------:R-:W-:-:S04]  /*1890*/  VIADDMNMX.U32 R9, R9, R0, 0x2, PT ;  /* 0x0000000209097446 */ /* 0x000fc80003800000 */
[----:B------:R-:W-:-:S04]  /*18a0*/  SHF.L.U32 R9, R9, 0x2, RZ ;  /* 0x0000000209097819 */ /* 0x000fc800000006ff */
[----:B------:R-:W0:Y:S02]  /*18b0*/  LDC R10, c[0x2][R9+0xc] ;  /* 0x00800300090a7b82 */ /* 0x000e240000000800 */
[----:B0-----:R-:W-:-:S04]  /*18c0*/  SHF.R.S32.HI R11, RZ, 0x1f, R10 ;  /* 0x0000001fff0b7819 */ /* 0x001fc8000001140a */
.L_x_902:
[----:B------:R-:W-:Y:S05]  /*18d0*/  BRX R10 -0x18e0                                                          (*"BRANCH_TARGETS .L_x_903,.L_x_904,.L_x_753"*) ;  /* 0xffffffe40ac87949 */ /* 0x000fea000383ffff */
.L_x_904:
        /* <DEDUP_REMOVED lines=13> */
.L_x_769:
        /* <DEDUP_REMOVED lines=25> */
[----:B---3--:R-:W-:-:S03]  /*1b40*/  FADD R18, R18, -R21 ;  /* 0x8000001512127221 */ /* 0x008fc60000000000 */
[----:B------:R-:W3:Y:S01]  /*1b50*/  LDG.E.CONSTANT R21, desc[UR6][R10.64+0x24] ;  /* 0x000024060a157981 */ /* 0x000ee2000c1e9900 */
[----:B----4-:R-:W-:-:S03]  /*1b60*/  FADD R20, R20, -R23 ;  /* 0x8000001714147221 */ /* 0x010fc60000000000 */
[----:B------:R-:W4:Y:S01]  /*1b70*/  LDG.E.CONSTANT R23, desc[UR6][R10.64+0x28] ;  /* 0x000028060a177981 */ /* 0x000f22000c1e9900 */
[----:B-----5:R-:W-:-:S03]  /*1b80*/  FADD R25, R25, -R28 ;  /* 0x8000001c19197221 */ /* 0x020fc60000000000 */
[----:B------:R-:W5:Y:S01]  /*1b90*/  LDG.E.CONSTANT R28, desc[UR6][R12.64+0x2c] ;  /* 0x00002c060c1c7981 */ /* 0x000f62000c1e9900 */
[----:B------:R-:W-:-:S03]  /*1ba0*/  FADD R26, R26, -R27 ;  /* 0x8000001b1a1a7221 */ /* 0x000fc60000000000 */
[----:B------:R-:W5:Y:S01]  /*1bb0*/  LDG.E.CONSTANT R27, desc[UR6][R10.64+0x2c] ;  /* 0x00002c060a1b7981 */ /* 0x000f62000c1e9900 */
[----:B------:R-:W-:-:S03]  /*1bc0*/  FADD R29, R29, -R30 ;  /* 0x8000001e1d1d7221 */ /* 0x000fc60000000000 */
[----:B------:R-:W5:Y:S01]  /*1bd0*/  LDG.E.CONSTANT R30, desc[UR6][R12.64+0x30] ;  /* 0x000030060c1e7981 */ /* 0x000f62000c1e9900 */
[----:B------:R-:W-:-:S03]  /*1be0*/  FADD R32, R32, -R31 ;  /* 0x8000001f20207221 */ /* 0x000fc60000000000 */
[----:B------:R-:W5:Y:S01]  /*1bf0*/  LDG.E.CONSTANT R31, desc[UR6][R10.64+0x30] ;  /* 0x000030060a1f7981 */ /* 0x000f62000c1e9900 */
[----:B------:R-:W-:-:S03]  /*1c00*/  FADD R19, R16, -R19 ;  /* 0x8000001310137221 */ /* 0x000fc60000000000 */
[----:B------:R-:W5:Y:S01]  /*1c10*/  LDG.E.CONSTANT R16, desc[UR6][R12.64+0x34] ;  /* 0x000034060c107981 */ /* 0x000f62000c1e9900 */
[----:B------:R-:W-:-:S04]  /*1c20*/  FSETP.GT.AND P1, PT, |R15|, R14, PT ;  /* 0x0000000e0f00720b */ /* 0x000fc80003f24200 */
[----:B------:R-:W-:-:S04]  /*1c30*/  FSEL R15, |R15|, R14, P1 ;  /* 0x0000000e0f0f7208 */ /* 0x000fc80000800200 */
[----:B------:R-:W-:-:S04]  /*1c40*/  FSETP.GT.AND P1, PT, |R18|, R15, PT ;  /* 0x0000000f1200720b */ /* 0x000fc80003f24200 */
[----:B------:R-:W-:-:S04]  /*1c50*/  FSEL R15, |R18|, R15, P1 ;  /* 0x0000000f120f7208 */ /* 0x000fc80000800200 */
[----:B------:R-:W-:Y:S01]  /*1c60*/  FSETP.GT.AND P1, PT, |R20|, R15, PT ;  /* 0x0000000f1400720b */ /* 0x000fe20003f24200 */
[----:B--2---:R-:W-:Y:S02]  /*1c70*/  FADD R0, R0, -R17 ;  /* 0x8000001100007221 */ /* 0x004fe40000000000 */
[----:B------:R-:W2:Y:S01]  /*1c80*/  LDG.E.CONSTANT R17, desc[UR6][R10.64+0x34] ;  /* 0x000034060a117981 */ /* 0x000ea2000c1e9900 */
[----:B---3--:R-:W-:-:S03]  /*1c90*/  FADD R21, R21, -R22 ;  /* 0x8000001615157221 */ /* 0x008fc60000000000 */
[----:B------:R-:W3:Y:S01]  /*1ca0*/  LDG.E.CONSTANT R22, desc[UR6][R12.64+0x38] ;  /* 0x000038060c167981 */ /* 0x000ee2000c1e9900 */
[----:B----4-:R-:W-:-:S03]  /*1cb0*/  FADD R24, R23, -R24 ;  /* 0x8000001817187221 */ /* 0x010fc60000000000 */
[----:B------:R-:W3:Y:S01]  /*1cc0*/  LDG.E.CONSTANT R23, desc[UR6][R10.64+0x38] ;  /* 0x000038060a177981 */ /* 0x000ee2000c1e9900 */
[----:B------:R-:W-:-:S04]  /*1cd0*/  FSEL R20, |R20|, R15, P1 ;  /* 0x0000000f14147208 */ /* 0x000fc80000800200 */
[----:B------:R-:W-:-:S04]  /*1ce0*/  FSETP.GT.AND P1, PT, |R25|, R20, PT ;  /* 0x000000141900720b */ /* 0x000fc80003f24200 */
        /* <DEDUP_REMOVED lines=12> */
[----:B------:R-:W-:Y:S01]  /*1db0*/  FSEL R21, |R21|, R0, P1 ;  /* 0x0000000015157208 */ /* 0x000fe20000800200 */
[----:B-----5:R-:W-:-:S03]  /*1dc0*/  FADD R28, R27, -R28 ;  /* 0x8000001c1b1c7221 */ /* 0x020fc60000000000 */
        /* <DEDUP_REMOVED lines=8> */
[----:B------:R-:W-:Y:S01]  /*1e50*/  ISETP.NE.AND P2, PT, R34, RZ, PT ;  /* 0x000000ff2200720c */ /* 0x000fe20003f45270 */
[----:B------:R-:W-:Y:S01]  /*1e60*/  FADD R35, R35, -R36 ;  /* 0x8000002423237221 */ /* 0x000fe20000000000 */
[----:B------:R-:W-:Y:S01]  /*1e70*/  IADD3 R9, PT, PT, R9, 0x10, RZ ;  /* 0x0000001009097810 */ /* 0x000fe20007ffe0ff */
[----:B--2---:R-:W-:-:S05]  /*1e80*/  FADD R16, R17, -R16 ;  /* 0x8000001011107221 */ /* 0x004fca0000000000 */
[----:B------:R-:W-:-:S04]  /*1e90*/  FSETP.GT.AND P1, PT, |R16|, R21, PT ;  /* 0x000000151000720b */ /* 0x000fc80003f24200 */
[----:B------:R-:W-:Y:S01]  /*1ea0*/  FSEL R16, |R16|, R21, P1 ;  /* 0x0000001510107208 */ /* 0x000fe20000800200 */
[----:B---3--:R-:W-:-:S05]  /*1eb0*/  FADD R23, R23, -R22 ;  /* 0x8000001617177221 */ /* 0x008fca0000000000 */
[----:B------:R-:W-:-:S04]  /*1ec0*/  FSETP.GT.AND P1, PT, |R23|, R16, PT ;  /* 0x000000101700720b */ /* 0x000fc80003f24200 */
[----:B------:R-:W-:-:S04]  /*1ed0*/  FSEL R14, |R23|, R16, P1 ;  /* 0x00000010170e7208 */ /* 0x000fc80000800200 */
[----:B------:R-:W-:-:S04]  /*1ee0*/  FSETP.GT.AND P1, PT, |R35|, R14, PT ;  /* 0x0000000e2300720b */ /* 0x000fc80003f24200 */
[----:B------:R-:W-:Y:S01]  /*1ef0*/  FSEL R14, |R35|, R14, P1 ;  /* 0x0000000e230e7208 */ /* 0x000fe20000800200 */
[----:B------:R-:W-:Y:S08]  /*1f00*/  @P2 BRA `(.L_x_769) ;  /* 0xfffffff800a82947 */ /* 0x000ff0000383ffff */
.L_x_768:
        /* <DEDUP_REMOVED lines=48> */
.L_x_770:
        /* <DEDUP_REMOVED lines=28> */
.L_x_771:
[----:B------:R-:W-:Y:S05]  /*23d0*/  @!P1 BRA `(.L_x_753) ;  /* 0x0000005000289947 */ /* 0x000fea0003800000 */
[----:B------:R-:W-:-:S07]  /*23e0*/  IADD3 R0, PT, PT, -R0, RZ, RZ ;  /* 0x000000ff00007210 */ /* 0x000fce0007ffe1ff */
.L_x_772:
[----:B------:R-:W-:-:S04]  /*23f0*/  IMAD.WIDE.U32 R8, R3, 0x4, R4 ;  /* 0x0000000403087825 */ /* 0x000fc800078e0004 */
[C---:B------:R-:W-:Y:S02]  /*2400*/  IMAD.WIDE.U32 R10, R3.reuse, 0x4, R6 ;  /* 0x00000004030a7825 */ /* 0x040fe400078e0006 */
[----:B------:R-:W2:Y:S04]  /*2410*/  LDG.E.CONSTANT R8, desc[UR6][R8.64] ;  /* 0x0000000608087981 */ /* 0x000ea8000c1e9900 */
[----:B------:R-:W2:Y:S01]  /*2420*/  LDG.E.CONSTANT R11, desc[UR6][R10.64] ;  /* 0x000000060a0b7981 */ /* 0x000ea2000c1e9900 */
[----:B------:R-:W-:Y:S02]  /*2430*/  IADD3 R0, PT, PT, R0, 0x1, RZ ;  /* 0x0000000100007810 */ /* 0x000fe40007ffe0ff */
[----:B------:R-:W-:Y:S02]  /*2440*/  IADD3 R3, PT, PT, R3, 0x1, RZ ;  /* 0x0000000103037810 */ /* 0x000fe40007ffe0ff */
[----:B------:R-:W-:Y:S01]  /*2450*/  ISETP.NE.AND P1, PT, R0, RZ, PT ;  /* 0x000000ff0000720c */ /* 0x000fe20003f25270 */
[----:B--2---:R-:W-:-:S05]  /*2460*/  FADD R13, R8, -R11 ;  /* 0x8000000b080d7221 */ /* 0x004fca0000000000 */
[----:B------:R-:W-:-:S04]  /*2470*/  FSETP.GT.AND P0, PT, |R13|, R14, PT ;  /* 0x0000000e0d00720b */ /* 0x000fc80003f04200 */
[----:B------:R-:W-:-:S03]  /*2480*/  FSEL R14, |R13|, R14, P0 ;  /* 0x0000000e0d0e7208 */ /* 0x000fc60000000200 */
[----:B------:R-:W-:Y:S06]  /*2490*/  @P1 BRA `(.L_x_772) ;  /* 0xfffffffc00d41947 */ /* 0x000fec000383ffff */
[----:B------:R-:W-:Y:S05]  /*24a0*/  BRA `(.L_x_753) ;  /* 0x0000004c00f47947 */ /* 0x000fea0003800000 */
.L_x_903:
        /* <DEDUP_REMOVED lines=13> */
.L_x_774:
        /* <DEDUP_REMOVED lines=22> */
[----:B------:R-:W-:-:S03]  /*26e0*/  FADD R21, |R21|, R14 ;  /* 0x0000000e15157221 */ /* 0x000fc60000000200 */
[----:B------:R-:W2:Y:S01]  /*26f0*/  LDG.E.CONSTANT R19, desc[UR6][R10.64+0x1c] ;  /* 0x00001c060a137981 */ /* 0x000ea2000c1e9900 */
[----:B---3--:R-:W-:-:S03]  /*2700*/  FADD R14, R20, -R23 ;  /* 0x80000017140e7221 */ /* 0x008fc60000000000 */
[----:B------:R-:W3:Y:S01]  /*2710*/  LDG.E.CONSTANT R23, desc[UR6][R12.64+0x20] ;  /* 0x000020060c177981 */ /* 0x000ee2000c1e9900 */
[----:B------:R-:W-:-:S03]  /*2720*/  FADD R26, R21, |R14| ;  /* 0x4000000e151a7221 */ /* 0x000fc60000000000 */
[----:B------:R-:W3:Y:S01]  /*2730*/  LDG.E.CONSTANT R20, desc[UR6][R10.64+0x20] ;  /* 0x000020060a147981 */ /* 0x000ee2000c1e9900 */
[----:B----4-:R-:W-:-:S03]  /*2740*/  FADD R29, R28, -R29 ;  /* 0x8000001d1c1d7221 */ /* 0x010fc60000000000 */
[----:B------:R-:W4:Y:S01]  /*2750*/  LDG.E.CONSTANT R21, desc[UR6][R12.64+0x24] ;  /* 0x000024060c157981 */ /* 0x000f22000c1e9900 */
[----:B------:R-:W-:-:S03]  /*2760*/  FADD R26, R26, |R29| ;  /* 0x4000001d1a1a7221 */ /* 0x000fc60000000000 */
[----:B------:R-:W4:Y:S01]  /*2770*/  LDG.E.CONSTANT R14, desc[UR6][R10.64+0x24] ;  /* 0x000024060a0e7981 */ /* 0x000f22000c1e9900 */
[----:B-----5:R-:W-:-:S03]  /*2780*/  FADD R29, R22, -R25 ;  /* 0x80000019161d7221 */ /* 0x020fc60000000000 */
[----:B------:R-:W5:Y:S04]  /*2790*/  LDG.E.CONSTANT R25, desc[UR6][R12.64+0x28] ;  /* 0x000028060c197981 */ /* 0x000f68000c1e9900 */
[----:B------:R-:W5:Y:S01]  /*27a0*/  LDG.E.CONSTANT R22, desc[UR6][R10.64+0x28] ;  /* 0x000028060a167981 */ /* 0x000f62000c1e9900 */
[----:B------:R-:W-:Y:S01]  /*27b0*/  FADD R26, R26, |R29| ;  /* 0x4000001d1a1a7221 */ /* 0x000fe20000000000 */
[----:B------:R-:W-:Y:S02]  /*27c0*/  FADD R33, R27, -R24 ;  /* 0x800000181b217221 */ /* 0x000fe40000000000 */
[----:B------:R-:W5:Y:S04]  /*27d0*/  LDG.E.CONSTANT R24, desc[UR6][R12.64+0x2c] ;  /* 0x00002c060c187981 */ /* 0x000f68000c1e9900 */
[----:B------:R-:W5:Y:S01]  /*27e0*/  LDG.E.CONSTANT R27, desc[UR6][R10.64+0x2c] ;  /* 0x00002c060a1b7981 */ /* 0x000f62000c1e9900 */
[----:B------:R-:W-:-:S03]  /*27f0*/  FADD R33, R26, |R33| ;  /* 0x400000211a217221 */ /* 0x000fc60000000000 */
[----:B------:R-:W5:Y:S01]  /*2800*/  LDG.E.CONSTANT R29, desc[UR6][R10.64+0x30] ;  /* 0x000030060a1d7981 */ /* 0x000f62000c1e9900 */
[----:B------:R-:W-:-:S03]  /*2810*/  FADD R0, R0, -R15 ;  /* 0x8000000f00007221 */ /* 0x000fc60000000000 */
[----:B------:R-:W5:Y:S04]  /*2820*/  LDG.E.CONSTANT R28, desc[UR6][R12.64+0x34] ;  /* 0x000034060c1c7981 */ /* 0x000f68000c1e9900 */
[----:B------:R-:W5:Y:S04]  /*2830*/  LDG.E.CONSTANT R26, desc[UR6][R12.64+0x38] ;  /* 0x000038060c1a7981 */ /* 0x000f68000c1e9900 */
[----:B------:R-:W5:Y:S01]  /*2840*/  LDG.E.CONSTANT R15, desc[UR6][R10.64+0x38] ;  /* 0x000038060a0f7981 */ /* 0x000f62000c1e9900 */
[----:B------:R-:W-:Y:S01]  /*2850*/  FADD R0, R33, |R0| ;  /* 0x4000000021007221 */ /* 0x000fe20000000000 */
[----:B------:R-:W-:-:S04]  /*2860*/  FADD R17, R16, -R17 ;  /* 0x8000001110117221 */ /* 0x000fc80000000000 */
[----:B------:R-:W-:Y:S01]  /*2870*/  FADD R0, R0, |R17| ;  /* 0x4000001100007221 */ /* 0x000fe20000000000 */
[----:B------:R-:W-:-:S04]  /*2880*/  IADD3 R31, PT, PT, R31, 0x10, RZ ;  /* 0x000000101f1f7810 */ /* 0x000fc80007ffe0ff */
[----:B------:R-:W-:Y:S01]  /*2890*/  ISETP.NE.AND P0, PT, R31, RZ, PT ;  /* 0x000000ff1f00720c */ /* 0x000fe20003f05270 */
[----:B------:R-:W-:Y:S01]  /*28a0*/  FADD R37, R34, -R37 ;  /* 0x8000002522257221 */ /* 0x000fe20000000000 */
        /* <DEDUP_REMOVED lines=11> */
[----:B------:R-:W-:Y:S01]  /*2960*/  FADD R29, R30, -R29 ;  /* 0x8000001d1e1d7221 */ /* 0x000fe20000000000 */
[----:B------:R-:W-:-:S03]  /*2970*/  FADD R35, R28, -R35 ;  /* 0x800000231c237221 */ /* 0x000fc60000000000 */
[----:B------:R-:W-:-:S04]  /*2980*/  FADD R0, R0, |R29| ;  /* 0x4000001d00007221 */ /* 0x000fc80000000000 */
[----:B------:R-:W-:Y:S01]  /*2990*/  FADD R0, R0, |R35| ;  /* 0x4000002300007221 */ /* 0x000fe20000000000 */
[----:B------:R-:W-:-:S04]  /*29a0*/  FADD R15, R26, -R15 ;  /* 0x8000000f1a0f7221 */ /* 0x000fc80000000000 */
[----:B------:R-:W-:-:S04]  /*29b0*/  FADD R0, R0, |R15| ;  /* 0x4000000f00007221 */ /* 0x000fc80000000000 */
[----:B------:R-:W-:Y:S01]  /*29c0*/  FADD R14, R0, |R37| ;  /* 0x40000025000e7221 */ /* 0x000fe20000000000 */
[----:B------:R-:W-:Y:S06]  /*29d0*/  @P0 BRA `(.L_x_774) ;  /* 0xfffffff800e80947 */ /* 0x000fec000383ffff */
.L_x_773:
        /* <DEDUP_REMOVED lines=40> */
.L_x_775:
        /* <DEDUP_REMOVED lines=24> */
.L_x_776:
        /* <DEDUP_REMOVED lines=8> */
[----:B------:R-:W-:-:S08]  /*2e60*/  FADD R14, R14, |R13| ;  /* 0x4000000d0e0e7221 */ /* 0x000fd00000000000 */
[----:B------:R-:W-:Y:S05]  /*2e70*/  @!P0 BRA `(.L_x_753) ;  /* 0x0000004400808947 */ /* 0x000fea0003800000 */
[----:B------:R-:W-:-:S07]  /*2e80*/  IADD3 R13, PT, PT, R3, 0x1, RZ ;  /* 0x00000001030d7810 */ /* 0x000fce0007ffe0ff */
.L_x_777:
        /* <DEDUP_REMOVED lines=8> */
[----:B------:R-:W-:-:S08]  /*2f10*/  FADD R14, |R3|, R14 ;  /* 0x0000000e030e7221 */ /* 0x000fd00000000200 */
[----:B------:R-:W-:Y:S05]  /*2f20*/  @P0 BRA `(.L_x_777) ;  /* 0xfffffffc00d80947 */ /* 0x000fea000383ffff */
[----:B------:R-:W-:Y:S05]  /*2f30*/  BRA `(.L_x_753) ;  /* 0x0000004400507947 */ /* 0x000fea0003800000 */
.L_x_751:
[----:B------:R-:W-:-:S13]  /*2f40*/  ISETP.GT.AND P0, PT, R9, 0x5, PT ;  /* 0x000000050900780c */ /* 0x000fda0003f04270 */
[----:B------:R-:W-:Y:S05]  /*2f50*/  @P0 BRA `(.L_x_778) ;  /* 0x0000001400c80947 */ /* 0x000fea0003800000 */
[----:B------:R-:W-:-:S04]  /*2f60*/  IADD3 R9, PT, PT, R9, -0x4, RZ ;  /* 0xfffffffc09097810 */ /* 0x000fc80007ffe0ff */
[----:B------:R-:W-:-:S04]  /*2f70*/  VIMNMX.U32 R9, PT, PT, R9, 0x2, PT ;  /* 0x0000000209097848 */ /* 0x000fc80003fe0000 */
[----:B------:R-:W-:-:S04]  /*2f80*/  SHF.L.U32 R9, R9, 0x2, RZ ;  /* 0x0000000209097819 */ /* 0x000fc800000006ff */
[----:B------:R-:W0:Y:S02]  /*2f90*/  LDC R10, c[0x2][R9+0x18] ;  /* 0x00800600090a7b82 */ /* 0x000e240000000800 */
[----:B0-----:R-:W-:-:S04]  /*2fa0*/  SHF.R.S32.HI R11, RZ, 0x1f, R10 ;  /* 0x0000001fff0b7819 */ /* 0x001fc8000001140a */
.L_x_906:
[----:B------:R-:W-:Y:S05]  /*2fb0*/  BRX R10 -0x2fc0                                                          (*"BRANCH_TARGETS .L_x_907,.L_x_908,.L_x_753"*) ;  /* 0xffffffd00a107949 */ /* 0x000fea000383ffff */
.L_x_908:
        /* <DEDUP_REMOVED lines=17> */
.L_x_781:
[----:B------:R-:W-:-:S04]  /*30d0*/  IMAD.WIDE.U32 R12, R17, 0x4, R4 ;  /* 0x00000004110c7825 */ /* 0x000fc800078e0004 */
[----:B------:R-:W-:Y:S01]  /*30e0*/  IMAD.WIDE.U32 R10, R17, 0x4, R6 ;  /* 0x00000004110a7825 */ /* 0x000fe200078e0006 */
[----:B------:R-:W2:Y:S04]  /*30f0*/  LDG.E.CONSTANT R30, desc[UR6][R12.64] ;  /* 0x000000060c1e7981 */ /* 0x000ea8000c1e9900 */
[----:B------:R-:W3:Y:S04]  /*3100*/  LDG.E.CONSTANT R33, desc[UR6][R10.64] ;  /* 0x000000060a217981 */ /* 0x000ee8000c1e9900 */
        /* <DEDUP_REMOVED lines=14> */
[----:B------:R-:W-:-:S02]  /*31f0*/  IADD3 R34, PT, PT, R34, 0x8, RZ ;  /* 0x0000000822227810 */ /* 0x000fc40007ffe0ff */
[----:B------:R-:W-:Y:S02]  /*3200*/  IADD3 R17, PT, PT, R17, 0x8, RZ ;  /* 0x0000000811117810 */ /* 0x000fe40007ffe0ff */
[----:B------:R-:W-:Y:S01]  /*3210*/  ISETP.NE.AND P0, PT, R34, RZ, PT ;  /* 0x000000ff2200720c */ /* 0x000fe20003f05270 */
[C---:B--2---:R-:W-:Y:S01]  /*3220*/  FFMA R32, R30.reuse, R30, R9 ;  /* 0x0000001e1e207223 */ /* 0x044fe20000000009 */
[-C--:B---3--:R-:W-:Y:S01]  /*3230*/  FFMA R3, R30, R33.reuse, R3 ;  /* 0x000000211e037223 */ /* 0x088fe20000000003 */
[----:B------:R-:W-:Y:S02]  /*3240*/  FFMA R33, R33, R33, R0 ;  /* 0x0000002121217223 */ /* 0x000fe40000000000 */
[C---:B----4-:R-:W-:Y:S01]  /*3250*/  FFMA R32, R29.reuse, R29, R32 ;  /* 0x0000001d1d207223 */ /* 0x050fe20000000020 */
[-C--:B-----5:R-:W-:Y:S01]  /*3260*/  FFMA R3, R29, R26.reuse, R3 ;  /* 0x0000001a1d037223 */ /* 0x0a0fe20000000003 */
        /* <DEDUP_REMOVED lines=18> */
[----:B------:R-:W-:Y:S01]  /*3390*/  FFMA R0, R31, R31, R16 ;  /* 0x0000001f1f007223 */ /* 0x000fe20000000010 */
[----:B------:R-:W-:Y:S06]  /*33a0*/  @P0 BRA `(.L_x_781) ;  /* 0xfffffffc00480947 */ /* 0x000fec000383ffff */
.L_x_780:
        /* <DEDUP_REMOVED lines=8> */
[----:B------:R-:W3:Y:S04]  /*3430*/  LDG.E.CONSTANT R17, desc[UR6][R10.64] ;  /* 0x000000060a117981 */ /* 0x000ee8000c1e9900 */
[----:B------:R-:W4:Y:S04]  /*3440*/  LDG.E.CONSTANT R18, desc[UR6][R12.64+0x4] ;  /* 0x000004060c127981 */ /* 0x000f28000c1e9900 */
[----:B------:R-:W5:Y:S04]  /*3450*/  LDG.E.CONSTANT R19, desc[UR6][R10.64+0x4] ;  /* 0x000004060a137981 */ /* 0x000f68000c1e9900 */
[----:B------:R-:W5:Y:S04]  /*3460*/  LDG.E.CONSTANT R20, desc[UR6][R12.64+0x8] ;  /* 0x000008060c147981 */ /* 0x000f68000c1e9900 */
[----:B------:R-:W5:Y:S04]  /*3470*/  LDG.E.CONSTANT R21, desc[UR6][R10.64+0x8] ;  /* 0x000008060a157981 */ /* 0x000f68000c1e9900 */
[----:B------:R-:W5:Y:S04]  /*3480*/  LDG.E.CONSTANT R22, desc[UR6][R12.64+0xc] ;  /* 0x00000c060c167981 */ /* 0x000f68000c1e9900 */
[----:B------:R-:W5:Y:S01]  /*3490*/  LDG.E.CONSTANT R23, desc[UR6][R10.64+0xc] ;  /* 0x00000c060a177981 */ /* 0x000f62000c1e9900 */
        /* <DEDUP_REMOVED lines=13> */
.L_x_783:
[----:B------:R-:W-:Y:S05]  /*3570*/  @!P1 BRA `(.L_x_782) ;  /* 0x00000000005c9947 */ /* 0x000fea0003800000 */
[----:B------:R-:W-:Y:S02]  /*3580*/  ISETP.NE.AND P0, PT, R24, 0x1, PT ;  /* 0x000000011800780c */ /* 0x000fe40003f05270 */
[----:B------:R-:W-:-:S04]  /*3590*/  LOP3.LUT R8, R8, 0x1, RZ, 0xc0, !PT ;  /* 0x0000000108087812 */ /* 0x000fc800078ec0ff */
[----:B------:R-:W-:-:S07]  /*35a0*/  ISETP.NE.U32.AND P1, PT, R8, 0x1, PT ;  /* 0x000000010800780c */ /* 0x000fce0003f25070 */
[----:B------:R-:W-:-:S04]  /*35b0*/  @P0 IMAD.WIDE.U32 R10, R15, 0x4, R4 ;  /* 0x000000040f0a0825 */ /* 0x000fc800078e0004 */
[C---:B------:R-:W-:Y:S01]  /*35c0*/  @P0 IMAD.WIDE.U32 R12, R15.reuse, 0x4, R6 ;  /* 0x000000040f0c0825 */ /* 0x040fe200078e0006 */
[----:B------:R-:W-:Y:S01]  /*35d0*/  @P0 IADD3 R15, PT, PT, R15, 0x2, RZ ;  /* 0x000000020f0f0810 */ /* 0x000fe20007ffe0ff */
[----:B------:R-:W2:Y:S04]  /*35e0*/  @P0 LDG.E.CONSTANT R8, desc[UR6][R10.64] ;  /* 0x000000060a080981 */ /* 0x000ea8000c1e9900 */
[----:B------:R-:W3:Y:S01]  /*35f0*/  @P0 LDG.E.CONSTANT R17, desc[UR6][R12.64] ;  /* 0x000000060c110981 */ /* 0x000ee2000c1e9900 */
[----:B------:R-:W-:-:S03]  /*3600*/  @!P1 IMAD.WIDE.U32 R4, R15, 0x4, R4 ;  /* 0x000000040f049825 */ /* 0x000fc600078e0004 */
[----:B------:R-:W4:Y:S01]  /*3610*/  @P0 LDG.E.CONSTANT R16, desc[UR6][R10.64+0x4] ;  /* 0x000004060a100981 */ /* 0x000f22000c1e9900 */
[----:B------:R-:W-:-:S03]  /*3620*/  @!P1 IMAD.WIDE.U32 R6, R15, 0x4, R6 ;  /* 0x000000040f069825 */ /* 0x000fc600078e0006 */
[----:B------:R-:W5:Y:S04]  /*3630*/  @P0 LDG.E.CONSTANT R19, desc[UR6][R12.64+0x4] ;  /* 0x000004060c130981 */ /* 0x000f68000c1e9900 */
[----:B------:R-:W5:Y:S04]  /*3640*/  @!P1 LDG.E.CONSTANT R4, desc[UR6][R4.64] ;  /* 0x0000000604049981 */ /* 0x000f68000c1e9900 */
[----:B------:R-:W5:Y:S01]  /*3650*/  @!P1 LDG.E.CONSTANT R7, desc[UR6][R6.64] ;  /* 0x0000000606079981 */ /* 0x000f62000c1e9900 */
        /* <DEDUP_REMOVED lines=9> */
.L_x_782:
[----:B------:R-:W-:-:S07]  /*36f0*/  FMUL R0, R9, R0 ;  /* 0x0000000009007220 */ /* 0x000fce0000400000 */
.L_x_779:
[----:B------:R-:W-:Y:S01]  /*3700*/  IADD3 R4, PT, PT, R0, -0xd000000, RZ ;  /* 0xf300000000047810 */ /* 0x000fe20007ffe0ff */
[----:B------:R0:W1:Y:S01]  /*3710*/  MUFU.RSQ R7, R0 ;  /* 0x0000000000077308 */ /* 0x0000620000001400 */
[----:B------:R-:W-:Y:S02]  /*3720*/  BSSY.RECONVERGENT B0, `(.L_x_784) ;  /* 0x000000b000007945 */ /* 0x000fe40003800200 */
[----:B------:R-:W-:-:S13]  /*3730*/  ISETP.GT.U32.AND P0, PT, R4, 0x727fffff, PT ;  /* 0x727fffff0400780c */ /* 0x000fda0003f04070 */
[----:B0-----:R-:W-:Y:S05]  /*3740*/  @!P0 BRA `(.L_x_785) ;  /* 0x0000000000108947 */ /* 0x001fea0003800000 */
[----:B------:R-:W-:-:S07]  /*3750*/  MOV R9, 0x3770 ;  /* 0x0000377000097802 */ /* 0x000fce0000000f00 */
[----:B-1----:R-:W-:Y:S05]  /*3760*/  CALL.REL.NOINC `($__internal_22_$__cuda_sm20_sqrt_rn_f32_slowpath) ;  /* 0x0000004000287944 */ /* 0x002fea0003c00000 */
[----:B------:R-:W-:Y:S01]  /*3770*/  MOV R4, R0 ;  /* 0x0000000000047202 */ /* 0x000fe20000000f00 */
[----:B------:R-:W-:Y:S06]  /*3780*/  BRA `(.L_x_786) ;  /* 0x0000000000107947 */ /* 0x000fec0003800000 */
.L_x_785:
[C---:B-1----:R-:W-:Y:S01]  /*3790*/  FMUL.FTZ R5, R7.reuse, R0 ;  /* 0x0000000007057220 */ /* 0x042fe20000410000 */
[----:B------:R-:W-:-:S03]  /*37a0*/  FMUL.FTZ R4, R7, 0.5 ;  /* 0x3f00000007047820 */ /* 0x000fc60000410000 */
[----:B------:R-:W-:-:S04]  /*37b0*/  FFMA R0, -R5, R5, R0 ;  /* 0x0000000505007223 */ /* 0x000fc80000000100 */
[----:B------:R-:W-:-:S07]  /*37c0*/  FFMA R4, R0, R4, R5 ;  /* 0x0000000400047223 */ /* 0x000fce0000000005 */
.L_x_786:
[----:B------:R-:W-:Y:S05]  /*37d0*/  BSYNC.RECONVERGENT B0 ;  /* 0x0000000000007941 */ /* 0x000fea0003800200 */
.L_x_784:
        /* <DEDUP_REMOVED lines=15> */
[----:B------:R-:W-:Y:S05]  /*38d0*/  CALL.REL.NOINC `($__internal_23_$__cuda_sm3x_div_rn_noftz_f32_slowpath) ;  /* 0x0000004000287944 */ /* 0x000fea0003c00000 */
.L_x_790:
[----:B------:R-:W-:Y:S05]  /*38e0*/  BSYNC.RECONVERGENT B1 ;  /* 0x0000000000017941 */ /* 0x000fea0003800200 */
.L_x_789:
[----:B------:R-:W-:-:S07]  /*38f0*/  FADD R14, -R0, 1 ;  /* 0x3f800000000e7421 */ /* 0x000fce0000000100 */
.L_x_788:
[----:B------:R-:W-:Y:S05]  /*3900*/  BSYNC.RECONVERGENT B0 ;  /* 0x0000000000007941 */ /* 0x000fea0003800200 */
.L_x_787:
[----:B------:R-:W-:Y:S05]  /*3910*/  BRA `(.L_x_753) ;  /* 0x0000003800d87947 */ /* 0x000fea0003800000 */
.L_x_907:
        /* <DEDUP_REMOVED lines=14> */
.L_x_794:
[----:B------:R-:W-:-:S04]  /*3a00*/  IMAD.WIDE.U32 R16, R11, 0x4, R6 ;  /* 0x000000040b107825 */ /* 0x000fc800078e0006 */
[----:B------:R-:W-:Y:S02]  /*3a10*/  IMAD.WIDE.U32 R14, R11, 0x4, R4 ;  /* 0x000000040b0e7825 */ /* 0x000fe400078e0004 */
[----:B------:R-:W2:Y:S04]  /*3a20*/  LDG.E.CONSTANT R16, desc[UR6][R16.64] ;  /* 0x0000000610107981 */ /* 0x000ea8000c1e9900 */
[----:B------:R-:W2:Y:S01]  /*3a30*/  LDG.E.CONSTANT R13, desc[UR6][R14.64] ;  /* 0x000000060e0d7981 */ /* 0x000ea2000c1e9900 */
        /* <DEDUP_REMOVED lines=15> */
[----:B------:R-:W-:Y:S01]  /*3b30*/  FADD R15, R12, R12 ;  /* 0x0000000c0c0f7221 */ /* 0x000fe20000000000 */
[----:B------:R-:W-:-:S05]  /*3b40*/  I2FP.F32.S32 R19, R19 ;  /* 0x0000001300137245 */ /* 0x000fca0000201400 */
[----:B------:R-:W-:Y:S01]  /*3b50*/  FFMA R10, R19, 1.1920928955078125e-07, R10 ;  /* 0x34000000130a7823 */ /* 0x000fe2000000000a */
[----:B0-----:R-:W-:-:S04]  /*3b60*/  FMUL R15, R18, R15 ;  /* 0x0000000f120f7220 */ /* 0x001fc80000400000 */
[----:B------:R-:W-:Y:S01]  /*3b70*/  FADD R16, R12, -R15 ;  /* 0x8000000f0c107221 */ /* 0x000fe20000000000 */
[C---:B------:R-:W-:Y:S01]  /*3b80*/  FMUL R14, R15.reuse, R15 ;  /* 0x0000000f0f0e7220 */ /* 0x040fe20000400000 */
[C---:B------:R-:W-:Y:S02]  /*3b90*/  FFMA R21, R15.reuse, 1.4426950216293334961, R10 ;  /* 0x3fb8aa3b0f157823 */ /* 0x040fe4000000000a */
        /* <DEDUP_REMOVED lines=18> */
[----:B------:R-:W-:Y:S01]  /*3cc0*/  FFMA R12, R15, R0, -R10 ;  /* 0x000000000f0c7223 */ /* 0x000fe2000000080a */
[----:B------:R-:W-:Y:S02]  /*3cd0*/  HFMA2 R19, -RZ, RZ, 0.64013671875, -15.109375 ;  /* 0x391fcb8eff137431 */ /* 0x000fe400000001ff */
[----:B------:R-:W-:-:S04]  /*3ce0*/  FADD R21, R14, -R21 ;  /* 0x800000150e157221 */ /* 0x000fc80000000000 */
        /* <DEDUP_REMOVED lines=44> */
.L_x_793:
[----:B------:R-:W-:Y:S05]  /*3fb0*/  BSYNC.RECONVERGENT B0 ;  /* 0x0000000000007941 */ /* 0x000fea0003800200 */
.L_x_792:
[----:B------:R-:W-:Y:S01]  /*3fc0*/  FADD R3, R10, R3 ;  /* 0x000000030a037221 */ /* 0x000fe20000000000 */
[----:B------:R-:W-:Y:S01]  /*3fd0*/  IADD3 R11, PT, PT, R11, 0x1, RZ ;  /* 0x000000010b0b7810 */ /* 0x000fe20007ffe0ff */
[----:B------:R-:W-:Y:S06]  /*3fe0*/  @P2 BRA `(.L_x_794) ;  /* 0xfffffff800842947 */ /* 0x000fec000383ffff */
.L_x_791:
[----:B------:R-:W0:Y:S02]  /*3ff0*/  LDC R7, c[0x0][0x3a8] ;  /* 0x0000ea00ff077b82 */ /* 0x000e240000000800 */
[----:B0-----:R-:W-:-:S04]  /*4000*/  IADD3 R0, PT, PT, R7, 0x1800000, RZ ;  /* 0x0180000007007810 */ /* 0x001fc80007ffe0ff */
[----:B------:R-:W-:-:S04]  /*4010*/  LOP3.LUT R0, R0, 0x7f800000, RZ, 0xc0, !PT ;  /* 0x7f80000000007812 */ /* 0x000fc800078ec0ff */
[----:B------:R-:W-:-:S13]  /*4020*/  ISETP.GT.U32.AND P0, PT, R0, 0x1ffffff, PT ;  /* 0x01ffffff0000780c */ /* 0x000fda0003f04070 */
[----:B------:R-:W-:Y:S05]  /*4030*/  @P0 BRA `(.L_x_795) ;  /* 0x00000000000c0947 */ /* 0x000fea0003800000 */
[----:B------:R-:W-:-:S07]  /*4040*/  MOV R10, 0x4060 ;  /* 0x00004060000a7802 */ /* 0x000fce0000000f00 */
[----:B------:R-:W-:Y:S05]  /*4050*/  CALL.REL.NOINC `($__internal_21_$__cuda_sm20_rcp_rn_f32_slowpath) ;  /* 0x0000003400187944 */ /* 0x000fea0003c00000 */
[----:B------:R-:W-:Y:S05]  /*4060*/  BRA `(.L_x_796) ;  /* 0x0000000000107947 */ /* 0x000fea0003800000 */
.L_x_795:
[----:B------:R-:W0:Y:S02]  /*4070*/  MUFU.RCP R0, R7 ;  /* 0x0000000700007308 */ /* 0x000e240000001000 */
[----:B0-----:R-:W-:-:S04]  /*4080*/  FFMA R4, R0, R7, -1 ;  /* 0xbf80000000047423 */ /* 0x001fc80000000007 */
[----:B------:R-:W-:-:S04]  /*4090*/  FADD.FTZ R5, -R4, -RZ ;  /* 0x800000ff04057221 */ /* 0x000fc80000010100 */
[----:B------:R-:W-:-:S07]  /*40a0*/  FFMA R0, R0, R5, R0 ;  /* 0x0000000500007223 */ /* 0x000fce0000000000 */
.L_x_796:
        /* <DEDUP_REMOVED lines=91> */
.L_x_798:
[----:B------:R-:W-:Y:S05]  /*4660*/  BSYNC.RECONVERGENT B0 ;  /* 0x0000000000007941 */ /* 0x000fea0003800200 */
.L_x_797:
[----:B------:R-:W-:Y:S05]  /*4670*/  BRA `(.L_x_753) ;  /* 0x0000002c00807947 */ /* 0x000fea0003800000 */
.L_x_778:
[----:B------:R-:W-:Y:S01]  /*4680*/  MOV R0, 0xfffffffa ;  /* 0xfffffffa00007802 */ /* 0x000fe20000000f00 */
[----:B------:R-:W-:Y:S03]  /*4690*/  BSSY.RECONVERGENT B0, `(.L_x_753) ;  /* 0x00002de000007945 */ /* 0x000fe60003800200 */
[----:B------:R-:W-:-:S04]  /*46a0*/  VIADDMNMX.U32 R0, R9, R0, 0x2, PT ;  /* 0x0000000209007446 */ /* 0x000fc80003800000 */
[----:B------:R-:W-:-:S04]  /*46b0*/  SHF.L.U32 R0, R0, 0x2, RZ ;  /* 0x0000000200007819 */ /* 0x000fc800000006ff */
[----:B------:R-:W0:Y:S02]  /*46c0*/  LDC R10, c[0x2][R0+0x24] ;  /* 0x00800900000a7b82 */ /* 0x000e240000000800 */
[----:B0-----:R-:W-:-:S04]  /*46d0*/  SHF.R.S32.HI R11, RZ, 0x1f, R10 ;  /* 0x0000001fff0b7819 */ /* 0x001fc8000001140a */
.L_x_910:
[----:B------:R-:W-:Y:S05]  /*46e0*/  BRX R10 -0x46f0                                                          (*"BRANCH_TARGETS .L_x_911,.L_x_912,.L_x_913"*) ;  /* 0xffffffb80a447949 */ /* 0x000fea000383ffff */
.L_x_913:
        /* <DEDUP_REMOVED lines=18> */
.L_x_802:
[----:B------:R-:W-:-:S05]  /*4810*/  IMAD.WIDE.U32 R12, R15, 0x4, R4 ;  /* 0x000000040f0c7825 */ /* 0x000fca00078e0004 */
[----:B------:R-:W2:Y:S01]  /*4820*/  LDG.E.CONSTANT R33, desc[UR6][R12.64] ;  /* 0x000000060c217981 */ /* 0x000ea2000c1e9900 */
[----:B------:R-:W-:-:S03]  /*4830*/  IMAD.WIDE.U32 R10, R15, 0x4, R6 ;  /* 0x000000040f0a7825 */ /* 0x000fc600078e0006 */
        /* <DEDUP_REMOVED lines=14> */
[----:B------:R0:W5:Y:S01]  /*4920*/  LDG.E.CONSTANT R25, desc[UR6][R10.64+0x1c] ;  /* 0x00001c060a197981 */ /* 0x000162000c1e9900 */
[----:B------:R-:W-:-:S02]  /*4930*/  IADD3 R32, PT, PT, R32, 0x8, RZ ;  /* 0x0000000820207810 */ /* 0x000fc40007ffe0ff */
[----:B------:R-:W-:Y:S02]  /*4940*/  IADD3 R15, PT, PT, R15, 0x8, RZ ;  /* 0x000000080f0f7810 */ /* 0x000fe40007ffe0ff */
[----:B--2---:R-:W-:Y:S02]  /*4950*/  FSETP.NEU.AND P1, PT, R33, RZ, PT ;  /* 0x000000ff2100720b */ /* 0x004fe40003f2d000 */
[----:B---3--:R-:W-:Y:S01]  /*4960*/  FSETP.NEU.AND P3, PT, R28, RZ, PT ;  /* 0x000000ff1c00720b */ /* 0x008fe20003f6d000 */
[----:B------:R-:W-:Y:S01]  /*4970*/  FADD R28, R3, 1 ;  /* 0x3f800000031c7421 */ /* 0x000fe20000000000 */
[----:B----4-:R-:W-:Y:S01]  /*4980*/  FSETP.NEU.AND P2, PT, R27, RZ, PT ;  /* 0x000000ff1b00720b */ /* 0x010fe20003f4d000 */
[----:B------:R-:W-:-:S08]  /*4990*/  FADD R27, R16, 1 ;  /* 0x3f800000101b7421 */ /* 0x000fd00000000000 */
[----:B------:R-:W-:Y:S02]  /*49a0*/  @!P1 FSEL R28, R28, R3, P2 ;  /* 0x000000031c1c9208 */ /* 0x000fe40001000000 */
[----:B------:R-:W-:Y:S02]  /*49b0*/  @P1 FSEL R16, R27, R16, P2 ;  /* 0x000000101b101208 */ /* 0x000fe40001000000 */
[----:B-----5:R-:W-:Y:S01]  /*49c0*/  FSETP.NEU.AND P1, PT, R29, RZ, PT ;  /* 0x000000ff1d00720b */ /* 0x020fe20003f2d000 */
[----:B0-----:R-:W-:Y:S02]  /*49d0*/  FADD R11, R28, 1 ;  /* 0x3f8000001c0b7421 */ /* 0x001fe40000000000 */
[----:B------:R-:W-:Y:S01]  /*49e0*/  FADD R3, R16, 1 ;  /* 0x3f80000010037421 */ /* 0x000fe20000000000 */
[----:B------:R-:W-:Y:S02]  /*49f0*/  FSETP.NEU.AND P2, PT, R30, RZ, PT ;  /* 0x000000ff1e00720b */ /* 0x000fe40003f4d000 */
[----:B------:R-:W-:-:S02]  /*4a00*/  @!P3 FSEL R11, R11, R28, P1 ;  /* 0x0000001c0b0bb208 */ /* 0x000fc40000800000 */
[----:B------:R-:W-:Y:S02]  /*4a10*/  @P3 FSEL R16, R3, R16, P1 ;  /* 0x0000001003103208 */ /* 0x000fe40000800000 */
[----:B------:R-:W-:Y:S01]  /*4a20*/  FSETP.NEU.AND P1, PT, R26, RZ, PT ;  /* 0x000000ff1a00720b */ /* 0x000fe20003f2d000 */
[----:B------:R-:W-:Y:S02]  /*4a30*/  FADD R10, R11, 1 ;  /* 0x3f8000000b0a7421 */ /* 0x000fe40000000000 */
[----:B------:R-:W-:Y:S01]  /*4a40*/  FADD R3, R16, 1 ;  /* 0x3f80000010037421 */ /* 0x000fe20000000000 */
[----:B------:R-:W-:-:S03]  /*4a50*/  FSETP.NEU.AND P3, PT, R23, RZ, PT ;  /* 0x000000ff1700720b */ /* 0x000fc60003f6d000 */
[----:B------:R-:W-:Y:S02]  /*4a60*/  @!P2 FSEL R10, R10, R11, P1 ;  /* 0x0000000b0a0aa208 */ /* 0x000fe40000800000 */
[----:B------:R-:W-:Y:S02]  /*4a70*/  @P2 FSEL R16, R3, R16, P1 ;  /* 0x0000001003102208 */ /* 0x000fe40000800000 */
[----:B------:R-:W-:Y:S01]  /*4a80*/  FSETP.NEU.AND P1, PT, R22, RZ, PT ;  /* 0x000000ff1600720b */ /* 0x000fe20003f2d000 */
[----:B------:R-:W-:Y:S02]  /*4a90*/  FADD R11, R10, 1 ;  /* 0x3f8000000a0b7421 */ /* 0x000fe40000000000 */
        /* <DEDUP_REMOVED lines=22> */
[----:B------:R-:W-:Y:S01]  /*4c00*/  ISETP.NE.AND P2, PT, R32, RZ, PT ;  /* 0x000000ff2000720c */ /* 0x000fe20003f45270 */
[----:B------:R-:W-:Y:S01]  /*4c10*/  FADD R3, R0, 1 ;  /* 0x3f80000000037421 */ /* 0x000fe20000000000 */
[----:B------:R-:W-:Y:S01]  /*4c20*/  FSETP.NEU.AND P1, PT, R25, RZ, PT ;  /* 0x000000ff1900720b */ /* 0x000fe20003f2d000 */
[----:B------:R-:W-:-:S03]  /*4c30*/  FADD R11, R16, 1 ;  /* 0x3f800000100b7421 */ /* 0x000fc60000000000 */
[----:B------:R-:W-:Y:S02]  /*4c40*/  @!P3 FSEL R3, R3, R0, P1 ;  /* 0x000000000303b208 */ /* 0x000fe40000800000 */
[----:B------:R-:W-:-:S05]  /*4c50*/  @P3 FSEL R16, R11, R16, P1 ;  /* 0x000000100b103208 */ /* 0x000fca0000800000 */
[----:B------:R-:W-:Y:S05]  /*4c60*/  @P2 BRA `(.L_x_802) ;  /* 0xfffffff800e82947 */ /* 0x000fea000383ffff */
.L_x_801:
[----:B------:R-:W-:Y:S05]  /*4c70*/  @!P0 BRA `(.L_x_800) ;  /* 0x0000000400348947 */ /* 0x000fea0003800000 */
[----:B------:R-:W-:Y:S02]  /*4c80*/  ISETP.GE.U32.AND P1, PT, R31, 0x4, PT ;  /* 0x000000041f00780c */ /* 0x000fe40003f26070 */
[----:B------:R-:W-:-:S04]  /*4c90*/  LOP3.LUT R23, R8, 0x3, RZ, 0xc0, !PT ;  /* 0x0000000308177812 */ /* 0x000fc800078ec0ff */
[----:B------:R-:W-:-:S07]  /*4ca0*/  ISETP.NE.AND P0, PT, R23, RZ, PT ;  /* 0x000000ff1700720c */ /* 0x000fce0003f05270 */
[----:B------:R-:W-:Y:S06]  /*4cb0*/  @!P1 BRA `(.L_x_803) ;  /* 0x00000000008c9947 */ /* 0x000fec0003800000 */
        /* <DEDUP_REMOVED lines=8> */
[----:B------:R0:W5:Y:S04]  /*4d40*/  LDG.E.CONSTANT R21, desc[UR6][R10.64+0xc] ;  /* 0x00000c060a157981 */ /* 0x000168000c1e9900 */
[----:B------:R-:W5:Y:S01]  /*4d50*/  LDG.E.CONSTANT R22, desc[UR6][R12.64+0xc] ;  /* 0x00000c060c167981 */ /* 0x000f62000c1e9900 */
        /* <DEDUP_REMOVED lines=25> */
.L_x_803:
[----:B------:R-:W-:Y:S05]  /*4ef0*/  @!P0 BRA `(.L_x_800) ;  /* 0x0000000000948947 */ /* 0x000fea0003800000 */
[----:B------:R-:W-:Y:S02]  /*4f00*/  ISETP.NE.AND P1, PT, R23, 0x1, PT ;  /* 0x000000011700780c */ /* 0x000fe40003f25270 */
[----:B------:R-:W-:-:S11]  /*4f10*/  LOP3.LUT R8, R8, 0x1, RZ, 0xc0, !PT ;  /* 0x0000000108087812 */ /* 0x000fd600078ec0ff */
[----:B------:R-:W-:-:S05]  /*4f20*/  @P1 IMAD.WIDE.U32 R10, R9, 0x4, R4 ;  /* 0x00000004090a1825 */ /* 0x000fca00078e0004 */
[----:B------:R-:W2:Y:S01]  /*4f30*/  @P1 LDG.E.CONSTANT R17, desc[UR6][R10.64] ;  /* 0x000000060a111981 */ /* 0x000ea2000c1e9900 */
[C---:B------:R-:W-:Y:S01]  /*4f40*/  @P1 IMAD.WIDE.U32 R12, R9.reuse, 0x4, R6 ;  /* 0x00000004090c1825 */ /* 0x040fe200078e0006 */
[----:B------:R-:W-:Y:S02]  /*4f50*/  ISETP.NE.U32.AND P0, PT, R8, 0x1, PT ;  /* 0x000000010800780c */ /* 0x000fe40003f05070 */
[----:B------:R-:W3:Y:S04]  /*4f60*/  @P1 LDG.E.CONSTANT R8, desc[UR6][R10.64+0x4] ;  /* 0x000004060a081981 */ /* 0x000ee8000c1e9900 */
[----:B------:R-:W4:Y:S01]  /*4f70*/  @P1 LDG.E.CONSTANT R0, desc[UR6][R12.64] ;  /* 0x000000060c001981 */ /* 0x000f22000c1e9900 */
[----:B------:R-:W-:-:S03]  /*4f80*/  @P1 IADD3 R9, PT, PT, R9, 0x2, RZ ;  /* 0x0000000209091810 */ /* 0x000fc60007ffe0ff */
[----:B------:R-:W5:Y:S03]  /*4f90*/  @P1 LDG.E.CONSTANT R15, desc[UR6][R12.64+0x4] ;  /* 0x000004060c0f1981 */ /* 0x000f66000c1e9900 */
[----:B------:R-:W-:-:S06]  /*4fa0*/  @!P0 IMAD.WIDE.U32 R4, R9, 0x4, R4 ;  /* 0x0000000409048825 */ /* 0x000fcc00078e0004 */
[----:B------:R-:W5:Y:S01]  /*4fb0*/  @!P0 LDG.E.CONSTANT R4, desc[UR6][R4.64] ;  /* 0x0000000604048981 */ /* 0x000f62000c1e9900 */
[----:B------:R-:W-:-:S06]  /*4fc0*/  @!P0 IMAD.WIDE.U32 R6, R9, 0x4, R6 ;  /* 0x0000000409068825 */ /* 0x000fcc00078e0006 */
[----:B------:R0:W5:Y:S01]  /*4fd0*/  @!P0 LDG.E.CONSTANT R6, desc[UR6][R6.64] ;  /* 0x0000000606068981 */ /* 0x000162000c1e9900 */
        /* <DEDUP_REMOVED lines=10> */
[----:B0-----:R-:W-:Y:S02]  /*5080*/  @P1 FADD R7, R0, 1 ;  /* 0x3f80000000071421 */ /* 0x001fe40000000000 */
[----:B------:R-:W-:-:S03]  /*5090*/  @P1 FADD R5, R16, 1 ;  /* 0x3f80000010051421 */ /* 0x000fc60000000000 */
[----:B------:R-:W-:Y:S02]  /*50a0*/  @!P3 FSEL R7, R7, R0, P4 ;  /* 0x000000000707b208 */ /* 0x000fe40002000000 */
[C---:B------:R-:W-:Y:S02]  /*50b0*/  FSETP.NEU.OR P3, PT, R4.reuse, RZ, P0 ;  /* 0x000000ff0400720b */ /* 0x040fe4000076d400 */
        /* <DEDUP_REMOVED lines=9> */
.L_x_800:
        /* <DEDUP_REMOVED lines=13> */
[----:B------:R-:W-:Y:S05]  /*5220*/  CALL.REL.NOINC `($__internal_23_$__cuda_sm3x_div_rn_noftz_f32_slowpath) ;  /* 0x0000002400d47944 */ /* 0x000fea0003c00000 */
.L_x_805:
[----:B------:R-:W-:Y:S05]  /*5230*/  BSYNC.RECONVERGENT B1 ;  /* 0x0000000000017941 */ /* 0x000fea0003800200 */
.L_x_804:
[----:B------:R-:W-:Y:S01]  /*5240*/  FADD R14, -R0, 1 ;  /* 0x3f800000000e7421 */ /* 0x000fe20000000100 */
[----:B------:R-:W-:Y:S06]  /*5250*/  BRA `(.L_x_799) ;  /* 0x0000002000847947 */ /* 0x000fec0003800000 */
.L_x_912:
        /* <DEDUP_REMOVED lines=14> */
.L_x_808:
        /* <DEDUP_REMOVED lines=22> */
[----:B--2---:R-:W-:-:S03]  /*54a0*/  FSETP.NEU.AND P1, PT, R20, R25, PT ;  /* 0x000000191400720b */ /* 0x004fc60003f2d000 */
[----:B------:R-:W2:Y:S04]  /*54b0*/  LDG.E.CONSTANT R20, desc[UR6][R12.64+0x20] ;  /* 0x000020060c147981 */ /* 0x000ea8000c1e9900 */
[----:B------:R-:W2:Y:S01]  /*54c0*/  LDG.E.CONSTANT R25, desc[UR6][R10.64+0x20] ;  /* 0x000020060a197981 */ /* 0x000ea2000c1e9900 */
[----:B---3--:R-:W-:-:S03]  /*54d0*/  FSETP.NEU.AND P5, PT, R22, R27, PT ;  /* 0x0000001b1600720b */ /* 0x008fc60003fad000 */
[----:B------:R-:W3:Y:S04]  /*54e0*/  LDG.E.CONSTANT R22, desc[UR6][R12.64+0x24] ;  /* 0x000024060c167981 */ /* 0x000ee8000c1e9900 */
[----:B------:R-:W3:Y:S01]  /*54f0*/  LDG.E.CONSTANT R27, desc[UR6][R10.64+0x24] ;  /* 0x000024060a1b7981 */ /* 0x000ee2000c1e9900 */
[----:B----4-:R-:W-:-:S03]  /*5500*/  FSETP.NEU.AND P6, PT, R24, R29, PT ;  /* 0x0000001d1800720b */ /* 0x010fc60003fcd000 */
[----:B------:R-:W4:Y:S04]  /*5510*/  LDG.E.CONSTANT R24, desc[UR6][R12.64+0x28] ;  /* 0x000028060c187981 */ /* 0x000f28000c1e9900 */
[----:B------:R-:W4:Y:S01]  /*5520*/  LDG.E.CONSTANT R29, desc[UR6][R10.64+0x28] ;  /* 0x000028060a1d7981 */ /* 0x000f22000c1e9900 */
[----:B-----5:R-:W-:-:S03]  /*5530*/  FSETP.NEU.AND P2, PT, R26, R31, PT ;  /* 0x0000001f1a00720b */ /* 0x020fc60003f4d000 */
[----:B------:R-:W5:Y:S04]  /*5540*/  LDG.E.CONSTANT R26, desc[UR6][R12.64+0x2c] ;  /* 0x00002c060c1a7981 */ /* 0x000f68000c1e9900 */
[----:B------:R-:W5:Y:S01]  /*5550*/  LDG.E.CONSTANT R31, desc[UR6][R10.64+0x2c] ;  /* 0x00002c060a1f7981 */ /* 0x000f62000c1e9900 */
[----:B------:R-:W-:-:S03]  /*5560*/  FSETP.NEU.AND P3, PT, R18, R23, PT ;  /* 0x000000171200720b */ /* 0x000fc60003f6d000 */
[----:B------:R-:W5:Y:S04]  /*5570*/  LDG.E.CONSTANT R18, desc[UR6][R12.64+0x30] ;  /* 0x000030060c127981 */ /* 0x000f68000c1e9900 */
[----:B------:R-:W5:Y:S01]  /*5580*/  LDG.E.CONSTANT R23, desc[UR6][R10.64+0x30] ;  /* 0x000030060a177981 */ /* 0x000f62000c1e9900 */
[----:B------:R-:W-:-:S03]  /*5590*/  FSETP.NEU.AND P4, PT, R0, R17, PT ;  /* 0x000000110000720b */ /* 0x000fc60003f8d000 */
[----:B------:R-:W5:Y:S04]  /*55a0*/  LDG.E.CONSTANT R0, desc[UR6][R12.64+0x34] ;  /* 0x000034060c007981 */ /* 0x000f68000c1e9900 */
[----:B------:R-:W5:Y:S01]  /*55b0*/  LDG.E.CONSTANT R17, desc[UR6][R10.64+0x34] ;  /* 0x000034060a117981 */ /* 0x000f62000c1e9900 */
[----:B------:R-:W-:-:S04]  /*55c0*/  @P1 FADD R3, R3, 1 ;  /* 0x3f80000003031421 */ /* 0x000fc80000000000 */
[----:B------:R-:W-:Y:S01]  /*55d0*/  @P5 FADD R3, R3, 1 ;  /* 0x3f80000003035421 */ /* 0x000fe20000000000 */
[----:B------:R-:W-:-:S03]  /*55e0*/  FSETP.NEU.AND P1, PT, R14, R19, PT ;  /* 0x000000130e00720b */ /* 0x000fc60003f2d000 */
[----:B------:R-:W-:-:S04]  /*55f0*/  @P6 FADD R3, R3, 1 ;  /* 0x3f80000003036421 */ /* 0x000fc80000000000 */
[----:B------:R-:W-:Y:S01]  /*5600*/  @P2 FADD R3, R3, 1 ;  /* 0x3f80000003032421 */ /* 0x000fe20000000000 */
[----:B------:R-:W-:-:S03]  /*5610*/  FSETP.NEU.AND P2, PT, R16, R21, PT ;  /* 0x000000151000720b */ /* 0x000fc60003f4d000 */
[----:B------:R-:W-:-:S04]  /*5620*/  @P3 FADD R3, R3, 1 ;  /* 0x3f80000003033421 */ /* 0x000fc80000000000 */
[----:B------:R-:W-:-:S04]  /*5630*/  @P4 FADD R3, R3, 1 ;  /* 0x3f80000003034421 */ /* 0x000fc80000000000 */
[----:B------:R-:W-:-:S04]  /*5640*/  @P1 FADD R3, R3, 1 ;  /* 0x3f80000003031421 */ /* 0x000fc80000000000 */
[----:B------:R-:W-:Y:S01]  /*5650*/  @P2 FADD R3, R3, 1 ;  /* 0x3f80000003032421 */ /* 0x000fe20000000000 */
[----:B------:R-:W-:Y:S02]  /*5660*/  IADD3 R30, PT, PT, R30, 0x10, RZ ;  /* 0x000000101e1e7810 */ /* 0x000fe40007ffe0ff */
[----:B------:R-:W-:Y:S02]  /*5670*/  IADD3 R15, PT, PT, R15, 0x10, RZ ;  /* 0x000000100f0f7810 */ /* 0x000fe40007ffe0ff */
[----:B--2---:R-:W-:Y:S02]  /*5680*/  FSETP.NEU.AND P3, PT, R20, R25, PT ;  /* 0x000000191400720b */ /* 0x004fe40003f6d000 */
[----:B---3--:R-:W-:Y:S02]  /*5690*/  FSETP.NEU.AND P4, PT, R22, R27, PT ;  /* 0x0000001b1600720b */ /* 0x008fe40003f8d000 */
[----:B----4-:R-:W-:-:S09]  /*56a0*/  FSETP.NEU.AND P1, PT, R24, R29, PT ;  /* 0x0000001d1800720b */ /* 0x010fd20003f2d000 */
[----:B------:R-:W-:Y:S01]  /*56b0*/  @P3 FADD R3, R3, 1 ;  /* 0x3f80000003033421 */ /* 0x000fe20000000000 */
[----:B-----5:R-:W-:-:S03]  /*56c0*/  FSETP.NEU.AND P2, PT, R26, R31, PT ;  /* 0x0000001f1a00720b */ /* 0x020fc60003f4d000 */
[----:B------:R-:W-:Y:S01]  /*56d0*/  @P4 FADD R3, R3, 1 ;  /* 0x3f80000003034421 */ /* 0x000fe20000000000 */
[----:B------:R-:W-:-:S03]  /*56e0*/  FSETP.NEU.AND P3, PT, R18, R23, PT ;  /* 0x000000171200720b */ /* 0x000fc60003f6d000 */
[----:B------:R-:W-:Y:S01]  /*56f0*/  @P1 FADD R3, R3, 1 ;  /* 0x3f80000003031421 */ /* 0x000fe20000000000 */
[----:B------:R-:W-:Y:S02]  /*5700*/  FSETP.NEU.AND P1, PT, R32, R33, PT ;  /* 0x000000212000720b */ /* 0x000fe40003f2d000 */
[----:B------:R-:W-:-:S03]  /*5710*/  FSETP.NEU.AND P4, PT, R0, R17, PT ;  /* 0x000000110000720b */ /* 0x000fc60003f8d000 */
[----:B------:R-:W-:-:S04]  /*5720*/  @P2 FADD R3, R3, 1 ;  /* 0x3f80000003032421 */ /* 0x000fc80000000000 */
[----:B------:R-:W-:Y:S01]  /*5730*/  @P3 FADD R3, R3, 1 ;  /* 0x3f80000003033421 */ /* 0x000fe20000000000 */
[----:B------:R-:W-:-:S05]  /*5740*/  FSETP.NEU.AND P2, PT, R34, R35, PT ;  /* 0x000000232200720b */ /* 0x000fca0003f4d000 */
[----:B------:R-:W-:-:S04]  /*5750*/  @P4 FADD R3, R3, 1 ;  /* 0x3f80000003034421 */ /* 0x000fc80000000000 */
[----:B------:R-:W-:Y:S01]  /*5760*/  @P1 FADD R3, R3, 1 ;  /* 0x3f80000003031421 */ /* 0x000fe20000000000 */
[----:B------:R-:W-:-:S03]  /*5770*/  ISETP.NE.AND P1, PT, R30, RZ, PT ;  /* 0x000000ff1e00720c */ /* 0x000fc60003f25270 */
[----:B------:R-:W-:-:S10]  /*5780*/  @P2 FADD R3, R3, 1 ;  /* 0x3f80000003032421 */ /* 0x000fd40000000000 */
[----:B------:R-:W-:Y:S05]  /*5790*/  @P1 BRA `(.L_x_808) ;  /* 0xfffffff800e81947 */ /* 0x000fea000383ffff */
.L_x_807:
        /* <DEDUP_REMOVED lines=40> */
.L_x_809:
        /* <DEDUP_REMOVED lines=22> */
[----:B------:R-:W-:-:S04]  /*5b80*/  @P2 FADD R3, R3, 1 ;  /* 0x3f80000003032421 */ /* 0x000fc80000000000 */
[----:B------:R-:W-:-:S07]  /*5b90*/  @P3 FADD R3, R3, 1 ;  /* 0x3f80000003033421 */ /* 0x000fce0000000000 */
.L_x_810:
[----:B------:R-:W-:Y:S05]  /*5ba0*/  @!P4 BRA `(.L_x_806) ;  /* 0x00000000002cc947 */ /* 0x000fea0003800000 */
[----:B------:R-:W-:-:S07]  /*5bb0*/  IADD3 R0, PT, PT, -R0, RZ, RZ ;  /* 0x000000ff00007210 */ /* 0x000fce0007ffe1ff */
.L_x_811:
[----:B------:R-:W-:-:S04]  /*5bc0*/  IMAD.WIDE.U32 R10, R9, 0x4, R4 ;  /* 0x00000004090a7825 */ /* 0x000fc800078e0004 */
[C---:B------:R-:W-:Y:S02]  /*5bd0*/  IMAD.WIDE.U32 R12, R9.reuse, 0x4, R6 ;  /* 0x00000004090c7825 */ /* 0x040fe400078e0006 */
[----:B------:R-:W2:Y:S04]  /*5be0*/  LDG.E.CONSTANT R10, desc[UR6][R10.64] ;  /* 0x000000060a0a7981 */ /* 0x000ea8000c1e9900 */
[----:B------:R-:W2:Y:S01]  /*5bf0*/  LDG.E.CONSTANT R13, desc[UR6][R12.64] ;  /* 0x000000060c0d7981 */ /* 0x000ea2000c1e9900 */
[----:B------:R-:W-:Y:S02]  /*5c00*/  IADD3 R0, PT, PT, R0, 0x1, RZ ;  /* 0x0000000100007810 */ /* 0x000fe40007ffe0ff */
[----:B------:R-:W-:Y:S02]  /*5c10*/  IADD3 R9, PT, PT, R9, 0x1, RZ ;  /* 0x0000000109097810 */ /* 0x000fe40007ffe0ff */
[----:B------:R-:W-:-:S02]  /*5c20*/  ISETP.NE.AND P1, PT, R0, RZ, PT ;  /* 0x000000ff0000720c */ /* 0x000fc40003f25270 */
[----:B--2---:R-:W-:-:S13]  /*5c30*/  FSETP.NEU.AND P0, PT, R10, R13, PT ;  /* 0x0000000d0a00720b */ /* 0x004fda0003f0d000 */
[----:B------:R-:W-:Y:S01]  /*5c40*/  @P0 FADD R3, R3, 1 ;  /* 0x3f80000003030421 */ /* 0x000fe20000000000 */
[----:B------:R-:W-:Y:S06]  /*5c50*/  @P1 BRA `(.L_x_811) ;  /* 0xfffffffc00d81947 */ /* 0x000fec000383ffff */
.L_x_806:
        /* <DEDUP_REMOVED lines=13> */
[----:B------:R-:W-:Y:S05]  /*5d30*/  CALL.REL.NOINC `($__internal_23_$__cuda_sm3x_div_rn_noftz_f32_slowpath) ;  /* 0x0000001c00107944 */ /* 0x000fea0003c00000 */
[----:B------:R-:W-:-:S07]  /*5d40*/  MOV R14, R0 ;  /* 0x00000000000e7202 */ /* 0x000fce0000000f00 */
.L_x_813:
[----:B------:R-:W-:Y:S05]  /*5d50*/  BSYNC.RECONVERGENT B1 ;  /* 0x0000000000017941 */ /* 0x000fea0003800200 */
.L_x_812:
[----:B------:R-:W-:Y:S05]  /*5d60*/  BRA `(.L_x_799) ;  /* 0x0000001400c07947 */ /* 0x000fea0003800000 */
.L_x_911:
        /* <DEDUP_REMOVED lines=16> */
.L_x_816:
[----:B------:R-:W-:-:S05]  /*5e70*/  IMAD.WIDE.U32 R12, R3, 0x4, R4 ;  /* 0x00000004030c7825 */ /* 0x000fca00078e0004 */
[----:B------:R-:W2:Y:S04]  /*5e80*/  LDG.E.CONSTANT R20, desc[UR6][R12.64] ;  /* 0x000000060c147981 */ /* 0x000ea8000c1e9900 */
[----:B------:R-:W3:Y:S04]  /*5e90*/  LDG.E.CONSTANT R21, desc[UR6][R12.64+0x4] ;  /* 0x000004060c157981 */ /* 0x000ee8000c1e9900 */
[----:B------:R-:W4:Y:S04]  /*5ea0*/  LDG.E.CONSTANT R23, desc[UR6][R12.64+0x8] ;  /* 0x000008060c177981 */ /* 0x000f28000c1e9900 */
[----:B------:R-:W5:Y:S04]  /*5eb0*/  LDG.E.CONSTANT R25, desc[UR6][R12.64+0xc] ;  /* 0x00000c060c197981 */ /* 0x000f68000c1e9900 */
[----:B------:R-:W5:Y:S01]  /*5ec0*/  LDG.E.CONSTANT R27, desc[UR6][R12.64+0x10] ;  /* 0x000010060c1b7981 */ /* 0x000f62000c1e9900 */
[----:B------:R-:W-:-:S03]  /*5ed0*/  IMAD.WIDE.U32 R10, R3, 0x4, R6 ;  /* 0x00000004030a7825 */ /* 0x000fc600078e0006 */
        /* <DEDUP_REMOVED lines=13> */
[----:B--2---:R-:W-:-:S03]  /*5fb0*/  FADD R20, R20, R19 ;  /* 0x0000001314147221 */ /* 0x004fc60000000000 */
[----:B------:R-:W2:Y:S01]  /*5fc0*/  LDG.E.CONSTANT R19, desc[UR6][R12.64+0x18] ;  /* 0x000018060c137981 */ /* 0x000ea2000c1e9900 */
[----:B---3--:R-:W-:-:S03]  /*5fd0*/  FADD R20, R20, R21 ;  /* 0x0000001514147221 */ /* 0x008fc60000000000 */
[----:B------:R0:W3:Y:S01]  /*5fe0*/  LDG.E.CONSTANT R21, desc[UR6][R12.64+0x38] ;  /* 0x000038060c157981 */ /* 0x0000e2000c1e9900 */
[----:B----4-:R-:W-:-:S03]  /*5ff0*/  FADD R20, R20, R23 ;  /* 0x0000001714147221 */ /* 0x010fc60000000000 */
[----:B------:R-:W4:Y:S01]  /*6000*/  LDG.E.CONSTANT R23, desc[UR6][R12.64+0x30] ;  /* 0x000030060c177981 */ /* 0x000f22000c1e9900 */
[----:B-----5:R-:W-:-:S03]  /*6010*/  FADD R20, R20, R25 ;  /* 0x0000001914147221 */ /* 0x020fc60000000000 */
[----:B------:R-:W5:Y:S01]  /*6020*/  LDG.E.CONSTANT R25, desc[UR6][R12.64+0x28] ;  /* 0x000028060c197981 */ /* 0x000f62000c1e9900 */
[----:B------:R-:W-:-:S03]  /*6030*/  FADD R20, R20, R27 ;  /* 0x0000001b14147221 */ /* 0x000fc60000000000 */
[----:B------:R-:W3:Y:S01]  /*6040*/  LDG.E.CONSTANT R27, desc[UR6][R12.64+0x20] ;  /* 0x000020060c1b7981 */ /* 0x000ee2000c1e9900 */
[----:B------:R-:W-:-:S03]  /*6050*/  FADD R20, R20, R29 ;  /* 0x0000001d14147221 */ /* 0x000fc60000000000 */
[----:B------:R-:W4:Y:S01]  /*6060*/  LDG.E.CONSTANT R29, desc[UR6][R10.64+0x18] ;  /* 0x000018060a1d7981 */ /* 0x000f22000c1e9900 */
[----:B------:R-:W-:-:S03]  /*6070*/  FADD R35, R36, R9 ;  /* 0x0000000924237221 */ /* 0x000fc60000000000 */
[----:B------:R-:W5:Y:S01]  /*6080*/  LDG.E.CONSTANT R9, desc[UR6][R10.64+0x20] ;  /* 0x000020060a097981 */ /* 0x000f62000c1e9900 */
[----:B------:R-:W-:-:S03]  /*6090*/  FADD R35, R35, R32 ;  /* 0x0000002023237221 */ /* 0x000fc60000000000 */
[----:B------:R-:W5:Y:S01]  /*60a0*/  LDG.E.CONSTANT R32, desc[UR6][R10.64+0x24] ;  /* 0x000024060a207981 */ /* 0x000f62000c1e9900 */
[----:B------:R-:W-:-:S03]  /*60b0*/  FADD R35, R35, R0 ;  /* 0x0000000023237221 */ /* 0x000fc60000000000 */
[----:B------:R-:W5:Y:S01]  /*60c0*/  LDG.E.CONSTANT R0, desc[UR6][R10.64+0x28] ;  /* 0x000028060a007981 */ /* 0x000f62000c1e9900 */
[----:B------:R-:W-:-:S03]  /*60d0*/  FADD R36, R35, R16 ;  /* 0x0000001023247221 */ /* 0x000fc60000000000 */
[----:B------:R-:W5:Y:S01]  /*60e0*/  LDG.E.CONSTANT R16, desc[UR6][R10.64+0x2c] ;  /* 0x00002c060a107981 */ /* 0x000f62000c1e9900 */
[----:B------:R-:W-:-:S03]  /*60f0*/  FADD R17, R36, R17 ;  /* 0x0000001124117221 */ /* 0x000fc60000000000 */
[----:B------:R-:W0:Y:S04]  /*6100*/  LDG.E.CONSTANT R12, desc[UR6][R10.64+0x30] ;  /* 0x000030060a0c7981 */ /* 0x000e28000c1e9900 */
[----:B------:R-:W5:Y:S01]  /*6110*/  LDG.E.CONSTANT R13, desc[UR6][R10.64+0x34] ;  /* 0x000034060a0d7981 */ /* 0x000f62000c1e9900 */
[----:B------:R-:W-:-:S03]  /*6120*/  FADD R36, R17, R18 ;  /* 0x0000001211247221 */ /* 0x000fc60000000000 */
[----:B------:R-:W5:Y:S04]  /*6130*/  LDG.E.CONSTANT R17, desc[UR6][R10.64+0x38] ;  /* 0x000038060a117981 */ /* 0x000f68000c1e9900 */
[----:B------:R-:W5:Y:S01]  /*6140*/  LDG.E.CONSTANT R18, desc[UR6][R10.64+0x3c] ;  /* 0x00003c060a127981 */ /* 0x000f62000c1e9900 */
[----:B------:R-:W-:-:S04]  /*6150*/  IADD3 R34, PT, PT, R34, 0x10, RZ ;  /* 0x0000001022227810 */ /* 0x000fc80007ffe0ff */
[----:B------:R-:W-:Y:S02]  /*6160*/  ISETP.NE.AND P0, PT, R34, RZ, PT ;  /* 0x000000ff2200720c */ /* 0x000fe40003f05270 */
[----:B------:R-:W-:Y:S01]  /*6170*/  IADD3 R3, PT, PT, R3, 0x10, RZ ;  /* 0x0000001003037810 */ /* 0x000fe20007ffe0ff */
[----:B--2---:R-:W-:-:S04]  /*6180*/  FADD R19, R20, R19 ;  /* 0x0000001314137221 */ /* 0x004fc80000000000 */
[----:B------:R-:W-:Y:S01]  /*6190*/  FADD R28, R19, R28 ;  /* 0x0000001c131c7221 */ /* 0x000fe20000000000 */
[----:B----4-:R-:W-:-:S04]  /*61a0*/  FADD R36, R36, R29 ;  /* 0x0000001d24247221 */ /* 0x010fc80000000000 */
[----:B------:R-:W-:Y:S01]  /*61b0*/  FADD R36, R36, R31 ;  /* 0x0000001f24247221 */ /* 0x000fe20000000000 */
[----:B---3--:R-:W-:-:S03]  /*61c0*/  FADD R27, R28, R27 ;  /* 0x0000001b1c1b7221 */ /* 0x008fc60000000000 */
[----:B-----5:R-:W-:Y:S01]  /*61d0*/  FADD R9, R36, R9 ;  /* 0x0000000924097221 */ /* 0x020fe20000000000 */
[----:B------:R-:W-:-:S03]  /*61e0*/  FADD R26, R27, R26 ;  /* 0x0000001a1b1a7221 */ /* 0x000fc60000000000 */
[----:B------:R-:W-:Y:S01]  /*61f0*/  FADD R9, R9, R32 ;  /* 0x0000002009097221 */ /* 0x000fe20000000000 */
[----:B------:R-:W-:-:S03]  /*6200*/  FADD R25, R26, R25 ;  /* 0x000000191a197221 */ /* 0x000fc60000000000 */
[----:B------:R-:W-:Y:S01]  /*6210*/  FADD R9, R9, R0 ;  /* 0x0000000009097221 */ /* 0x000fe20000000000 */
[----:B------:R-:W-:-:S03]  /*6220*/  FADD R24, R25, R24 ;  /* 0x0000001819187221 */ /* 0x000fc60000000000 */
[----:B------:R-:W-:Y:S01]  /*6230*/  FADD R9, R9, R16 ;  /* 0x0000001009097221 */ /* 0x000fe20000000000 */
[----:B------:R-:W-:-:S03]  /*6240*/  FADD R23, R24, R23 ;  /* 0x0000001718177221 */ /* 0x000fc60000000000 */
[----:B0-----:R-:W-:Y:S01]  /*6250*/  FADD R12, R9, R12 ;  /* 0x0000000c090c7221 */ /* 0x001fe20000000000 */
[----:B------:R-:W-:-:S03]  /*6260*/  FADD R22, R23, R22 ;  /* 0x0000001617167221 */ /* 0x000fc60000000000 */
[----:B------:R-:W-:Y:S01]  /*6270*/  FADD R12, R12, R13 ;  /* 0x0000000d0c0c7221 */ /* 0x000fe20000000000 */
[----:B------:R-:W-:-:S03]  /*6280*/  FADD R21, R22, R21 ;  /* 0x0000001516157221 */ /* 0x000fc60000000000 */
[----:B------:R-:W-:Y:S01]  /*6290*/  FADD R17, R12, R17 ;  /* 0x000000110c117221 */ /* 0x000fe20000000000 */
[----:B------:R-:W-:-:S03]  /*62a0*/  FADD R19, R21, R30 ;  /* 0x0000001e15137221 */ /* 0x000fc60000000000 */
[----:B------:R-:W-:Y:S01]  /*62b0*/  FADD R9, R17, R18 ;  /* 0x0000001211097221 */ /* 0x000fe20000000000 */
[----:B------:R-:W-:Y:S06]  /*62c0*/  @P0 BRA `(.L_x_816) ;  /* 0xfffffff800e80947 */ /* 0x000fec000383ffff */
.L_x_815:
        /* <DEDUP_REMOVED lines=40> */
.L_x_817:
        /* <DEDUP_REMOVED lines=24> */
.L_x_818:
[----:B------:R-:W-:Y:S05]  /*66d0*/  @!P1 BRA `(.L_x_814) ;  /* 0x00000000002c9947 */ /* 0x000fea0003800000 */
[----:B------:R-:W-:-:S07]  /*66e0*/  IADD3 R0, PT, PT, -R0, RZ, RZ ;  /* 0x000000ff00007210 */ /* 0x000fce0007ffe1ff */
.L_x_819:
[----:B------:R-:W-:-:S04]  /*66f0*/  IMAD.WIDE.U32 R10, R15, 0x4, R4 ;  /* 0x000000040f0a7825 */ /* 0x000fc800078e0004 */
[C---:B------:R-:W-:Y:S02]  /*6700*/  IMAD.WIDE.U32 R12, R15.reuse, 0x4, R6 ;  /* 0x000000040f0c7825 */ /* 0x040fe400078e0006 */
[----:B------:R-:W2:Y:S04]  /*6710*/  LDG.E.CONSTANT R10, desc[UR6][R10.64] ;  /* 0x000000060a0a7981 */ /* 0x000ea8000c1e9900 */
[----:B------:R-:W3:Y:S01]  /*6720*/  LDG.E.CONSTANT R12, desc[UR6][R12.64] ;  /* 0x000000060c0c7981 */ /* 0x000ee2000c1e9900 */
[----:B------:R-:W-:Y:S02]  /*6730*/  IADD3 R0, PT, PT, R0, 0x1, RZ ;  /* 0x0000000100007810 */ /* 0x000fe40007ffe0ff */
[----:B------:R-:W-:Y:S02]  /*6740*/  IADD3 R15, PT, PT, R15, 0x1, RZ ;  /* 0x000000010f0f7810 */ /* 0x000fe40007ffe0ff */
[----:B------:R-:W-:Y:S01]  /*6750*/  ISETP.NE.AND P0, PT, R0, RZ, PT ;  /* 0x000000ff0000720c */ /* 0x000fe20003f05270 */
[----:B--2---:R-:W-:Y:S01]  /*6760*/  FADD R19, R10, R19 ;  /* 0x000000130a137221 */ /* 0x004fe20000000000 */
[----:B---3--:R-:W-:-:S11]  /*6770*/  FADD R9, R12, R9 ;  /* 0x000000090c097221 */ /* 0x008fd60000000000 */
[----:B------:R-:W-:Y:S05]  /*6780*/  @P0 BRA `(.L_x_819) ;  /* 0xfffffffc00d80947 */ /* 0x000fea000383ffff */
.L_x_814:
        /* <DEDUP_REMOVED lines=12> */
[----:B------:R-:W-:Y:S05]  /*6850*/  CALL.REL.NOINC `($__internal_23_$__cuda_sm3x_div_rn_noftz_f32_slowpath) ;  /* 0x0000001000487944 */ /* 0x000fea0003c00000 */
[----:B------:R-:W-:-:S07]  /*6860*/  MOV R12, R0 ;  /* 0x00000000000c7202 */ /* 0x000fce0000000f00 */
.L_x_821:
[----:B------:R-:W-:Y:S05]  /*6870*/  BSYNC.RECONVERGENT B1 ;  /* 0x0000000000017941 */ /* 0x000fea0003800200 */
.L_x_820:
        /* <DEDUP_REMOVED lines=12> */
.L_x_823:
[----:B------:R-:W-:Y:S05]  /*6940*/  BSYNC.RECONVERGENT B1 ;  /* 0x0000000000017941 */ /* 0x000fea0003800200 */
.L_x_822:
[----:B------:R-:W-:Y:S01]  /*6950*/  HFMA2 R3, -RZ, RZ, 0, 0 ;  /* 0x00000000ff037431 */ /* 0x000fe200000001ff */
[----:B------:R-:W-:Y:S01]  /*6960*/  MOV R13, RZ ;  /* 0x000000ff000d7202 */ /* 0x000fe20000000f00 */
        /* <DEDUP_REMOVED lines=11> */
[----:B------:R-:W-:Y:S01]  /*6a20*/  LOP3.LUT R15, R17, 0xfffffff8, RZ, 0xc0, !PT ;  /* 0xfffffff8110f7812 */ /* 0x000fe200078ec0ff */
[----:B------:R-:W-:Y:S01]  /*6a30*/  HFMA2 R13, -RZ, RZ, 0, 0 ;  /* 0x00000000ff0d7431 */ /* 0x000fe200000001ff */
[----:B------:R-:W-:Y:S02]  /*6a40*/  MOV R21, RZ ;  /* 0x000000ff00157202 */ /* 0x000fe40000000f00 */
[----:B------:R-:W-:-:S07]  /*6a50*/  IADD3 R34, PT, PT, -R15, RZ, RZ ;  /* 0x000000ff0f227210 */ /* 0x000fce0007ffe1ff */
.L_x_826:
        /* <DEDUP_REMOVED lines=42> */
[----:B0-----:R-:W-:-:S02]  /*6d00*/  FADD R8, R35, -R0 ;  /* 0x8000000023087221 */ /* 0x001fc40000000000 */
        /* <DEDUP_REMOVED lines=17> */
[----:B------:R-:W-:Y:S01]  /*6e20*/  FFMA R13, R26, R26, R13 ;  /* 0x0000001a1a0d7223 */ /* 0x000fe2000000000d */
[----:B------:R-:W-:Y:S06]  /*6e30*/  @P0 BRA `(.L_x_826) ;  /* 0xfffffffc00080947 */ /* 0x000fec000383ffff */
.L_x_825:
        /* <DEDUP_REMOVED lines=14> */
[----:B------:R0:W5:Y:S01]  /*6f20*/  LDG.E.CONSTANT R33, desc[UR6][R8.64+0xc] ;  /* 0x00000c0608217981 */ /* 0x000162000c1e9900 */
        /* <DEDUP_REMOVED lines=21> */
.L_x_828:
        /* <DEDUP_REMOVED lines=30> */
.L_x_827:
[----:B------:R-:W-:-:S07]  /*7260*/  FMUL R13, R16, R13 ;  /* 0x0000000d100d7220 */ /* 0x000fce0000400000 */
.L_x_824:
[----:B------:R-:W-:Y:S01]  /*7270*/  IADD3 R4, PT, PT, R13, -0xd000000, RZ ;  /* 0xf30000000d047810 */ /* 0x000fe20007ffe0ff */
[----:B------:R0:W1:Y:S01]  /*7280*/  MUFU.RSQ R0, R13 ;  /* 0x0000000d00007308 */ /* 0x0000620000001400 */
[----:B------:R-:W-:Y:S02]  /*7290*/  BSSY.RECONVERGENT B1, `(.L_x_829) ;  /* 0x000000c000017945 */ /* 0x000fe40003800200 */
[----:B------:R-:W-:-:S13]  /*72a0*/  ISETP.GT.U32.AND P0, PT, R4, 0x727fffff, PT ;  /* 0x727fffff0400780c */ /* 0x000fda0003f04070 */
[----:B0-----:R-:W-:Y:S05]  /*72b0*/  @!P0 BRA `(.L_x_830) ;  /* 0x0000000000148947 */ /* 0x001fea0003800000 */
[----:B-1----:R-:W-:Y:S02]  /*72c0*/  MOV R0, R13 ;  /* 0x0000000d00007202 */ /* 0x002fe40000000f00 */
[----:B------:R-:W-:-:S07]  /*72d0*/  MOV R9, 0x72f0 ;  /* 0x000072f000097802 */ /* 0x000fce0000000f00 */
[----:B------:R-:W-:Y:S05]  /*72e0*/  CALL.REL.NOINC `($__internal_22_$__cuda_sm20_sqrt_rn_f32_slowpath) ;  /* 0x0000000400487944 */ /* 0x000fea0003c00000 */
[----:B------:R-:W-:Y:S01]  /*72f0*/  MOV R4, R0 ;  /* 0x0000000000047202 */ /* 0x000fe20000000f00 */
[----:B------:R-:W-:Y:S06]  /*7300*/  BRA `(.L_x_831) ;  /* 0x0000000000107947 */ /* 0x000fec0003800000 */
.L_x_830:
[C---:B-1----:R-:W-:Y:S01]  /*7310*/  FMUL.FTZ R4, R0.reuse, R13 ;  /* 0x0000000d00047220 */ /* 0x042fe20000410000 */
[----:B------:R-:W-:-:S03]  /*7320*/  FMUL.FTZ R0, R0, 0.5 ;  /* 0x3f00000000007820 */ /* 0x000fc60000410000 */
[----:B------:R-:W-:-:S04]  /*7330*/  FFMA R13, -R4, R4, R13 ;  /* 0x00000004040d7223 */ /* 0x000fc8000000010d */
[----:B------:R-:W-:-:S07]  /*7340*/  FFMA R4, R13, R0, R4 ;  /* 0x000000000d047223 */ /* 0x000fce0000000004 */
.L_x_831:
[----:B------:R-:W-:Y:S05]  /*7350*/  BSYNC.RECONVERGENT B1 ;  /* 0x0000000000017941 */ /* 0x000fea0003800200 */
.L_x_829:
        /* <DEDUP_REMOVED lines=15> */
.L_x_833:
[----:B------:R-:W-:Y:S05]  /*7450*/  BSYNC.RECONVERGENT B1 ;  /* 0x0000000000017941 */ /* 0x000fea0003800200 */
.L_x_832:
[----:B------:R-:W-:-:S07]  /*7460*/  FADD R14, -R0, 1 ;  /* 0x3f800000000e7421 */ /* 0x000fce0000000100 */
.L_x_799:
[----:B------:R-:W-:Y:S05]  /*7470*/  BSYNC.RECONVERGENT B0 ;  /* 0x0000000000007941 */ /* 0x000fea0003800200 */
.L_x_753:
[----:B------:R-:W0:Y:S02]  /*7480*/  LDC.64 R4, c[0x0][0x390] ;  /* 0x0000e400ff047b82 */ /* 0x000e240000000a00 */
[----:B0-----:R-:W-:-:S05]  /*7490*/  IMAD.WIDE.U32 R2, R2, 0x4, R4 ;  /* 0x0000000402027825 */ /* 0x001fca00078e0004 */
[----:B------:R-:W-:Y:S01]  /*74a0*/  STG.E desc[UR6][R2.64], R14 ;  /* 0x0000000e02007986 */ /* 0x000fe2000c101906 */
[----:B------:R-:W-:Y:S05]  /*74b0*/  EXIT ;  /* 0x000000000000794d */ /* 0x000fea0003800000 */
        .weak           $__internal_21_$__cuda_sm20_rcp_rn_f32_slowpath
        .type           $__internal_21_$__cuda_sm20_rcp_rn_f32_slowpath,@function
        .size           $__internal_21_$__cuda_sm20_rcp_rn_f32_slowpath,($__internal_22_$__cuda_sm20_sqrt_rn_f32_slowpath - $__internal_21_$__cuda_sm20_rcp_rn_f32_slowpath)
$__internal_21_$__cuda_sm20_rcp_rn_f32_slowpath:
        /* <DEDUP_REMOVED lines=15> */
.L_x_834:
        /* <DEDUP_REMOVED lines=33> */
.L_x_836:
[----:B------:R0:W1:Y:S02]  /*77c0*/  MUFU.RCP R4, R0 ;  /* 0x0000000000047308 */ /* 0x0000640000001000 */
.L_x_835:
[----:B0123--:R-:W-:Y:S02]  /*77d0*/  MOV R0, R4 ;  /* 0x0000000400007202 */ /* 0x00ffe40000000f00 */
[----:B------:R-:W-:Y:S02]  /*77e0*/  MOV R4, R10 ;  /* 0x0000000a00047202 */ /* 0x000fe40000000f00 */
[----:B------:R-:W-:-:S04]  /*77f0*/  MOV R5, 0x0 ;  /* 0x0000000000057802 */ /* 0x000fc80000000f00 */
[----:B------:R-:W-:Y:S05]  /*7800*/  RET.REL.NODEC R4 `(cdist_f32) ;  /* 0xffffff8404fc7950 */ /* 0x000fea0003c3ffff */
        .weak           $__internal_22_$__cuda_sm20_sqrt_rn_f32_slowpath
        .type           $__internal_22_$__cuda_sm20_sqrt_rn_f32_slowpath,@function
        .size           $__internal_22_$__cuda_sm20_sqrt_rn_f32_slowpath,($__internal_23_$__cuda_sm3x_div_rn_noftz_f32_slowpath - $__internal_22_$__cuda_sm20_sqrt_rn_f32_slowpath)
$__internal_22_$__cuda_sm20_sqrt_rn_f32_slowpath:
        /* <DEDUP_REMOVED lines=19> */
.L_x_837:
[----:B------:R-:W-:Y:S01]  /*7940*/  HFMA2 R5, -RZ, RZ, 0, 0 ;  /* 0x00000000ff057431 */ /* 0x000fe200000001ff */
[----:B------:R-:W-:Y:S02]  /*7950*/  MOV R0, R4 ;  /* 0x0000000400007202 */ /* 0x000fe40000000f00 */
[----:B------:R-:W-:-:S04]  /*7960*/  MOV R4, R9 ;  /* 0x0000000900047202 */ /* 0x000fc80000000f00 */
[----:B------:R-:W-:Y:S05]  /*7970*/  RET.REL.NODEC R4 `(cdist_f32) ;  /* 0xffffff8404a07950 */ /* 0x000fea0003c3ffff */
        .weak           $__internal_23_$__cuda_sm3x_div_rn_noftz_f32_slowpath
        .type           $__internal_23_$__cuda_sm3x_div_rn_noftz_f32_slowpath,@function
        .size           $__internal_23_$__cuda_sm3x_div_rn_noftz_f32_slowpath,(.L_x_937 - $__internal_23_$__cuda_sm3x_div_rn_noftz_f32_slowpath)
$__internal_23_$__cuda_sm3x_div_rn_noftz_f32_slowpath:
        /* <DEDUP_REMOVED lines=35> */
.L_x_839:
        /* <DEDUP_REMOVED lines=51> */
.L_x_846:
[----:B------:R-:W-:-:S04]  /*7ee0*/  LOP3.LUT R0, R0, 0x80000000, RZ, 0xc0, !PT ;  /* 0x8000000000007812 */ /* 0x000fc800078ec0ff */
[----:B------:R-:W-:Y:S01]  /*7ef0*/  LOP3.LUT R0, R0, 0x7f800000, RZ, 0xfc, !PT ;  /* 0x7f80000000007812 */ /* 0x000fe200078efcff */
[----:B------:R-:W-:Y:S06]  /*7f00*/  BRA `(.L_x_847) ;  /* 0x0000000000047947 */ /* 0x000fec0003800000 */
.L_x_845:
[----:B------:R-:W-:-:S07]  /*7f10*/  LEA R0, R13, R0, 0x17 ;  /* 0x000000000d007211 */ /* 0x000fce00078eb8ff */
.L_x_847:
[----:B------:R-:W-:Y:S05]  /*7f20*/  BSYNC.RECONVERGENT B3 ;  /* 0x0000000000037941 */ /* 0x000fea0003800200 */
.L_x_844:
[----:B------:R-:W-:Y:S05]  /*7f30*/  BRA `(.L_x_848) ;  /* 0x0000000000207947 */ /* 0x000fea0003800000 */
.L_x_843:
[----:B------:R-:W-:-:S04]  /*7f40*/  LOP3.LUT R0, R11, 0x80000000, R0, 0x48, !PT ;  /* 0x800000000b007812 */ /* 0x000fc800078e4800 */
[----:B------:R-:W-:Y:S01]  /*7f50*/  LOP3.LUT R0, R0, 0x7f800000, RZ, 0xfc, !PT ;  /* 0x7f80000000007812 */ /* 0x000fe200078efcff */
[----:B------:R-:W-:Y:S06]  /*7f60*/  BRA `(.L_x_848) ;  /* 0x0000000000147947 */ /* 0x000fec0003800000 */
.L_x_842:
[----:B------:R-:W-:Y:S01]  /*7f70*/  LOP3.LUT R0, R11, 0x80000000, R0, 0x48, !PT ;  /* 0x800000000b007812 */ /* 0x000fe200078e4800 */
[----:B------:R-:W-:Y:S06]  /*7f80*/  BRA `(.L_x_848) ;  /* 0x00000000000c7947 */ /* 0x000fec0003800000 */
.L_x_841:
[----:B------:R-:W0:Y:S01]  /*7f90*/  MUFU.RSQ R0, -QNAN ;  /* 0xffc0000000007908 */ /* 0x000e220000001400 */
[----:B------:R-:W-:Y:S05]  /*7fa0*/  BRA `(.L_x_848) ;  /* 0x0000000000047947 */ /* 0x000fea0003800000 */
.L_x_840:
[----:B------:R-:W-:-:S07]  /*7fb0*/  FADD.FTZ R0, R0, R3 ;  /* 0x0000000300007221 */ /* 0x000fce0000010000 */
.L_x_848:
[----:B------:R-:W-:Y:S05]  /*7fc0*/  BSYNC.RECONVERGENT B2 ;  /* 0x0000000000027941 */ /* 0x000fea0003800200 */
.L_x_838:
[----:B------:R-:W-:Y:S01]  /*7fd0*/  HFMA2 R11, -RZ, RZ, 0, 0 ;  /* 0x00000000ff0b7431 */ /* 0x000fe200000001ff */
[----:B------:R-:W-:-:S04]  /*7fe0*/  MOV R10, R8 ;  /* 0x00000008000a7202 */ /* 0x000fc80000000f00 */
[----:B0-----:R-:W-:Y:S05]  /*7ff0*/  RET.REL.NODEC R10 `(cdist_f32) ;  /* 0xffffff800a007950 */ /* 0x001fea0003c3ffff */
.L_x_849:
        /* <DEDUP_REMOVED lines=16> */
.L_x_937:


//--------------------- .nv.shared.reserved.0     --------------------------
	.section	.nv.shared.reserved.0,"aw",@nobits
	.weak		__nv_reservedSMEM_offset_0_alias
	.size		__nv_reservedSMEM_offset_0_alias, 0, 64
	.other		__nv_reservedSMEM_offset_0_alias,@"STO_CUDA_RESERVED_SHARED STV_DEFAULT"
__nv_reservedSMEM_offset_0_alias:
	.zero		0
	.zero		64


//--------------------- .nv.constant0.squareform_inverse_bf16 --------------------------
	.section	.nv.constant0.squareform_inverse_bf16,"a",@progbits
	.sectionflags	@""
	.align	4
.nv.constant0.squareform_inverse_bf16:
	.zero		916


//--------------------- .nv.constant0.squareform_bf16 --------------------------
	.section	.nv.constant0.squareform_bf16,"a",@progbits
	.sectionflags	@""
	.align	4
.nv.constant0.squareform_bf16:
	.zero		916


//--------------------- .nv.constant0.pdist_bf16  --------------------------
	.section	.nv.constant0.pdist_bf16,"a",@progbits
	.sectionflags	@""
	.align	4
.nv.constant0.pdist_bf16:
	.zero		928


//--------------------- .nv.constant0.cdist_bf16  --------------------------
	.section	.nv.constant0.cdist_bf16,"a",@progbits
	.sectionflags	@""
	.align	4
.nv.constant0.cdist_bf16:
	.zero		940


//--------------------- .nv.constant0.squareform_inverse_f16 --------------------------
	.section	.nv.constant0.squareform_inverse_f16,"a",@progbits
	.sectionflags	@""
	.align	4
.nv.constant0.squareform_inverse_f16:
	.zero		916


//--------------------- .nv.constant0.squareform_f16 --------------------------
	.section	.nv.constant0.squareform_f16,"a",@progbits
	.sectionflags	@""
	.align	4
.nv.constant0.squareform_f16:
	.zero		916


//--------------------- .nv.constant0.pdist_f16   --------------------------
	.section	.nv.constant0.pdist_f16,"a",@progbits
	.sectionflags	@""
	.align	4
.nv.constant0.pdist_f16:
	.zero		928


//--------------------- .nv.constant0.cdist_f16   --------------------------
	.section	.nv.constant0.cdist_f16,"a",@progbits
	.sectionflags	@""
	.align	4
.nv.constant0.cdist_f16:
	.zero		940


//--------------------- .nv.constant0.squareform_inverse_f64 --------------------------
	.section	.nv.constant0.squareform_inverse_f64,"a",@progbits
	.sectionflags	@""
	.align	4
.nv.constant0.squareform_inverse_f64:
	.zero		916


//--------------------- .nv.constant0.squareform_f64 --------------------------
	.section	.nv.constant0.squareform_f64,"a",@progbits
	.sectionflags	@""
	.align	4
.nv.constant0.squareform_f64:
	.zero		916


//--------------------- .nv.constant0.pdist_f64   --------------------------
	.section	.nv.constant0.pdist_f64,"a",@progbits
	.sectionflags	@""
	.align	4
.nv.constant0.pdist_f64:
	.zero		928


//--------------------- .nv.constant0.cdist_f64   --------------------------
	.section	.nv.constant0.cdist_f64,"a",@progbits
	.sectionflags	@""
	.align	4
.nv.constant0.cdist_f64:
	.zero		940


//--------------------- .nv.constant0.squareform_inverse_f32 --------------------------
	.section	.nv.constant0.squareform_inverse_f32,"a",@progbits
	.sectionflags	@""
	.align	4
.nv.constant0.squareform_inverse_f32:
	.zero		916


//--------------------- .nv.constant0.squareform_f32 --------------------------
	.section	.nv.constant0.squareform_f32,"a",@progbits
	.sectionflags	@""
	.align	4
.nv.constant0.squareform_f32:
	.zero		916


//--------------------- .nv.constant0.pdist_f32   --------------------------
	.section	.nv.constant0.pdist_f32,"a",@progbits
	.sectionflags	@""
	.align	4
.nv.constant0.pdist_f32:
	.zero		928


//--------------------- .nv.constant0.cdist_f32   --------------------------
	.section	.nv.constant0.cdist_f32,"a",@progbits
	.sectionflags	@""
	.align	4
.nv.constant0.cdist_f32:
	.zero		940


//--------------------- SYMBOLS --------------------------

	.type		.nv.reservedSmem.offset0,@object
	.size		.nv.reservedSmem.offset0,0x4
